# CuTe-DSL kernel — source=fa4 family=fa4_fwd_sm100
# config = {"dtype": "BFloat16", "causal": false, "use_2cta": true, "q_stage": 2, "head_dim": 128}


// ===== COMPILED SASS (sm_100a) =====

	.target	sm_100a

	.elftype	@"ET_EXEC"


//--------------------- .note.nv.tkinfo           --------------------------
	.section	.note.nv.tkinfo,"",@"SHT_NOTE"
	.sectionflags	@"SHF_NOTE_NV_TKINFO"
	.tkinfo
        /*0018*/ 	.word	0x00000081
        /*0030*/ 	.string	""
        /*0030*/ 	.string	"ptxas"
        /*0030*/ 	.string	"Cuda compilation tools, release 12.9, V12.9.83"
        /*0030*/ 	.string	"Build system must define TOOLS_VERSION_EXTENDED"
        /*0030*/ 	.string	"-O 3 -arch sm_100a "



//--------------------- .note.nv.cuver            --------------------------
	.section	.note.nv.cuver,"",@"SHT_NOTE"
	.sectionflags	@"SHF_NOTE_NV_CUVER"
        /*0018*/ 	.short	0x0001
        /*001a*/ 	.short	0x0064
        /*001c*/ 	.short	0x0001
        /*001e*/ 	.short	0x0000
        /*0020*/ 	.short	0x0001
        /*0022*/ 	.short	0x0000


//--------------------- .nv.info                  --------------------------
	.section	.nv.info,"",@"SHT_CUDA_INFO"
	.align	4


	//----- nvinfo : EIATTR_REGCOUNT
	.align		4
        /*0000*/ 	.byte	0x04, 0x2f
        /*0002*/ 	.short	(.L_6 - .L_5)
	.align		4
.L_5:
        /*0004*/ 	.word	index@(kernel_cutlass_kernel_flash_attncuteflash_fwd_sm100FlashAttentionForwardSm100_object_at__tensor0000o12811101213_tensor0000o12811101213_tensor0000o12810111213_tensor0000o12811101213_tensor_0)
        /*0008*/ 	.word	0x00000080


	//----- nvinfo : EIATTR_FRAME_SIZE
	.align		4
.L_6:
        /*000c*/ 	.byte	0x04, 0x11
        /*000e*/ 	.short	(.L_8 - .L_7)
	.align		4
.L_7:
        /*0010*/ 	.word	index@($__internal_2_$__cuda_sm10x_tcgen05_guardrail_trap_unallocated_columns_being_dealloced)
        /*0014*/ 	.word	0x00000070


	//----- nvinfo : EIATTR_FRAME_SIZE
	.align		4
.L_8:
        /*0018*/ 	.byte	0x04, 0x11
        /*001a*/ 	.short	(.L_10 - .L_9)
	.align		4
.L_9:
        /*001c*/ 	.word	index@($__internal_1_$__cuda_sm10x_tcgen05_guardrail_trap_phase_invalid_during_alloc)
        /*0020*/ 	.word	0x00000070


	//----- nvinfo : EIATTR_FRAME_SIZE
	.align		4
.L_10:
        /*0024*/ 	.byte	0x04, 0x11
        /*0026*/ 	.short	(.L_12 - .L_11)
	.align		4
.L_11:
        /*0028*/ 	.word	index@($__internal_0_$__cuda_sm10x_tcgen05_guardrail_trap_col_being_dealloced_not_returned_by_alloc)
        /*002c*/ 	.word	0x00000070


	//----- nvinfo : EIATTR_FRAME_SIZE
	.align		4
.L_12:
        /*0030*/ 	.byte	0x04, 0x11
        /*0032*/ 	.short	(.L_14 - .L_13)
	.align		4
.L_13:
        /*0034*/ 	.word	index@(kernel_cutlass_kernel_flash_attncuteflash_fwd_sm100FlashAttentionForwardSm100_object_at__tensor0000o12811101213_tensor0000o12811101213_tensor0000o12810111213_tensor0000o12811101213_tensor_0)
        /*0038*/ 	.word	0x00000070


	//----- nvinfo : EIATTR_MIN_STACK_SIZE
	.align		4
.L_14:
        /*003c*/ 	.byte	0x04, 0x12
        /*003e*/ 	.short	(.L_16 - .L_15)
	.align		4
.L_15:
        /*0040*/ 	.word	index@(kernel_cutlass_kernel_flash_attncuteflash_fwd_sm100FlashAttentionForwardSm100_object_at__tensor0000o12811101213_tensor0000o12811101213_tensor0000o12810111213_tensor0000o12811101213_tensor_0)
        /*0044*/ 	.word	0x00000070
.L_16:


//--------------------- .nv.info.kernel_cutlass_kernel_flash_attncuteflash_fwd_sm100FlashAttentionForwardSm100_object_at__tensor0000o12811101213_tensor0000o12811101213_tensor0000o12810111213_tensor0000o12811101213_tensor_0 --------------------------
	.section	.nv.info.kernel_cutlass_kernel_flash_attncuteflash_fwd_sm100FlashAttentionForwardSm100_object_at__tensor0000o12811101213_tensor0000o12811101213_tensor0000o12810111213_tensor0000o12811101213_tensor_0,"",@"SHT_CUDA_INFO"
	.sectionflags	@""
	.align	4


	//----- nvinfo : EIATTR_CUDA_API_VERSION
	.align		4
        /*0000*/ 	.byte	0x04, 0x37
        /*0002*/ 	.short	(.L_18 - .L_17)
.L_17:
        /*0004*/ 	.word	0x00000081


	//----- nvinfo : EIATTR_KPARAM_INFO
	.align		4
.L_18:
        /*0008*/ 	.byte	0x04, 0x17
        /*000a*/ 	.short	(.L_20 - .L_19)
.L_19:
        /*000c*/ 	.word	0x00000000
        /*0010*/ 	.short	0x000f
        /*0012*/ 	.short	0x02a8
        /*0014*/ 	.byte	0x00, 0xf0, 0x11, 0x00


	//----- nvinfo : EIATTR_KPARAM_INFO
	.align		4
.L_20:
        /*0018*/ 	.byte	0x04, 0x17
        /*001a*/ 	.short	(.L_22 - .L_21)
.L_21:
        /*001c*/ 	.word	0x00000000
        /*0020*/ 	.short	0x000e
        /*0022*/ 	.short	0x02a4
        /*0024*/ 	.byte	0x00, 0xf0, 0x11, 0x00


	//----- nvinfo : EIATTR_KPARAM_INFO
	.align		4
.L_22:
        /*0028*/ 	.byte	0x04, 0x17
        /*002a*/ 	.short	(.L_24 - .L_23)
.L_23:
        /*002c*/ 	.word	0x00000000
        /*0030*/ 	.short	0x000d
        /*0032*/ 	.short	0x0298
        /*0034*/ 	.byte	0x00, 0xf0, 0x31, 0x00


	//----- nvinfo : EIATTR_KPARAM_INFO
	.align		4
.L_24:
        /*0038*/ 	.byte	0x04, 0x17
        /*003a*/ 	.short	(.L_26 - .L_25)
.L_25:
        /*003c*/ 	.word	0x00000000
        /*0040*/ 	.short	0x000c
        /*0042*/ 	.short	0x028c
        /*0044*/ 	.byte	0x00, 0xf0, 0x31, 0x00


	//----- nvinfo : EIATTR_KPARAM_INFO
	.align		4
.L_26:
        /*0048*/ 	.byte	0x04, 0x17
        /*004a*/ 	.short	(.L_28 - .L_27)
.L_27:
        /*004c*/ 	.word	0x00000000
        /*0050*/ 	.short	0x000b
        /*0052*/ 	.short	0x0287
        /*0054*/ 	.byte	0x00, 0xf0, 0x0d, 0x00


	//----- nvinfo : EIATTR_KPARAM_INFO
	.align		4
.L_28:
        /*0058*/ 	.byte	0x04, 0x17
        /*005a*/ 	.short	(.L_30 - .L_29)
.L_29:
        /*005c*/ 	.word	0x00000000
        /*0060*/ 	.short	0x000a
        /*0062*/ 	.short	0x0284
        /*0064*/ 	.byte	0x00, 0xf0, 0x0d, 0x00


	//----- nvinfo : EIATTR_KPARAM_INFO
	.align		4
.L_30:
        /*0068*/ 	.byte	0x04, 0x17
        /*006a*/ 	.short	(.L_32 - .L_31)
.L_31:
        /*006c*/ 	.word	0x00000000
        /*0070*/ 	.short	0x0009
        /*0072*/ 	.short	0x0280
        /*0074*/ 	.byte	0x00, 0xf0, 0x11, 0x00


	//----- nvinfo : EIATTR_KPARAM_INFO
	.align		4
.L_32:
        /*0078*/ 	.byte	0x04, 0x17
        /*007a*/ 	.short	(.L_34 - .L_33)
.L_33:
        /*007c*/ 	.word	0x00000000
        /*0080*/ 	.short	0x0008
        /*0082*/ 	.short	0x0200
        /*0084*/ 	.byte	0x00, 0xf0, 0x01, 0x02


	//----- nvinfo : EIATTR_KPARAM_INFO
	.align		4
.L_34:
        /*0088*/ 	.byte	0x04, 0x17
        /*008a*/ 	.short	(.L_36 - .L_35)
.L_35:
        /*008c*/ 	.word	0x00000000
        /*0090*/ 	.short	0x0007
        /*0092*/ 	.short	0x0180
        /*0094*/ 	.byte	0x00, 0xf0, 0x01, 0x02


	//----- nvinfo : EIATTR_KPARAM_INFO
	.align		4
.L_36:
        /*0098*/ 	.byte	0x04, 0x17
        /*009a*/ 	.short	(.L_38 - .L_37)
.L_37:
        /*009c*/ 	.word	0x00000000
        /*00a0*/ 	.short	0x0006
        /*00a2*/ 	.short	0x0100
        /*00a4*/ 	.byte	0x00, 0xf0, 0x01, 0x02


	//----- nvinfo : EIATTR_KPARAM_INFO
	.align		4
.L_38:
        /*00a8*/ 	.byte	0x04, 0x17
        /*00aa*/ 	.short	(.L_40 - .L_39)
.L_39:
        /*00ac*/ 	.word	0x00000000
        /*00b0*/ 	.short	0x0005
        /*00b2*/ 	.short	0x0080
        /*00b4*/ 	.byte	0x00, 0xf0, 0x01, 0x02


	//----- nvinfo : EIATTR_KPARAM_INFO
	.align		4
.L_40:
        /*00b8*/ 	.byte	0x04, 0x17
        /*00ba*/ 	.short	(.L_42 - .L_41)
.L_41:
        /*00bc*/ 	.word	0x00000000
        /*00c0*/ 	.short	0x0004
        /*00c2*/ 	.short	0x0030
        /*00c4*/ 	.byte	0x00, 0xf0, 0xa1, 0x00


	//----- nvinfo : EIATTR_KPARAM_INFO
	.align		4
.L_42:
        /*00c8*/ 	.byte	0x04, 0x17
        /*00ca*/ 	.short	(.L_44 - .L_43)
.L_43:
        /*00cc*/ 	.word	0x00000000
        /*00d0*/ 	.short	0x0003
        /*00d2*/ 	.short	0x0024
        /*00d4*/ 	.byte	0x00, 0xf0, 0x31, 0x00


	//----- nvinfo : EIATTR_KPARAM_INFO
	.align		4
.L_44:
        /*00d8*/ 	.byte	0x04, 0x17
        /*00da*/ 	.short	(.L_46 - .L_45)
.L_45:
        /*00dc*/ 	.word	0x00000000
        /*00e0*/ 	.short	0x0002
        /*00e2*/ 	.short	0x0018
        /*00e4*/ 	.byte	0x00, 0xf0, 0x31, 0x00


	//----- nvinfo : EIATTR_KPARAM_INFO
	.align		4
.L_46:
        /*00e8*/ 	.byte	0x04, 0x17
        /*00ea*/ 	.short	(.L_48 - .L_47)
.L_47:
        /*00ec*/ 	.word	0x00000000
        /*00f0*/ 	.short	0x0001
        /*00f2*/ 	.short	0x000c
        /*00f4*/ 	.byte	0x00, 0xf0, 0x31, 0x00


	//----- nvinfo : EIATTR_KPARAM_INFO
	.align		4
.L_48:
        /*00f8*/ 	.byte	0x04, 0x17
        /*00fa*/ 	.short	(.L_50 - .L_49)
.L_49:
        /*00fc*/ 	.word	0x00000000
        /*0100*/ 	.short	0x0000
        /*0102*/ 	.short	0x0000
        /*0104*/ 	.byte	0x00, 0xf0, 0x31, 0x00


	//----- nvinfo : EIATTR_AT_ENTRY_FRAGMENTS
	.align		4
.L_50:
        /*0108*/ 	.byte	0x04, 0x4f
        /*010a*/ 	.short	(.L_52 - .L_51)


	//   ....[0]....
.L_51:
        /*010c*/ 	.word	0x00000004


	//   ....[1]....
        /*0110*/ 	.word	0x00000005


	//----- nvinfo : EIATTR_RESERVED_SMEM_USED
	.align		4
.L_52:
        /*0114*/ 	.byte	0x01, 0x41
	.zero		2


	//----- nvinfo : EIATTR_SPARSE_MMA_MASK
	.align		4
        /*0118*/ 	.byte	0x03, 0x50
        /*011a*/ 	.short	0x0000


	//----- nvinfo : EIATTR_TCGEN05_2CTA_USED
	.align		4
        /*011c*/ 	.byte	0x01, 0x52
	.zero		2


	//----- nvinfo : EIATTR_MAXREG_COUNT
	.align		4
        /*0120*/ 	.byte	0x03, 0x1b
        /*0122*/ 	.short	0x0080


	//----- nvinfo : EIATTR_NUM_BARRIERS
	.align		4
        /*0124*/ 	.byte	0x02, 0x4c
        /*0126*/ 	.byte	0x10
	.zero		1


	//----- nvinfo : EIATTR_ANNOTATIONS
	.align		4
        /*0128*/ 	.byte	0x04, 0x55
        /*012a*/ 	.short	(.L_54 - .L_53)


	//   ....[0]....
.L_53:
        /*012c*/ 	.word	0x00000001
        /*0130*/ 	.byte	0xc0, 0x01, 0x00, 0x00, 0x01, 0x00, 0x00, 0x00, 0xa0, 0x57, 0x00, 0x00, 0x01, 0x00, 0x00, 0x00
        /* <DEDUP_REMOVED lines=25> */
        /*02d0*/ 	.byte	0xe0, 0xbf, 0x00, 0x00, 0x01, 0x00, 0x00, 0x00, 0xa0, 0xc3, 0x00, 0x00


	//----- nvinfo : EIATTR_INT_WARP_WIDE_INSTR_OFFSETS
	.align		4
.L_54:
        /*02dc*/ 	.byte	0x04, 0x31
        /*02de*/ 	.short	(.L_56 - .L_55)


	//   ....[0]....
.L_55:
        /*02e0*/ 	.word	0x00004ce0


	//   ....[1]....
        /*02e4*/ 	.word	0x00004d10


	//----- nvinfo : EIATTR_COOP_GROUP_MASK_REGIDS
	.align		4
.L_56:
        /*02e8*/ 	.byte	0x04, 0x29
        /*02ea*/ 	.short	(.L_58 - .L_57)


	//   ....[0]....
.L_57:
        /*02ec*/ 	.word	0xffffffff


	//   ....[1]....
        /*02f0*/ 	.word	0xffffffff


	//   ....[2]....
        /*02f4*/ 	.word	0xffffffff


	//   ....[3]....
        /*02f8*/ 	.word	0xffffffff


	//   ....[4]....
        /*02fc*/ 	.word	0xffffffff


	//   ....[5]....
        /*0300*/ 	.word	0xffffffff


	//   ....[6]....
        /*0304*/ 	.word	0xffffffff


	//   ....[7]....
        /*0308*/ 	.word	0xffffffff


	//   ....[8]....
        /*030c*/ 	.word	0xffffffff


	//----- nvinfo : EIATTR_COOP_GROUP_INSTR_OFFSETS
	.align		4
.L_58:
        /*0310*/ 	.byte	0x04, 0x28
        /*0312*/ 	.short	(.L_60 - .L_59)


	//   ....[0]....
.L_59:
        /*0314*/ 	.word	0x00000910


	//   ....[1]....
        /*0318*/ 	.word	0x00001fb0


	//   ....[2]....
        /*031c*/ 	.word	0x00002610


	//   ....[3]....
        /*0320*/ 	.word	0x00004b70


	//   ....[4]....
        /*0324*/ 	.word	0x00004dd0


	//   ....[5]....
        /*0328*/ 	.word	0x00007ef0


	//   ....[6]....
        /*032c*/ 	.word	0x0000a260


	//   ....[7]....
        /*0330*/ 	.word	0x0000b300


	//   ....[8]....
        /*0334*/ 	.word	0x0000b8d0


	//----- nvinfo : EIATTR_REG_RECONFIG
	.align		4
.L_60:
        /*0338*/ 	.byte	0x01, 0x54
	.zero		2


	//----- nvinfo : EIATTR_VRC_CTA_INIT_COUNT
	.align		4
        /*033c*/ 	.byte	0x02, 0x4a
        /*033e*/ 	.byte	0x80
	.zero		1


	//----- nvinfo : EIATTR_MBARRIER_INSTR_OFFSETS
	.align		4
        /*0340*/ 	.byte	0x04, 0x39
        /*0342*/ 	.short	(.L_62 - .L_61)


	//   ....[0]....
.L_61:
        /*0344*/ 	.word	0x00000360
        /*0348*/ 	.word	0x000000ff
        /*034c*/ 	.word	0x00000140
        /*0350*/ 	.short	0x0100
        /*0352*/ 	.byte	0x06
	.zero		1


	//   ....[1]....
        /*0354*/ 	.word	0x00000420
        /*0358*/ 	.word	0x000000ff
        /*035c*/ 	.word	0x00000000
        /*0360*/ 	.short	0x0100
        /*0362*/ 	.byte	0x04
	.zero		1


	//   ....[2]....
        /*0364*/ 	.word	0x00000430
        /*0368*/ 	.word	0x000000ff
        /*036c*/ 	.word	0x00000008
        /*0370*/ 	.short	0x0100
        /*0372*/ 	.byte	0x04
	.zero		1


	//   ....[3]....
        /*0374*/ 	.word	0x00000440
        /*0378*/ 	.word	0x000000ff
        /*037c*/ 	.word	0x00000010
        /*0380*/ 	.short	0x0100
        /*0382*/ 	.byte	0x04
	.zero		1


	//   ....[4]....
        /*0384*/ 	.word	0x00000450
        /*0388*/ 	.word	0x000000ff
        /*038c*/ 	.word	0x00000018
        /*0390*/ 	.short	0x0100
        /*0392*/ 	.byte	0x04
	.zero		1


	//   ....[5]....
        /*0394*/ 	.word	0x00000530
        /*0398*/ 	.word	0x000000ff
        /*039c*/ 	.word	0x00000020
        /*03a0*/ 	.short	0x0100
        /*03a2*/ 	.byte	0x04
	.zero		1


	//   ....[6]....
        /*03a4*/ 	.word	0x00000540
        /*03a8*/ 	.word	0x000000ff
        /*03ac*/ 	.word	0x00000028
        /*03b0*/ 	.short	0x0100
        /*03b2*/ 	.byte	0x04
	.zero		1


	//   ....[7]....
        /*03b4*/ 	.word	0x00000550
        /*03b8*/ 	.word	0x000000ff
        /*03bc*/ 	.word	0x00000030
        /*03c0*/ 	.short	0x0100
        /*03c2*/ 	.byte	0x04
	.zero		1


	//   ....[8]....
        /*03c4*/ 	.word	0x00000560
        /*03c8*/ 	.word	0x000000ff
        /*03cc*/ 	.word	0x00000038
        /*03d0*/ 	.short	0x0100
        /*03d2*/ 	.byte	0x04
	.zero		1


	//   ....[9]....
        /*03d4*/ 	.word	0x00000570
        /*03d8*/ 	.word	0x000000ff
        /*03dc*/ 	.word	0x00000040
        /*03e0*/ 	.short	0x0100
        /*03e2*/ 	.byte	0x04
	.zero		1


	//   ....[10]....
        /*03e4*/ 	.word	0x00000580
        /*03e8*/ 	.word	0x000000ff
        /*03ec*/ 	.word	0x00000048
        /*03f0*/ 	.short	0x0100
        /*03f2*/ 	.byte	0x04
	.zero		1


	//   ....[11]....
        /*03f4*/ 	.word	0x00000590
        /*03f8*/ 	.word	0x000000ff
        /*03fc*/ 	.word	0x00000050
        /*0400*/ 	.short	0x0100
        /*0402*/ 	.byte	0x04
	.zero		1


	//   ....[12]....
        /*0404*/ 	.word	0x000005a0
        /*0408*/ 	.word	0x000000ff
        /*040c*/ 	.word	0x00000058
        /*0410*/ 	.short	0x0100
        /*0412*/ 	.byte	0x04
	.zero		1


	//   ....[13]....
        /*0414*/ 	.word	0x000005b0
        /*0418*/ 	.word	0x000000ff
        /*041c*/ 	.word	0x00000060
        /*0420*/ 	.short	0x0100
        /*0422*/ 	.byte	0x04
	.zero		1


	//   ....[14]....
        /*0424*/ 	.word	0x000005c0
        /*0428*/ 	.word	0x000000ff
        /*042c*/ 	.word	0x00000068
        /*0430*/ 	.short	0x0100
        /*0432*/ 	.byte	0x04
	.zero		1


	//   ....[15]....
        /*0434*/ 	.word	0x000005d0
        /*0438*/ 	.word	0x000000ff
        /*043c*/ 	.word	0x00000070
        /*0440*/ 	.short	0x0100
        /*0442*/ 	.byte	0x04
	.zero		1


	//   ....[16]....
        /*0444*/ 	.word	0x000005e0
        /*0448*/ 	.word	0x000000ff
        /*044c*/ 	.word	0x00000078
        /*0450*/ 	.short	0x0100
        /*0452*/ 	.byte	0x04
	.zero		1


	//   ....[17]....
        /*0454*/ 	.word	0x000005f0
        /*0458*/ 	.word	0x000000ff
        /*045c*/ 	.word	0x00000080
        /*0460*/ 	.short	0x0100
        /*0462*/ 	.byte	0x04
	.zero		1


	//   ....[18]....
        /*0464*/ 	.word	0x00000600
        /*0468*/ 	.word	0x000000ff
        /*046c*/ 	.word	0x00000088
        /*0470*/ 	.short	0x0100
        /*0472*/ 	.byte	0x04
	.zero		1


	//   ....[19]....
        /*0474*/ 	.word	0x00000610
        /*0478*/ 	.word	0x000000ff
        /*047c*/ 	.word	0x00000090
        /*0480*/ 	.short	0x0100
        /*0482*/ 	.byte	0x04
	.zero		1


	//   ....[20]....
        /*0484*/ 	.word	0x00000620
        /*0488*/ 	.word	0x000000ff
        /*048c*/ 	.word	0x00000098
        /*0490*/ 	.short	0x0100
        /*0492*/ 	.byte	0x04
	.zero		1


	//   ....[21]....
        /*0494*/ 	.word	0x000007c0
        /*0498*/ 	.word	0x000000ff
        /*049c*/ 	.word	0x000000a0
        /*04a0*/ 	.short	0x0100
        /*04a2*/ 	.byte	0x04
	.zero		1


	//   ....[22]....
        /*04a4*/ 	.word	0x000007d0
        /*04a8*/ 	.word	0x000000ff
        /*04ac*/ 	.word	0x000000a8
        /*04b0*/ 	.short	0x0100
        /*04b2*/ 	.byte	0x04
	.zero		1


	//   ....[23]....
        /*04b4*/ 	.word	0x000007e0
        /*04b8*/ 	.word	0x000000ff
        /*04bc*/ 	.word	0x000000b0
        /*04c0*/ 	.short	0x0100
        /*04c2*/ 	.byte	0x04
	.zero		1


	//   ....[24]....
        /*04c4*/ 	.word	0x000007f0
        /*04c8*/ 	.word	0x000000ff
        /*04cc*/ 	.word	0x000000b8
        /*04d0*/ 	.short	0x0100
        /*04d2*/ 	.byte	0x04
	.zero		1


	//   ....[25]....
        /*04d4*/ 	.word	0x00000800
        /*04d8*/ 	.word	0x000000ff
        /*04dc*/ 	.word	0x000000c0
        /*04e0*/ 	.short	0x0100
        /*04e2*/ 	.byte	0x04
	.zero		1


	//   ....[26]....
        /*04e4*/ 	.word	0x00000810
        /*04e8*/ 	.word	0x000000ff
        /*04ec*/ 	.word	0x000000c8
        /*04f0*/ 	.short	0x0100
        /*04f2*/ 	.byte	0x04
	.zero		1


	//   ....[27]....
        /*04f4*/ 	.word	0x00000820
        /*04f8*/ 	.word	0x000000ff
        /*04fc*/ 	.word	0x000000d0
        /*0500*/ 	.short	0x0100
        /*0502*/ 	.byte	0x04
	.zero		1


	//   ....[28]....
        /*0504*/ 	.word	0x00000830
        /*0508*/ 	.word	0x000000ff
        /*050c*/ 	.word	0x000000d8
        /*0510*/ 	.short	0x0100
        /*0512*/ 	.byte	0x04
	.zero		1


	//   ....[29]....
        /*0514*/ 	.word	0x00000840
        /*0518*/ 	.word	0x000000ff
        /*051c*/ 	.word	0x000000e0
        /*0520*/ 	.short	0x0100
        /*0522*/ 	.byte	0x04
	.zero		1


	//   ....[30]....
        /*0524*/ 	.word	0x00000850
        /*0528*/ 	.word	0x000000ff
        /*052c*/ 	.word	0x000000e8
        /*0530*/ 	.short	0x0100
        /*0532*/ 	.byte	0x04
	.zero		1


	//   ....[31]....
        /*0534*/ 	.word	0x00000860
        /*0538*/ 	.word	0x000000ff
        /*053c*/ 	.word	0x000000f0
        /*0540*/ 	.short	0x0100
        /*0542*/ 	.byte	0x04
	.zero		1


	//   ....[32]....
        /*0544*/ 	.word	0x00000870
        /*0548*/ 	.word	0x000000ff
        /*054c*/ 	.word	0x000000f8
        /*0550*/ 	.short	0x0100
        /*0552*/ 	.byte	0x04
	.zero		1


	//   ....[33]....
        /*0554*/ 	.word	0x00000880
        /*0558*/ 	.word	0x000000ff
        /*055c*/ 	.word	0x00000100
        /*0560*/ 	.short	0x0100
        /*0562*/ 	.byte	0x04
	.zero		1


	//   ....[34]....
        /*0564*/ 	.word	0x00000890
        /*0568*/ 	.word	0x000000ff
        /*056c*/ 	.word	0x00000108
        /*0570*/ 	.short	0x0100
        /*0572*/ 	.byte	0x04
	.zero		1


	//   ....[35]....
        /*0574*/ 	.word	0x000008a0
        /*0578*/ 	.word	0x000000ff
        /*057c*/ 	.word	0x00000110
        /*0580*/ 	.short	0x0100
        /*0582*/ 	.byte	0x04
	.zero		1


	//   ....[36]....
        /*0584*/ 	.word	0x000008b0
        /*0588*/ 	.word	0x000000ff
        /*058c*/ 	.word	0x00000118
        /*0590*/ 	.short	0x0100
        /*0592*/ 	.byte	0x04
	.zero		1


	//   ....[37]....
        /*0594*/ 	.word	0x00000ed0
        /*0598*/ 	.word	0x000000ff
        /*059c*/ 	.word	0x00000050
        /*05a0*/ 	.short	0x010a
        /*05a2*/ 	.byte	0x04
	.zero		1


	//   ....[38]....
        /*05a4*/ 	.word	0x000010e0
        /*05a8*/ 	.word	0x000000ff
        /*05ac*/ 	.word	0x00000010
        /*05b0*/ 	.short	0x010a
        /*05b2*/ 	.byte	0x0e
	.zero		1


	//   ....[39]....
        /*05b4*/ 	.word	0x00001260
        /*05b8*/ 	.word	0x000000ff
        /*05bc*/ 	.word	0x00000018
        /*05c0*/ 	.short	0x010a
        /*05c2*/ 	.byte	0x0e
	.zero		1


	//   ....[40]....
        /*05c4*/ 	.word	0x000014a0
        /*05c8*/ 	.word	0x000000ff
        /*05cc*/ 	.word	0x00000050
        /*05d0*/ 	.short	0x010a
        /*05d2*/ 	.byte	0x04
	.zero		1


	//   ....[41]....
        /*05d4*/ 	.word	0x00001710
        /*05d8*/ 	.word	0x000000ff
        /*05dc*/ 	.word	0x00000050
        /*05e0*/ 	.short	0x010a
        /*05e2*/ 	.byte	0x04
	.zero		1


	//   ....[42]....
        /*05e4*/ 	.word	0x000018c0
        /*05e8*/ 	.word	0x000000ff
        /*05ec*/ 	.word	0x00000050
        /*05f0*/ 	.short	0x010a
        /*05f2*/ 	.byte	0x05
	.zero		1


	//   ....[43]....
        /*05f4*/ 	.word	0x00001d80
        /*05f8*/ 	.word	0x000000ff
        /*05fc*/ 	.word	0x00000050
        /*0600*/ 	.short	0x010a
        /*0602*/ 	.byte	0x05
	.zero		1


	//   ....[44]....
        /*0604*/ 	.word	0x00001e00
        /*0608*/ 	.word	0x000000ff
        /*060c*/ 	.word	0x00000018
        /*0610*/ 	.short	0x010a
        /*0612*/ 	.byte	0x04
	.zero		1


	//   ....[45]....
        /*0614*/ 	.word	0x00001e80
        /*0618*/ 	.word	0x000000ff
        /*061c*/ 	.word	0x00000018
        /*0620*/ 	.short	0x010a
        /*0622*/ 	.byte	0x04
	.zero		1


	//   ....[46]....
        /*0624*/ 	.word	0x00001f80
        /*0628*/ 	.word	0x000000ff
        /*062c*/ 	.word	0x00000140
        /*0630*/ 	.short	0x0100
        /*0632*/ 	.byte	0x06
	.zero		1


	//   ....[47]....
        /*0634*/ 	.word	0x00002240
        /*0638*/ 	.word	0x00000004
        /*063c*/ 	.word	0x00000000
        /*0640*/ 	.short	0x010a
        /*0642*/ 	.byte	0xff
	.zero		1


	//   ....[48]....
        /*0644*/ 	.word	0x00002260
        /*0648*/ 	.word	0x00000004
        /*064c*/ 	.word	0x00000000
        /*0650*/ 	.short	0x010a
        /*0652*/ 	.byte	0xff
	.zero		1


	//   ....[49]....
        /*0654*/ 	.word	0x00002470
        /*0658*/ 	.word	0x00000004
        /*065c*/ 	.word	0x00000000
        /*0660*/ 	.short	0x010a
        /*0662*/ 	.byte	0xff
	.zero		1


	//   ....[50]....
        /*0664*/ 	.word	0x00002490
        /*0668*/ 	.word	0x00000004
        /*066c*/ 	.word	0x00000000
        /*0670*/ 	.short	0x010a
        /*0672*/ 	.byte	0xff
	.zero		1


	//   ....[51]....
        /*0674*/ 	.word	0x00002590
        /*0678*/ 	.word	0x00000004
        /*067c*/ 	.word	0x00000000
        /*0680*/ 	.short	0x0101
        /*0682*/ 	.byte	0xff
	.zero		1


	//   ....[52]....
        /*0684*/ 	.word	0x00002ba0
        /*0688*/ 	.word	0x000000ff
        /*068c*/ 	.word	0x00000000
        /*0690*/ 	.short	0x010a
        /*0692*/ 	.byte	0x1a
	.zero		1


	//   ....[53]....
        /*0694*/ 	.word	0x00002bf0
        /*0698*/ 	.word	0x000000ff
        /*069c*/ 	.word	0x00000020
        /*06a0*/ 	.short	0x010a
        /*06a2*/ 	.byte	0x15
	.zero		1


	//   ....[54]....
        /*06a4*/ 	.word	0x00002f50
        /*06a8*/ 	.word	0x000000ff
        /*06ac*/ 	.word	0x00000008
        /*06b0*/ 	.short	0x010a
        /*06b2*/ 	.byte	0x1a
	.zero		1


	//   ....[55]....
        /*06b4*/ 	.word	0x00003350
        /*06b8*/ 	.word	0x000000ff
        /*06bc*/ 	.word	0x00000000
        /*06c0*/ 	.short	0x010a
        /*06c2*/ 	.byte	0x3c
	.zero		1


	//   ....[56]....
        /*06c4*/ 	.word	0x000033b0
        /*06c8*/ 	.word	0x000000ff
        /*06cc*/ 	.word	0x00000090
        /*06d0*/ 	.short	0x010a
        /*06d2*/ 	.byte	0x1a
	.zero		1


	//   ....[57]....
        /*06d4*/ 	.word	0x00003680
        /*06d8*/ 	.word	0x000000ff
        /*06dc*/ 	.word	0x000000a0
        /*06e0*/ 	.short	0x010a
        /*06e2*/ 	.byte	0x1a
	.zero		1


	//   ....[58]....
        /*06e4*/ 	.word	0x00003800
        /*06e8*/ 	.word	0x000000ff
        /*06ec*/ 	.word	0x00000000
        /*06f0*/ 	.short	0x010a
        /*06f2*/ 	.byte	0x3a
	.zero		1


	//   ....[59]....
        /*06f4*/ 	.word	0x00003c50
        /*06f8*/ 	.word	0x000000ff
        /*06fc*/ 	.word	0x00000098
        /*0700*/ 	.short	0x010a
        /*0702*/ 	.byte	0x1a
	.zero		1


	//   ....[60]....
        /*0704*/ 	.word	0x00003e40
        /*0708*/ 	.word	0x000000ff
        /*070c*/ 	.word	0x000000a8
        /*0710*/ 	.short	0x010a
        /*0712*/ 	.byte	0x1a
	.zero		1


	//   ....[61]....
        /*0714*/ 	.word	0x000041e0
        /*0718*/ 	.word	0x000000ff
        /*071c*/ 	.word	0x00000020
        /*0720*/ 	.short	0x010a
        /*0722*/ 	.byte	0x07
	.zero		1


	//   ....[62]....
        /*0724*/ 	.word	0x00004240
        /*0728*/ 	.word	0x000000ff
        /*072c*/ 	.word	0x00000090
        /*0730*/ 	.short	0x010a
        /*0732*/ 	.byte	0x1a
	.zero		1


	//   ....[63]....
        /*0734*/ 	.word	0x00004500
        /*0738*/ 	.word	0x000000ff
        /*073c*/ 	.word	0x000000a0
        /*0740*/ 	.short	0x010a
        /*0742*/ 	.byte	0x1a
	.zero		1


	//   ....[64]....
        /*0744*/ 	.word	0x00004650
        /*0748*/ 	.word	0x000000ff
        /*074c*/ 	.word	0x00000098
        /*0750*/ 	.short	0x010a
        /*0752*/ 	.byte	0x1a
	.zero		1


	//   ....[65]....
        /*0754*/ 	.word	0x00004850
        /*0758*/ 	.word	0x000000ff
        /*075c*/ 	.word	0x000000a8
        /*0760*/ 	.short	0x010a
        /*0762*/ 	.byte	0x1a
	.zero		1


	//   ....[66]....
        /*0764*/ 	.word	0x00004b40
        /*0768*/ 	.word	0x00000022
        /*076c*/ 	.word	0x00000000
        /*0770*/ 	.short	0x0101
        /*0772*/ 	.byte	0xff
	.zero		1


	//   ....[67]....
        /*0774*/ 	.word	0x00004b50
        /*0778*/ 	.word	0x000000ff
        /*077c*/ 	.word	0x00000140
        /*0780*/ 	.short	0x010a
        /*0782*/ 	.byte	0x1a
	.zero		1


	//   ....[68]....
        /*0784*/ 	.word	0x00004e40
        /*0788*/ 	.word	0x000000ff
        /*078c*/ 	.word	0x00000140
        /*0790*/ 	.short	0x0100
        /*0792*/ 	.byte	0x1a
	.zero		1


	//   ....[69]....
        /*0794*/ 	.word	0x00005260
        /*0798*/ 	.word	0x000000ff
        /*079c*/ 	.word	0x00000100
        /*07a0*/ 	.short	0x010a
        /*07a2*/ 	.byte	0x0d
	.zero		1


	//   ....[70]....
        /*07a4*/ 	.word	0x000052e0
        /*07a8*/ 	.word	0x000000ff
        /*07ac*/ 	.word	0x00000108
        /*07b0*/ 	.short	0x010a
        /*07b2*/ 	.byte	0x0d
	.zero		1


	//   ....[71]....
        /*07b4*/ 	.word	0x000054e0
        /*07b8*/ 	.word	0x000000ff
        /*07bc*/ 	.word	0x00000110
        /*07c0*/ 	.short	0x0101
        /*07c2*/ 	.byte	0x0d
	.zero		1


	//   ....[72]....
        /*07c4*/ 	.word	0x00005520
        /*07c8*/ 	.word	0x000000ff
        /*07cc*/ 	.word	0x00000118
        /*07d0*/ 	.short	0x0101
        /*07d2*/ 	.byte	0x0d
	.zero		1


	//   ....[73]....
        /*07d4*/ 	.word	0x00005b20
        /*07d8*/ 	.word	0x000000ff
        /*07dc*/ 	.word	0x000000f0
        /*07e0*/ 	.short	0x010a
        /*07e2*/ 	.byte	0x04
	.zero		1


	//   ....[74]....
        /*07e4*/ 	.word	0x00005b50
        /*07e8*/ 	.word	0x000000ff
        /*07ec*/ 	.word	0x00000080
        /*07f0*/ 	.short	0x010a
        /*07f2*/ 	.byte	0x04
	.zero		1


	//   ....[75]....
        /*07f4*/ 	.word	0x00007d60
        /*07f8*/ 	.word	0x000000ff
        /*07fc*/ 	.word	0x00000000
        /*0800*/ 	.short	0x0101
        /*0802*/ 	.byte	0x11
	.zero		1


	//   ....[76]....
        /*0804*/ 	.word	0x00007f10
        /*0808*/ 	.word	0x000000ff
        /*080c*/ 	.word	0x00000000
        /*0810*/ 	.short	0x0101
        /*0812*/ 	.byte	0x10
	.zero		1


	//   ....[77]....
        /*0814*/ 	.word	0x00007f30
        /*0818*/ 	.word	0x000000ff
        /*081c*/ 	.word	0x00000000
        /*0820*/ 	.short	0x010a
        /*0822*/ 	.byte	0x07
	.zero		1


	//   ....[78]....
        /*0824*/ 	.word	0x00008430
        /*0828*/ 	.word	0x000000ff
        /*082c*/ 	.word	0x00000080
        /*0830*/ 	.short	0x010a
        /*0832*/ 	.byte	0x07
	.zero		1


	//   ....[79]....
        /*0834*/ 	.word	0x0000a150
        /*0838*/ 	.word	0x000000ff
        /*083c*/ 	.word	0x00000000
        /*0840*/ 	.short	0x0101
        /*0842*/ 	.byte	0x11
	.zero		1


	//   ....[80]....
        /*0844*/ 	.word	0x0000a280
        /*0848*/ 	.word	0x000000ff
        /*084c*/ 	.word	0x00000000
        /*0850*/ 	.short	0x0101
        /*0852*/ 	.byte	0x10
	.zero		1


	//   ....[81]....
        /*0854*/ 	.word	0x0000a290
        /*0858*/ 	.word	0x000000ff
        /*085c*/ 	.word	0x000000f0
        /*0860*/ 	.short	0x010a
        /*0862*/ 	.byte	0x07
	.zero		1


	//   ....[82]....
        /*0864*/ 	.word	0x0000a8e0
        /*0868*/ 	.word	0x000000ff
        /*086c*/ 	.word	0x000000f0
        /*0870*/ 	.short	0x010a
        /*0872*/ 	.byte	0x0c
	.zero		1


	//   ....[83]....
        /*0874*/ 	.word	0x0000aa00
        /*0878*/ 	.word	0x000000ff
        /*087c*/ 	.word	0x00000140
        /*0880*/ 	.short	0x0100
        /*0882*/ 	.byte	0x06
	.zero		1


	//   ....[84]....
        /*0884*/ 	.word	0x0000ab30
        /*0888*/ 	.word	0x000000ff
        /*088c*/ 	.word	0x00000140
        /*0890*/ 	.short	0x0100
        /*0892*/ 	.byte	0x06
	.zero		1


	//   ....[85]....
        /*0894*/ 	.word	0x0000ae60
        /*0898*/ 	.word	0x000000ff
        /*089c*/ 	.word	0x00000000
        /*08a0*/ 	.short	0x0101
        /*08a2*/ 	.byte	0x0c
	.zero		1


	//   ....[86]....
        /*08a4*/ 	.word	0x0000ae70
        /*08a8*/ 	.word	0x000000ff
        /*08ac*/ 	.word	0x00000000
        /*08b0*/ 	.short	0x0101
        /*08b2*/ 	.byte	0x0b
	.zero		1


	//   ....[87]....
        /*08b4*/ 	.word	0x0000b280
        /*08b8*/ 	.word	0x000000ff
        /*08bc*/ 	.word	0x000000f0
        /*08c0*/ 	.short	0x0101
        /*08c2*/ 	.byte	0x07
	.zero		1


	//   ....[88]....
        /*08c4*/ 	.word	0x0000b860
        /*08c8*/ 	.word	0x000000ff
        /*08cc*/ 	.word	0x00000000
        /*08d0*/ 	.short	0x0101
        /*08d2*/ 	.byte	0x0c
	.zero		1


	//   ....[89]....
        /*08d4*/ 	.word	0x0000b890
        /*08d8*/ 	.word	0x000000ff
        /*08dc*/ 	.word	0x000000f8
        /*08e0*/ 	.short	0x0101
        /*08e2*/ 	.byte	0x07
	.zero		1


	//   ....[90]....
        /*08e4*/ 	.word	0x0000be30
        /*08e8*/ 	.word	0x000000ff
        /*08ec*/ 	.word	0x00000000
        /*08f0*/ 	.short	0x0101
        /*08f2*/ 	.byte	0x0b
	.zero		1


	//   ....[91]....
        /*08f4*/ 	.word	0x0000be40
        /*08f8*/ 	.word	0x000000ff
        /*08fc*/ 	.word	0x000000f0
        /*0900*/ 	.short	0x0101
        /*0902*/ 	.byte	0x07
	.zero		1


	//   ....[92]....
        /*0904*/ 	.word	0x0000be70
        /*0908*/ 	.word	0x000000ff
        /*090c*/ 	.word	0x000000f8
        /*0910*/ 	.short	0x0101
        /*0912*/ 	.byte	0x07
	.zero		1


	//   ....[93]....
        /*0914*/ 	.word	0x0000bed0
        /*0918*/ 	.word	0x000000ff
        /*091c*/ 	.word	0x000000f0
        /*0920*/ 	.short	0x0101
        /*0922*/ 	.byte	0x07
	.zero		1


	//   ....[94]....
        /*0924*/ 	.word	0x0000bee0
        /*0928*/ 	.word	0x000000ff
        /*092c*/ 	.word	0x000000c0
        /*0930*/ 	.short	0x010a
        /*0932*/ 	.byte	0x07
	.zero		1


	//   ....[95]....
        /*0934*/ 	.word	0x0000bf00
        /*0938*/ 	.word	0x000000ff
        /*093c*/ 	.word	0x00000110
        /*0940*/ 	.short	0x010a
        /*0942*/ 	.byte	0x07
	.zero		1


	//   ....[96]....
        /*0944*/ 	.word	0x0000c940
        /*0948*/ 	.word	0x000000ff
        /*094c*/ 	.word	0x00000000
        /*0950*/ 	.short	0x0101
        /*0952*/ 	.byte	0x0c
	.zero		1


	//   ....[97]....
        /*0954*/ 	.word	0x0000c950
        /*0958*/ 	.word	0x000000ff
        /*095c*/ 	.word	0x00000100
        /*0960*/ 	.short	0x0101
        /*0962*/ 	.byte	0x07
	.zero		1


	//   ....[98]....
        /*0964*/ 	.word	0x0000c990
        /*0968*/ 	.word	0x000000ff
        /*096c*/ 	.word	0x000000f8
        /*0970*/ 	.short	0x0101
        /*0972*/ 	.byte	0x07
	.zero		1


	//   ....[99]....
        /*0974*/ 	.word	0x0000c9a0
        /*0978*/ 	.word	0x000000ff
        /*097c*/ 	.word	0x000000c8
        /*0980*/ 	.short	0x010a
        /*0982*/ 	.byte	0x07
	.zero		1


	//   ....[100]....
        /*0984*/ 	.word	0x0000c9c0
        /*0988*/ 	.word	0x000000ff
        /*098c*/ 	.word	0x00000118
        /*0990*/ 	.short	0x010a
        /*0992*/ 	.byte	0x07
	.zero		1


	//   ....[101]....
        /*0994*/ 	.word	0x0000d700
        /*0998*/ 	.word	0x000000ff
        /*099c*/ 	.word	0x00000000
        /*09a0*/ 	.short	0x0101
        /*09a2*/ 	.byte	0x0b
	.zero		1


	//   ....[102]....
        /*09a4*/ 	.word	0x0000d780
        /*09a8*/ 	.word	0x000000ff
        /*09ac*/ 	.word	0x00000108
        /*09b0*/ 	.short	0x0101
        /*09b2*/ 	.byte	0x07
	.zero		1


	//   ....[103]....
        /*09b4*/ 	.word	0x0000d840
        /*09b8*/ 	.word	0x000000ff
        /*09bc*/ 	.word	0x00000118
        /*09c0*/ 	.short	0x010a
        /*09c2*/ 	.byte	0x07
	.zero		1


	//   ....[104]....
        /*09c4*/ 	.word	0x0000d920
        /*09c8*/ 	.word	0x000000ff
        /*09cc*/ 	.word	0x00000140
        /*09d0*/ 	.short	0x0100
        /*09d2*/ 	.byte	0x06
	.zero		1


	//   ....[105]....
        /*09d4*/ 	.word	0x0000da30
        /*09d8*/ 	.word	0x000000ff
        /*09dc*/ 	.word	0x00000140
        /*09e0*/ 	.short	0x0100
        /*09e2*/ 	.byte	0x06
	.zero		1


	//   ....[106]....
        /*09e4*/ 	.word	0x0000da90
        /*09e8*/ 	.word	0x00000004
        /*09ec*/ 	.word	0x00000050
        /*09f0*/ 	.short	0x010a
        /*09f2*/ 	.byte	0xff
	.zero		1


	//   ....[107]....
        /*09f4*/ 	.word	0x0000db00
        /*09f8*/ 	.word	0x00000004
        /*09fc*/ 	.word	0x00000010
        /*0a00*/ 	.short	0x010a
        /*0a02*/ 	.byte	0xff
	.zero		1


	//   ....[108]....
        /*0a04*/ 	.word	0x0000db70
        /*0a08*/ 	.word	0x00000004
        /*0a0c*/ 	.word	0x00000018
        /*0a10*/ 	.short	0x010a
        /*0a12*/ 	.byte	0xff
	.zero		1


	//   ....[109]....
        /*0a14*/ 	.word	0x0000dbe0
        /*0a18*/ 	.word	0x00000004
        /*0a1c*/ 	.word	0x00000050
        /*0a20*/ 	.short	0x010a
        /*0a22*/ 	.byte	0xff
	.zero		1


	//   ....[110]....
        /*0a24*/ 	.word	0x0000dc50
        /*0a28*/ 	.word	0x00000004
        /*0a2c*/ 	.word	0x00000050
        /*0a30*/ 	.short	0x010a
        /*0a32*/ 	.byte	0xff
	.zero		1


	//   ....[111]....
        /*0a34*/ 	.word	0x0000dcc0
        /*0a38*/ 	.word	0x00000004
        /*0a3c*/ 	.word	0x00000050
        /*0a40*/ 	.short	0x010a
        /*0a42*/ 	.byte	0xff
	.zero		1


	//   ....[112]....
        /*0a44*/ 	.word	0x0000dd30
        /*0a48*/ 	.word	0x00000000
        /*0a4c*/ 	.word	0x00000050
        /*0a50*/ 	.short	0x010a
        /*0a52*/ 	.byte	0xff
	.zero		1


	//   ....[113]....
        /*0a54*/ 	.word	0x0000dda0
        /*0a58*/ 	.word	0x00000000
        /*0a5c*/ 	.word	0x00000018
        /*0a60*/ 	.short	0x010a
        /*0a62*/ 	.byte	0xff
	.zero		1


	//   ....[114]....
        /*0a64*/ 	.word	0x0000de10
        /*0a68*/ 	.word	0x00000000
        /*0a6c*/ 	.word	0x00000018
        /*0a70*/ 	.short	0x010a
        /*0a72*/ 	.byte	0xff
	.zero		1


	//   ....[115]....
        /*0a74*/ 	.word	0x0000de70
        /*0a78*/ 	.word	0x00000004
        /*0a7c*/ 	.word	0x00000000
        /*0a80*/ 	.short	0x010a
        /*0a82*/ 	.byte	0xff
	.zero		1


	//   ....[116]....
        /*0a84*/ 	.word	0x0000ded0
        /*0a88*/ 	.word	0x00000004
        /*0a8c*/ 	.word	0x00000000
        /*0a90*/ 	.short	0x010a
        /*0a92*/ 	.byte	0xff
	.zero		1


	//   ....[117]....
        /*0a94*/ 	.word	0x0000df50
        /*0a98*/ 	.word	0x00000003
        /*0a9c*/ 	.word	0x00000000
        /*0aa0*/ 	.short	0x010a
        /*0aa2*/ 	.byte	0xff
	.zero		1


	//   ....[118]....
        /*0aa4*/ 	.word	0x0000dfd0
        /*0aa8*/ 	.word	0x00000003
        /*0aac*/ 	.word	0x00000020
        /*0ab0*/ 	.short	0x010a
        /*0ab2*/ 	.byte	0xff
	.zero		1


	//   ....[119]....
        /*0ab4*/ 	.word	0x0000e050
        /*0ab8*/ 	.word	0x00000003
        /*0abc*/ 	.word	0x00000008
        /*0ac0*/ 	.short	0x010a
        /*0ac2*/ 	.byte	0xff
	.zero		1


	//   ....[120]....
        /*0ac4*/ 	.word	0x0000e0d0
        /*0ac8*/ 	.word	0x00000000
        /*0acc*/ 	.word	0x00000000
        /*0ad0*/ 	.short	0x010a
        /*0ad2*/ 	.byte	0xff
	.zero		1


	//   ....[121]....
        /*0ad4*/ 	.word	0x0000e150
        /*0ad8*/ 	.word	0x00000003
        /*0adc*/ 	.word	0x00000090
        /*0ae0*/ 	.short	0x010a
        /*0ae2*/ 	.byte	0xff
	.zero		1


	//   ....[122]....
        /*0ae4*/ 	.word	0x0000e1d0
        /*0ae8*/ 	.word	0x00000003
        /*0aec*/ 	.word	0x000000a0
        /*0af0*/ 	.short	0x010a
        /*0af2*/ 	.byte	0xff
	.zero		1


	//   ....[123]....
        /*0af4*/ 	.word	0x0000e250
        /*0af8*/ 	.word	0x00000003
        /*0afc*/ 	.word	0x00000000
        /*0b00*/ 	.short	0x010a
        /*0b02*/ 	.byte	0xff
	.zero		1


	//   ....[124]....
        /*0b04*/ 	.word	0x0000e2d0
        /*0b08*/ 	.word	0x00000003
        /*0b0c*/ 	.word	0x00000098
        /*0b10*/ 	.short	0x010a
        /*0b12*/ 	.byte	0xff
	.zero		1


	//   ....[125]....
        /*0b14*/ 	.word	0x0000e350
        /*0b18*/ 	.word	0x00000003
        /*0b1c*/ 	.word	0x000000a8
        /*0b20*/ 	.short	0x010a
        /*0b22*/ 	.byte	0xff
	.zero		1


	//   ....[126]....
        /*0b24*/ 	.word	0x0000e3d0
        /*0b28*/ 	.word	0x00000000
        /*0b2c*/ 	.word	0x00000020
        /*0b30*/ 	.short	0x010a
        /*0b32*/ 	.byte	0xff
	.zero		1


	//   ....[127]....
        /*0b34*/ 	.word	0x0000e450
        /*0b38*/ 	.word	0x00000003
        /*0b3c*/ 	.word	0x00000090
        /*0b40*/ 	.short	0x010a
        /*0b42*/ 	.byte	0xff
	.zero		1


	//   ....[128]....
        /*0b44*/ 	.word	0x0000e4d0
        /*0b48*/ 	.word	0x00000003
        /*0b4c*/ 	.word	0x000000a0
        /*0b50*/ 	.short	0x010a
        /*0b52*/ 	.byte	0xff
	.zero		1


	//   ....[129]....
        /*0b54*/ 	.word	0x0000e550
        /*0b58*/ 	.word	0x00000003
        /*0b5c*/ 	.word	0x00000098
        /*0b60*/ 	.short	0x010a
        /*0b62*/ 	.byte	0xff
	.zero		1


	//   ....[130]....
        /*0b64*/ 	.word	0x0000e5d0
        /*0b68*/ 	.word	0x00000003
        /*0b6c*/ 	.word	0x000000a8
        /*0b70*/ 	.short	0x010a
        /*0b72*/ 	.byte	0xff
	.zero		1


	//   ....[131]....
        /*0b74*/ 	.word	0x0000e630
        /*0b78*/ 	.word	0x00000000
        /*0b7c*/ 	.word	0x00000140
        /*0b80*/ 	.short	0x010a
        /*0b82*/ 	.byte	0xff
	.zero		1


	//   ....[132]....
        /*0b84*/ 	.word	0x0000e6b0
        /*0b88*/ 	.word	0x00000003
        /*0b8c*/ 	.word	0x00000100
        /*0b90*/ 	.short	0x010a
        /*0b92*/ 	.byte	0xff
	.zero		1


	//   ....[133]....
        /*0b94*/ 	.word	0x0000e730
        /*0b98*/ 	.word	0x00000003
        /*0b9c*/ 	.word	0x00000108
        /*0ba0*/ 	.short	0x010a
        /*0ba2*/ 	.byte	0xff
	.zero		1


	//   ....[134]....
        /*0ba4*/ 	.word	0x0000e7a0
        /*0ba8*/ 	.word	0x000000ff
        /*0bac*/ 	.word	0x00000000
        /*0bb0*/ 	.short	0x010a
        /*0bb2*/ 	.byte	0x07
	.zero		1


	//   ....[135]....
        /*0bb4*/ 	.word	0x0000e830
        /*0bb8*/ 	.word	0x00000000
        /*0bbc*/ 	.word	0x00000000
        /*0bc0*/ 	.short	0x010a
        /*0bc2*/ 	.byte	0xff
	.zero		1


	//   ....[136]....
        /*0bc4*/ 	.word	0x0000e8a0
        /*0bc8*/ 	.word	0x000000ff
        /*0bcc*/ 	.word	0x00000000
        /*0bd0*/ 	.short	0x010a
        /*0bd2*/ 	.byte	0x07
	.zero		1


	//   ....[137]....
        /*0bd4*/ 	.word	0x0000e930
        /*0bd8*/ 	.word	0x00000000
        /*0bdc*/ 	.word	0x00000000
        /*0be0*/ 	.short	0x010a
        /*0be2*/ 	.byte	0xff
	.zero		1


	//   ....[138]....
        /*0be4*/ 	.word	0x0000e9b0
        /*0be8*/ 	.word	0x000000ff
        /*0bec*/ 	.word	0x00000000
        /*0bf0*/ 	.short	0x010a
        /*0bf2*/ 	.byte	0x06
	.zero		1


	//   ....[139]....
        /*0bf4*/ 	.word	0x0000ea40
        /*0bf8*/ 	.word	0x00000000
        /*0bfc*/ 	.word	0x00000000
        /*0c00*/ 	.short	0x010a
        /*0c02*/ 	.byte	0xff
	.zero		1


	//   ....[140]....
        /*0c04*/ 	.word	0x0000eac0
        /*0c08*/ 	.word	0x00000000
        /*0c0c*/ 	.word	0x000000c0
        /*0c10*/ 	.short	0x010a
        /*0c12*/ 	.byte	0xff
	.zero		1


	//   ....[141]....
        /*0c14*/ 	.word	0x0000eb40
        /*0c18*/ 	.word	0x00000000
        /*0c1c*/ 	.word	0x00000110
        /*0c20*/ 	.short	0x010a
        /*0c22*/ 	.byte	0xff
	.zero		1


	//   ....[142]....
        /*0c24*/ 	.word	0x0000ebc0
        /*0c28*/ 	.word	0x00000000
        /*0c2c*/ 	.word	0x000000c8
        /*0c30*/ 	.short	0x010a
        /*0c32*/ 	.byte	0xff
	.zero		1


	//   ....[143]....
        /*0c34*/ 	.word	0x0000ec30
        /*0c38*/ 	.word	0x00000003
        /*0c3c*/ 	.word	0x00000118
        /*0c40*/ 	.short	0x010a
        /*0c42*/ 	.byte	0xff
	.zero		1


	//   ....[144]....
        /*0c44*/ 	.word	0x0000eca0
        /*0c48*/ 	.word	0x00000000
        /*0c4c*/ 	.word	0x00000118
        /*0c50*/ 	.short	0x010a
        /*0c52*/ 	.byte	0xff
	.zero		1


	//----- nvinfo : EIATTR_NUM_MBARRIERS
	.align		4
.L_62:
        /*0c54*/ 	.byte	0x03, 0x38
        /*0c56*/ 	.short	0x002b


	//----- nvinfo : EIATTR_EXIT_INSTR_OFFSETS
	.align		4
        /*0c58*/ 	.byte	0x04, 0x1c
        /*0c5a*/ 	.short	(.L_64 - .L_63)


	//   ....[0]....
.L_63:
        /*0c5c*/ 	.word	0x0000da60


	//----- nvinfo : EIATTR_REQNTID
	.align		4
.L_64:
        /*0c60*/ 	.byte	0x04, 0x10
        /*0c62*/ 	.short	(.L_66 - .L_65)
.L_65:
        /*0c64*/ 	.word	0x00000200
        /*0c68*/ 	.word	0x00000001
        /*0c6c*/ 	.word	0x00000001


	//----- nvinfo : EIATTR_CRS_STACK_SIZE
	.align		4
.L_66:
        /*0c70*/ 	.byte	0x04, 0x1e
        /*0c72*/ 	.short	(.L_68 - .L_67)
.L_67:
        /*0c74*/ 	.word	0x00000000


	//----- nvinfo : EIATTR_CBANK_PARAM_SIZE
	.align		4
.L_68:
        /*0c78*/ 	.byte	0x03, 0x19
        /*0c7a*/ 	.short	0x02ac


	//----- nvinfo : EIATTR_PARAM_CBANK
	.align		4
        /*0c7c*/ 	.byte	0x04, 0x0a
        /*0c7e*/ 	.short	(.L_70 - .L_69)
	.align		4
.L_69:
        /*0c80*/ 	.word	index@(.nv.constant0.kernel_cutlass_kernel_flash_attncuteflash_fwd_sm100FlashAttentionForwardSm100_object_at__tensor0000o12811101213_tensor0000o12811101213_tensor0000o12810111213_tensor0000o12811101213_tensor_0)
        /*0c84*/ 	.short	0x0380
        /*0c86*/ 	.short	0x02ac


	//----- nvinfo : EIATTR_SW_WAR
	.align		4
.L_70:
        /*0c88*/ 	.byte	0x04, 0x36
        /*0c8a*/ 	.short	(.L_72 - .L_71)
.L_71:
        /*0c8c*/ 	.word	0x00000008
.L_72:


//--------------------- .nv.compat                --------------------------
	.section	.nv.compat,"",@"SHT_CUDA_COMPAT_INFO"
	.align	4
        /*0000*/ 	.byte	0x02, 0x02, 0x02, 0x00, 0x02, 0x05, 0x05, 0x00, 0x02, 0x03, 0x01, 0x00, 0x02, 0x06, 0x01, 0x00


//--------------------- .nv.callgraph             --------------------------
	.section	.nv.callgraph,"",@"SHT_CUDA_CALLGRAPH"
	.align	4
	.sectionentsize	8
	.align		4
        /*0000*/ 	.word	0x00000000
	.align		4
        /*0004*/ 	.word	0xffffffff
	.align		4
        /*0008*/ 	.word	0x00000000
	.align		4
        /*000c*/ 	.word	0xfffffffe
	.align		4
        /*0010*/ 	.word	0x00000000
	.align		4
        /*0014*/ 	.word	0xfffffffd
	.align		4
        /*0018*/ 	.word	0x00000000
	.align		4
        /*001c*/ 	.word	0xfffffffc


//--------------------- .text.kernel_cutlass_kernel_flash_attncuteflash_fwd_sm100FlashAttentionForwardSm100_object_at__tensor0000o12811101213_tensor0000o12811101213_tensor0000o12810111213_tensor0000o12811101213_tensor_0 --------------------------
	.section	.text.kernel_cutlass_kernel_flash_attncuteflash_fwd_sm100FlashAttentionForwardSm100_object_at__tensor0000o12811101213_tensor0000o12811101213_tensor0000o12810111213_tensor0000o12811101213_tensor_0,"ax",@progbits
	.align	128
        .global         kernel_cutlass_kernel_flash_attncuteflash_fwd_sm100FlashAttentionForwardSm100_object_at__tensor0000o12811101213_tensor0000o12811101213_tensor0000o12810111213_tensor0000o12811101213_tensor_0
        .type           kernel_cutlass_kernel_flash_attncuteflash_fwd_sm100FlashAttentionForwardSm100_object_at__tensor0000o12811101213_tensor0000o12811101213_tensor0000o12810111213_tensor0000o12811101213_tensor_0,@function
        .size           kernel_cutlass_kernel_flash_attncuteflash_fwd_sm100FlashAttentionForwardSm100_object_at__tensor0000o12811101213_tensor0000o12811101213_tensor0000o12810111213_tensor0000o12811101213_tensor_0,(.L_x_180 - kernel_cutlass_kernel_flash_attncuteflash_fwd_sm100FlashAttentionForwardSm100_object_at__tensor0000o12811101213_tensor0000o12811101213_tensor0000o12810111213_tensor0000o12811101213_tensor_0)
        .other          kernel_cutlass_kernel_flash_attncuteflash_fwd_sm100FlashAttentionForwardSm100_object_at__tensor0000o12811101213_tensor0000o12811101213_tensor0000o12810111213_tensor0000o12811101213_tensor_0,@"STO_CUDA_ENTRY STV_DEFAULT"
kernel_cutlass_kernel_flash_attncuteflash_fwd_sm100FlashAttentionForwardSm100_object_at__tensor0000o12811101213_tensor0000o12811101213_tensor0000o12810111213_tensor0000o12811101213_tensor_0:
.text.kernel_cutlass_kernel_flash_attncuteflash_fwd_sm100FlashAttentionForwardSm100_object_at__tensor0000o12811101213_tensor0000o12811101213_tensor0000o12810111213_tensor0000o12811101213_tensor_0:
[----:B------:R-:W1:Y:S02]  /*0000*/  LDC R1, c[0x0][0x37c] ;  /* 0x0000df00ff017b82 */ /* 0x000e640000000800 */
[----:B-1----:R-:W-:-:S06]  /*0010*/  IADD3 R1, PT, PT, R1, -0x70, RZ ;  /* 0xffffff9001017810 */ /* 0x002fcc0007ffe0ff */
[----:B------:R-:W1:Y:S01]  /*0020*/  S2UR UR16, SR_CgaCtaId ;  /* 0x00000000001079c3 */ /* 0x000e620000008800 */
[----:B------:R-:W2:Y:S01]  /*0030*/  S2R R0, SR_TID.X ;  /* 0x0000000000007919 */ /* 0x000ea20000002100 */
[----:B------:R-:W3:Y:S01]  /*0040*/  LDCU UR7, c[0x0][0x36c] ;  /* 0x00006d80ff0777ac */ /* 0x000ee20008000800 */
[----:B------:R-:W-:-:S05]  /*0050*/  UMOV UR9, 0x1 ;  /* 0x0000000100097882 */ /* 0x000fca0000000000 */
[----:B------:R-:W4:Y:S01]  /*0060*/  S2UR UR17, SR_CTAID.X ;  /* 0x00000000001179c3 */ /* 0x000f220000002500 */
[----:B---3--:R-:W-:Y:S02]  /*0070*/  UISETP.EQ.U32.AND UP4, UPT, UR7, 0x1, UPT ;  /* 0x000000010700788c */ /* 0x008fe4000bf82070 */
[----:B-1----:R-:W-:-:S04]  /*0080*/  ULEA.HI UR5, UR16, UR16, URZ, 0x1 ;  /* 0x0000001010057291 */ /* 0x002fc8000f8f08ff */
[----:B------:R-:W-:Y:S02]  /*0090*/  ULOP3.LUT UR4, UR5, 0xfffffffe, URZ, 0xc0, !UPT ;  /* 0xfffffffe05047892 */ /* 0x000fe4000f8ec0ff */
[----:B------:R-:W-:Y:S02]  /*00a0*/  USHF.R.U32.HI UR5, URZ, 0x1, UR5 ;  /* 0x00000001ff057899 */ /* 0x000fe40008011605 */
[----:B------:R-:W-:Y:S01]  /*00b0*/  UISETP.NE.AND UP0, UPT, UR16, UR4, UPT ;  /* 0x000000041000728c */ /* 0x000fe2000bf05270 */
[----:B--2---:R-:W-:Y:S01]  /*00c0*/  SHF.R.U32.HI R2, RZ, 0x5, R0 ;  /* 0x00000005ff027819 */ /* 0x004fe20000011600 */
[----:B----4-:R-:W-:Y:S02]  /*00d0*/  ULOP3.LUT UR6, UR17, 0x1, URZ, 0xc0, !UPT ;  /* 0x0000000111067892 */ /* 0x010fe4000f8ec0ff */
[----:B------:R-:W-:Y:S01]  /*00e0*/  UISETP.LT.AND UP0, UPT, UR16, URZ, UP0 ;  /* 0x000000ff1000728c */ /* 0x000fe20008701270 */
[----:B------:R-:W-:-:S03]  /*00f0*/  R2UR UR10, R2 ;  /* 0x00000000020a72ca */ /* 0x000fc600000e0000 */
[----:B------:R-:W-:Y:S01]  /*0100*/  IMAD.U32 R7, RZ, RZ, UR6 ;  /* 0x00000006ff077e24 */ /* 0x000fe2000f8e00ff */
[----:B------:R-:W-:Y:S02]  /*0110*/  UIADD3 UR6, UPT, UPT, -UR4, UR16, URZ ;  /* 0x0000001004067290 */ /* 0x000fe4000fffe1ff */
[----:B------:R-:W-:Y:S02]  /*0120*/  UIADD3 UR4, UPT, UPT, UR5, -0x1, URZ ;  /* 0xffffffff05047890 */ /* 0x000fe4000fffe0ff */
[----:B------:R-:W-:Y:S02]  /*0130*/  ULOP3.LUT UR7, UR6, 0x1, URZ, 0x3c, !UPT ;  /* 0x0000000106077892 */ /* 0x000fe4000f8e3cff */
[----:B------:R-:W-:Y:S02]  /*0140*/  @!UP0 UIADD3 UR4, UPT, UPT, UR5, URZ, URZ ;  /* 0x000000ff05048290 */ /* 0x000fe4000fffe0ff */
[----:B------:R-:W-:Y:S02]  /*0150*/  USHF.L.U32 UR8, UR9, UR6, URZ ;  /* 0x0000000609087299 */ /* 0x000fe400080006ff */
[----:B------:R-:W-:-:S02]  /*0160*/  UIADD3 UR4, UPT, UPT, UR4, UR4, URZ ;  /* 0x0000000404047290 */ /* 0x000fc4000fffe0ff */
[----:B------:R-:W-:Y:S02]  /*0170*/  UISETP.NE.AND UP6, UPT, UR10, URZ, UPT ;  /* 0x000000ff0a00728c */ /* 0x000fe4000bfc5270 */
[----:B------:R-:W-:Y:S02]  /*0180*/  USHF.L.U32 UR6, UR9, UR7, URZ ;  /* 0x0000000709067299 */ /* 0x000fe400080006ff */
[----:B------:R-:W-:Y:S01]  /*0190*/  IMAD.U32 R0, RZ, RZ, UR4 ;  /* 0x00000004ff007e24 */ /* 0x000fe2000f8e00ff */
[----:B------:R-:W-:Y:S02]  /*01a0*/  UISETP.NE.AND UP5, UPT, UR10, 0xc, UPT ;  /* 0x0000000c0a00788c */ /* 0x000fe4000bfa5270 */
[----:B------:R-:W-:Y:S02]  /*01b0*/  ULOP3.LUT UR55, UR6, UR8, URZ, 0xfc, !UPT ;  /* 0x0000000806377292 */ /* 0x000fe4000f8efcff */
[----:B------:R1:W-:Y:S01]  /*01c0*/  STL [R1+0x68], R0 ;  /* 0x0000680001007387 */ /* 0x0003e20000100800 */
[----:B------:R-:W-:Y:S09]  /*01d0*/  BRA.U UP6, `(.L_x_0) ;  /* 0x0000000106387547 */ /* 0x000ff2000b800000 */
[----:B------:R-:W2:Y:S02]  /*01e0*/  LDCU.64 UR4, c[0x0][0x348] ;  /* 0x00006900ff0477ac */ /* 0x000ea40008000a00 */
[----:B--2---:R-:W-:Y:S02]  /*01f0*/  UIADD3 UR10, UP3, UPT, UR4, 0x80, URZ ;  /* 0x00000080040a7890 */ /* 0x004fe4000ff7e0ff */
[----:B------:R-:W-:Y:S02]  /*0200*/  UIADD3 UR8, UP2, UPT, UR4, 0x100, URZ ;  /* 0x0000010004087890 */ /* 0x000fe4000ff5e0ff */
[----:B------:R-:W-:Y:S02]  /*0210*/  UIADD3 UR6, UP1, UPT, UR4, 0x180, URZ ;  /* 0x0000018004067890 */ /* 0x000fe4000ff3e0ff */
[----:B------:R-:W-:Y:S02]  /*0220*/  UIADD3 UR4, UP0, UPT, UR4, 0x200, URZ ;  /* 0x0000020004047890 */ /* 0x000fe4000ff1e0ff */
[----:B------:R-:W-:-:S02]  /*0230*/  UIADD3.X UR11, UPT, UPT, URZ, UR5, URZ, UP3, !UPT ;  /* 0x00000005ff0b7290 */ /* 0x000fc40009ffe4ff */
[----:B------:R-:W-:Y:S02]  /*0240*/  UIADD3.X UR9, UPT, UPT, URZ, UR5, URZ, UP2, !UPT ;  /* 0x00000005ff097290 */ /* 0x000fe400097fe4ff */
[----:B------:R-:W-:Y:S02]  /*0250*/  UIADD3.X UR7, UPT, UPT, URZ, UR5, URZ, UP1, !UPT ;  /* 0x00000005ff077290 */ /* 0x000fe40008ffe4ff */
[----:B------:R-:W-:-:S03]  /*0260*/  UIADD3.X UR5, UPT, UPT, URZ, UR5, URZ, UP0, !UPT ;  /* 0x00000005ff057290 */ /* 0x000fc600087fe4ff */
[----:B------:R2:W-:Y:S02]  /*0270*/  UTMACCTL.PF [UR10] ;  /* 0x000000000a0079b9 */ /* 0x0005e40008040000 */
[----:B------:R2:W-:Y:S02]  /*0280*/  UTMACCTL.PF [UR8] ;  /* 0x00000000080079b9 */ /* 0x0005e40008040000 */
[----:B------:R2:W-:Y:S02]  /*0290*/  UTMACCTL.PF [UR6] ;  /* 0x00000000060079b9 */ /* 0x0005e40008040000 */
[----:B------:R2:W-:Y:S02]  /*02a0*/  UTMACCTL.PF [UR4] ;  /* 0x00000000040079b9 */ /* 0x0005e40008040000 */
[----:B--2---:R-:W-:Y:S01]  /*02b0*/  NOP ;  /* 0x0000000000007918 */ /* 0x004fe20000000000 */
.L_x_0:
[----:B------:R-:W-:Y:S05]  /*02c0*/  BRA.U UP5, `(.L_x_1) ;  /* 0x00000001052c7547 */ /* 0x000fea000b800000 */
[----:B------:R-:W2:Y:S01]  /*02d0*/  S2UR UR6, SR_CgaCtaId ;  /* 0x00000000000679c3 */ /* 0x000ea20000008800 */
[----:B------:R-:W-:Y:S01]  /*02e0*/  UMOV UR4, 0x400 ;  /* 0x0000040000047882 */ /* 0x000fe20000000000 */
[----:B------:R-:W-:Y:S01]  /*02f0*/  UMOV UR5, 0x20 ;  /* 0x0000002000057882 */ /* 0x000fe20000000000 */
[----:B------:R-:W-:Y:S01]  /*0300*/  ELECT P0, URZ, PT ;  /* 0x0000000000ff782f */ /* 0x000fe20003800000 */
[----:B--2---:R-:W-:Y:S02]  /*0310*/  ULEA UR6, UR6, UR4, 0x18 ;  /* 0x0000000406067291 */ /* 0x004fe4000f8ec0ff */
[----:B------:R-:W-:-:S04]  /*0320*/  UIADD3 UR4, UPT, UPT, -UR5, 0x100000, URZ ;  /* 0x0010000005047890 */ /* 0x000fc8000fffe1ff */
[----:B------:R-:W-:Y:S02]  /*0330*/  USHF.L.U32 UR5, UR4, 0xb, URZ ;  /* 0x0000000b04057899 */ /* 0x000fe400080006ff */
[----:B------:R-:W-:Y:S01]  /*0340*/  USHF.L.U32 UR4, UR4, 0x1, URZ ;  /* 0x0000000104047899 */ /* 0x000fe200080006ff */
[----:B------:R-:W2:Y:S11]  /*0350*/  FENCE.VIEW.ASYNC.S ;  /* 0x00000000000073c6 */ /* 0x000eb60000000000 */
[----:B--2---:R2:W3:Y:S01]  /*0360*/  SYNCS.EXCH.64 URZ, [UR6+0x140], UR4 ;  /* 0x0001400406ff75b2 */ /* 0x0044e20008000100 */
[----:B------:R-:W-:Y:S01]  /*0370*/  NOP ;  /* 0x0000000000007918 */ /* 0x000fe20000000000 */
.L_x_1:
[----:B------:R-:W-:Y:S01]  /*0380*/  NOP ;  /* 0x0000000000007918 */ /* 0x000fe20000000000 */
[----:B------:R-:W-:Y:S05]  /*0390*/  BRA.U UP6, `(.L_x_2) ;  /* 0x0000000106347547 */ /* 0x000fea000b800000 */
[----:B--2---:R-:W2:Y:S01]  /*03a0*/  S2UR UR4, SR_CgaCtaId ;  /* 0x00000000000479c3 */ /* 0x004ea20000008800 */
[----:B------:R-:W-:Y:S01]  /*03b0*/  UMOV UR5, 0x400 ;  /* 0x0000040000057882 */ /* 0x000fe20000000000 */
[----:B------:R-:W-:Y:S02]  /*03c0*/  UMOV UR6, 0x1 ;  /* 0x0000000100067882 */ /* 0x000fe40000000000 */
[----:B------:R-:W-:-:S04]  /*03d0*/  UIADD3 UR6, UPT, UPT, -UR6, 0x100000, URZ ;  /* 0x0010000006067890 */ /* 0x000fc8000fffe1ff */
[----:B------:R-:W-:Y:S02]  /*03e0*/  USHF.L.U32 UR7, UR6, 0xb, URZ ;  /* 0x0000000b06077899 */ /* 0x000fe400080006ff */
[----:B------:R-:W-:Y:S02]  /*03f0*/  USHF.L.U32 UR6, UR6, 0x1, URZ ;  /* 0x0000000106067899 */ /* 0x000fe400080006ff */
[----:B--2---:R-:W-:Y:S01]  /*0400*/  ULEA UR4, UR4, UR5, 0x18 ;  /* 0x0000000504047291 */ /* 0x004fe2000f8ec0ff */
[----:B------:R-:W2:Y:S11]  /*0410*/  FENCE.VIEW.ASYNC.S ;  /* 0x00000000000073c6 */ /* 0x000eb60000000000 */
[----:B--2---:R4:W2:Y:S01]  /*0420*/  SYNCS.EXCH.64 URZ, [UR4], UR6 ;  /* 0x0000000604ff75b2 */ /* 0x0048a20008000100 */
[----:B------:R4:W1:Y:S01]  /*0430*/  SYNCS.EXCH.64 URZ, [UR4+0x8], UR6 ;  /* 0x0000080604ff75b2 */ /* 0x0008620008000100 */
[----:B------:R4:W3:Y:S01]  /*0440*/  SYNCS.EXCH.64 URZ, [UR4+0x10], UR6 ;  /* 0x0000100604ff75b2 */ /* 0x0008e20008000100 */
[----:B------:R4:W1:Y:S02]  /*0450*/  SYNCS.EXCH.64 URZ, [UR4+0x18], UR6 ;  /* 0x0000180604ff75b2 */ /* 0x0008640008000100 */
[----:B----4-:R-:W-:Y:S01]  /*0460*/  NOP ;  /* 0x0000000000007918 */ /* 0x010fe20000000000 */
.L_x_2:
[----:B------:R-:W-:Y:S05]  /*0470*/  BRA.U UP6, `(.L_x_3) ;  /* 0x0000000106707547 */ /* 0x000fea000b800000 */
[----:B--2---:R-:W-:Y:S01]  /*0480*/  UMOV UR4, 0x400 ;  /* 0x0000040000047882 */ /* 0x004fe20000000000 */
[----:B------:R-:W-:Y:S01]  /*0490*/  UMOV UR6, 0x1 ;  /* 0x0000000100067882 */ /* 0x000fe20000000000 */
[----:B------:R-:W-:Y:S02]  /*04a0*/  ULEA UR4, UR16, UR4, 0x18 ;  /* 0x0000000410047291 */ /* 0x000fe4000f8ec0ff */
[----:B------:R-:W-:-:S04]  /*04b0*/  UIADD3 UR6, UPT, UPT, -UR6, 0x100000, URZ ;  /* 0x0010000006067890 */ /* 0x000fc8000fffe1ff */
[----:B------:R-:W-:Y:S02]  /*04c0*/  USHF.L.U32 UR7, UR6, 0xb, URZ ;  /* 0x0000000b06077899 */ /* 0x000fe400080006ff */
[----:B------:R-:W-:Y:S01]  /*04d0*/  USHF.L.U32 UR6, UR6, 0x1, URZ ;  /* 0x0000000106067899 */ /* 0x000fe200080006ff */
[----:B------:R-:W-:Y:S02]  /*04e0*/  UMOV UR8, 0x200 ;  /* 0x0000020000087882 */ /* 0x000fe40000000000 */
[----:B------:R-:W-:-:S04]  /*04f0*/  UIADD3 UR8, UPT, UPT, -UR8, 0x100000, URZ ;  /* 0x0010000008087890 */ /* 0x000fc8000fffe1ff */
[----:B------:R-:W-:Y:S02]  /*0500*/  USHF.L.U32 UR9, UR8, 0xb, URZ ;  /* 0x0000000b08097899 */ /* 0x000fe400080006ff */
[----:B------:R-:W-:Y:S01]  /*0510*/  USHF.L.U32 UR8, UR8, 0x1, URZ ;  /* 0x0000000108087899 */ /* 0x000fe200080006ff */
[----:B------:R-:W2:Y:S02]  /*0520*/  FENCE.VIEW.ASYNC.S ;  /* 0x00000000000073c6 */ /* 0x000ea40000000000 */
[----:B--2---:R4:W2:Y:S01]  /*0530*/  SYNCS.EXCH.64 URZ, [UR4+0x20], UR6 ;  /* 0x0000200604ff75b2 */ /* 0x0048a20008000100 */
[----:B------:R4:W3:Y:S01]  /*0540*/  SYNCS.EXCH.64 URZ, [UR4+0x28], UR6 ;  /* 0x0000280604ff75b2 */ /* 0x0008e20008000100 */
[----:B------:R4:W1:Y:S01]  /*0550*/  SYNCS.EXCH.64 URZ, [UR4+0x30], UR6 ;  /* 0x0000300604ff75b2 */ /* 0x0008620008000100 */
        /* <DEDUP_REMOVED lines=12> */
[----:B------:R4:W1:Y:S02]  /*0620*/  SYNCS.EXCH.64 URZ, [UR4+0x98], UR8 ;  /* 0x0000980804ff75b2 */ /* 0x0008640008000100 */
[----:B----4-:R-:W-:Y:S01]  /*0630*/  NOP ;  /* 0x0000000000007918 */ /* 0x010fe20000000000 */
.L_x_3:
[----:B------:R-:W-:Y:S05]  /*0640*/  BRA.U UP6, `(.L_x_4) ;  /* 0x0000000106a07547 */ /* 0x000fea000b800000 */
[----:B--2---:R-:W-:Y:S01]  /*0650*/  UMOV UR4, 0x400 ;  /* 0x0000040000047882 */ /* 0x004fe20000000000 */
[----:B------:R-:W-:Y:S01]  /*0660*/  UMOV UR14, 0x8 ;  /* 0x00000008000e7882 */ /* 0x000fe20000000000 */
[----:B------:R-:W-:Y:S01]  /*0670*/  UMOV UR8, 0x1 ;  /* 0x0000000100087882 */ /* 0x000fe20000000000 */
[----:B------:R-:W-:Y:S02]  /*0680*/  ULEA UR4, UR16, UR4, 0x18 ;  /* 0x0000000410047291 */ /* 0x000fe4000f8ec0ff */
[----:B------:R-:W-:-:S04]  /*0690*/  UIADD3 UR14, UPT, UPT, -UR14, 0x100000, URZ ;  /* 0x001000000e0e7890 */ /* 0x000fc8000fffe1ff */
[----:B------:R-:W-:Y:S02]  /*06a0*/  USHF.L.U32 UR15, UR14, 0xb, URZ ;  /* 0x0000000b0e0f7899 */ /* 0x000fe400080006ff */
[----:B------:R-:W-:Y:S01]  /*06b0*/  USHF.L.U32 UR14, UR14, 0x1, URZ ;  /* 0x000000010e0e7899 */ /* 0x000fe200080006ff */
[----:B------:R-:W-:Y:S01]  /*06c0*/  UMOV UR12, 0x100 ;  /* 0x00000100000c7882 */ /* 0x000fe20000000000 */
        /* <DEDUP_REMOVED lines=10> */
[----:B------:R-:W-:Y:S02]  /*0770*/  USHF.L.U32 UR6, UR6, 0x1, URZ ;  /* 0x0000000106067899 */ /* 0x000fe400080006ff */
        /* <DEDUP_REMOVED lines=21> */
.L_x_4:
[----:B------:R-:W-:Y:S01]  /*08d0*/  NOP ;  /* 0x0000000000007918 */ /* 0x000fe20000000000 */
[----:B------:R-:W-:Y:S05]  /*08e0*/  BRA.U !UP4, `(.L_x_5) ;  /* 0x000000010c087547 */ /* 0x000fea000b800000 */
[----:B-123--:R-:W-:Y:S01]  /*08f0*/  UCGABAR_ARV ;  /* 0x00000000000079c7 */ /* 0x00efe20008000000 */
[----:B------:R-:W-:Y:S05]  /*0900*/  BRA `(.L_x_6) ;  /* 0x0000000000047947 */ /* 0x000fea0003800000 */
.L_x_5:
[----:B-123--:R-:W-:Y:S01]  /*0910*/  NOP ;  /* 0x0000000000007918 */ /* 0x00efe20000000000 */
.L_x_6:
[----:B------:R-:W-:Y:S05]  /*0920*/  BRA.U !UP4, `(.L_x_7) ;  /* 0x000000010c0c7547 */ /* 0x000fea000b800000 */
[----:B------:R-:W-:Y:S01]  /*0930*/  UCGABAR_WAIT ;  /* 0x0000000000007dc7 */ /* 0x000fe20008000000 */
[----:B------:R-:W-:Y:S01]  /*0940*/  CCTL.IVALL ;  /* 0x00000000ff00798f */ /* 0x000fe20002000000 */
[----:B------:R-:W-:Y:S05]  /*0950*/  BRA `(.L_x_8) ;  /* 0x0000000000047947 */ /* 0x000fea0003800000 */
.L_x_7:
[----:B------:R-:W-:Y:S06]  /*0960*/  BAR.SYNC.DEFER_BLOCKING 0x0 ;  /* 0x0000000000007b1d */ /* 0x000fec0000010000 */
.L_x_8:
[----:B------:R-:W1:Y:S02]  /*0970*/  S2UR UR4, SR_CgaSize ;  /* 0x00000000000479c3 */ /* 0x000e640000008a00 */
[----:B-1----:R-:W-:-:S12]  /*0980*/  UIMAD UR4, UR4, -0xa0, URZ ;  /* 0xffffff60040478a4 */ /* 0x002fd8000f8e02ff */
[----:B------:R-:W1:Y:S01]  /*0990*/  LDCU UR4, c[0x0][UR4+0x2b0] ;  /* 0x00005600040477ac */ /* 0x000e620008000800 */
[----:B------:R-:W-:Y:S01]  /*09a0*/  I2FP.F32.U32 R0, UR17 ;  /* 0x0000001100007c45 */ /* 0x000fe20008201000 */
[----:B------:R-:W-:Y:S01]  /*09b0*/  BSSY.RECONVERGENT B1, `(.L_x_9) ;  /* 0x000044c000017945 */ /* 0x000fe20003800200 */
[----:B------:R-:W-:-:S13]  /*09c0*/  R2UR UR5, R2 ;  /* 0x00000000020572ca */ /* 0x000fda00000e0000 */
[----:B------:R-:W-:Y:S01]  /*09d0*/  UISETP.NE.AND UP0, UPT, UR5, 0xe, UPT ;  /* 0x0000000e0500788c */ /* 0x000fe2000bf05270 */
[----:B-1----:R-:W-:-:S06]  /*09e0*/  FMUL R0, R0, UR4 ;  /* 0x0000000400007c20 */ /* 0x002fcc0008400000 */
[----:B------:R-:W1:Y:S02]  /*09f0*/  F2I.U32.TRUNC.NTZ R0, R0 ;  /* 0x0000000000007305 */ /* 0x000e64000020f000 */
[----:B-1----:R-:W-:Y:S01]  /*0a00*/  R2UR UR71, R0 ;  /* 0x00000000004772ca */ /* 0x002fe200000e0000 */
[----:B------:R-:W-:-:S14]  /*0a10*/  BRA.U !UP0, `(.L_x_10) ;  /* 0x0000000108187547 */ /* 0x000fdc000b800000 */
[----:B------:R-:W-:-:S13]  /*0a20*/  R2UR UR4, R2 ;  /* 0x00000000020472ca */ /* 0x000fda00000e0000 */
[----:B------:R-:W-:-:S09]  /*0a30*/  UISETP.NE.AND UP0, UPT, UR4, 0xf, UPT ;  /* 0x0000000f0400788c */ /* 0x000fd2000bf05270 */
[----:B------:R-:W-:Y:S05]  /*0a40*/  BRA.U UP0, `(.L_x_11) ;  /* 0x0000001500187547 */ /* 0x000fea000b800000 */
[----:B------:R-:W-:-:S08]  /*0a50*/  NOP ;  /* 0x0000000000007918 */ /* 0x000fd00000000000 */
[----:B------:R-:W1:-:S00]  /*0a60*/  USETMAXREG.DEALLOC.CTAPOOL 0x48 ;  /* 0x00000048000079c8 */ /* 0x000e4000080e0500 */
[----:B-1----:R-:W-:Y:S05]  /*0a70*/  BRA `(.L_x_12) ;  /* 0x0000004000f87947 */ /* 0x002fea0003800000 */
.L_x_10:
[----:B------:R-:W-:-:S08]  /*0a80*/  NOP ;  /* 0x0000000000007918 */ /* 0x000fd00000000000 */
[----:B------:R-:W1:-:S00]  /*0a90*/  USETMAXREG.DEALLOC.CTAPOOL 0x48 ;  /* 0x00000048000079c8 */ /* 0x000e4000080e0500 */
[----:B------:R-:W2:Y:S01]  /*0aa0*/  LDCU UR4, c[0x0][0x610] ;  /* 0x0000c200ff0477ac */ /* 0x000ea20008000800 */
[----:B-1----:R-:W-:Y:S01]  /*0ab0*/  HFMA2 R5, -RZ, RZ, 0, 5.9604644775390625e-08 ;  /* 0x00000001ff057431 */ /* 0x002fe200000001ff */
[----:B------:R-:W-:Y:S01]  /*0ac0*/  MOV R0, 0x1 ;  /* 0x0000000100007802 */ /* 0x000fe20000000f00 */
[----:B------:R-:W1:Y:S01]  /*0ad0*/  LDCU.U8 UR9, c[0x0][0x614] ;  /* 0x0000c280ff0977ac */ /* 0x000e620008000000 */
[----:B------:R-:W3:Y:S01]  /*0ae0*/  LDCU.U8 UR6, c[0x0][0x615] ;  /* 0x0000c2a0ff0677ac */ /* 0x000ee20008000000 */
[----:B------:R-:W4:Y:S01]  /*0af0*/  LDCU UR7, c[0x0][0x38c] ;  /* 0x00007180ff0777ac */ /* 0x000f220008000800 */
[----:B------:R-:W5:Y:S01]  /*0b00*/  LDCU UR8, c[0x0][0x61c] ;  /* 0x0000c380ff0877ac */ /* 0x000f620008000800 */
[----:B--2---:R-:W-:Y:S01]  /*0b10*/  UIMAD.WIDE.U32 UR4, UR71, UR4, URZ ;  /* 0x00000004470472a5 */ /* 0x004fe2000f8e00ff */
[----:B------:R-:W2:Y:S03]  /*0b20*/  LDCU UR10, c[0x0][0x624] ;  /* 0x0000c480ff0a77ac */ /* 0x000ea60008000800 */
[----:B------:R-:W-:Y:S01]  /*0b30*/  UIADD3 UR4, UPT, UPT, UR71, -UR5, URZ ;  /* 0x8000000547047290 */ /* 0x000fe2000fffe0ff */
[----:B------:R-:W2:Y:S03]  /*0b40*/  LDCU.U8 UR11, c[0x0][0x620] ;  /* 0x0000c400ff0b77ac */ /* 0x000ea60008000000 */
[----:B-1----:R-:W-:-:S02]  /*0b50*/  USHF.R.U32.HI UR4, URZ, UR9, UR4 ;  /* 0x00000009ff047299 */ /* 0x002fc40008011604 */
[----:B----4-:R-:W-:Y:S02]  /*0b60*/  UIADD3 UR9, UPT, UPT, UR7, -0x1, URZ ;  /* 0xffffffff07097890 */ /* 0x010fe4000fffe0ff */
[----:B------:R-:W-:Y:S02]  /*0b70*/  UIADD3 UR4, UPT, UPT, UR5, UR4, URZ ;  /* 0x0000000405047290 */ /* 0x000fe4000fffe0ff */
[----:B------:R-:W-:Y:S02]  /*0b80*/  UISETP.GT.AND UP1, UPT, UR7, URZ, UPT ;  /* 0x000000ff0700728c */ /* 0x000fe4000bf24270 */
[----:B---3--:R-:W-:Y:S02]  /*0b90*/  USHF.R.U32.HI UR60, URZ, UR6, UR4 ;  /* 0x00000006ff3c7299 */ /* 0x008fe40008011604 */
[----:B------:R-:W-:Y:S02]  /*0ba0*/  UIADD3 UR6, UPT, UPT, -UR7, URZ, URZ ;  /* 0x000000ff07067290 */ /* 0x000fe4000fffe1ff */
[----:B-----5:R-:W-:-:S02]  /*0bb0*/  UIMAD.WIDE.U32 UR4, UR60, UR8, URZ ;  /* 0x000000083c0472a5 */ /* 0x020fc4000f8e00ff */
[----:B------:R-:W-:Y:S02]  /*0bc0*/  USHF.R.S32.HI UR6, URZ, 0x1f, UR6 ;  /* 0x0000001fff067899 */ /* 0x000fe40008011406 */
[----:B------:R-:W-:Y:S02]  /*0bd0*/  USHF.R.S32.HI UR8, URZ, 0x1f, UR9 ;  /* 0x0000001fff087899 */ /* 0x000fe40008011409 */
[----:B------:R-:W-:Y:S02]  /*0be0*/  ULEA.HI UR7, UR6, -UR7, URZ, 0x7 ;  /* 0x8000000706077291 */ /* 0x000fe4000f8f38ff */
[----:B--2---:R-:W-:Y:S01]  /*0bf0*/  UISETP.GE.AND UP0, UPT, UR71, UR10, UPT ;  /* 0x0000000a4700728c */ /* 0x004fe2000bf06270 */
[----:B------:R-:W-:Y:S01]  /*0c00*/  UMOV UR6, UR5 ;  /* 0x0000000500067c82 */ /* 0x000fe20008000000 */
[----:B------:R-:W-:Y:S02]  /*0c10*/  ULEA.HI UR8, UR8, UR9, URZ, 0x7 ;  /* 0x0000000908087291 */ /* 0x000fe4000f8f38ff */
[----:B------:R-:W-:-:S02]  /*0c20*/  USHF.R.S32.HI UR4, URZ, 0x7, UR7 ;  /* 0x00000007ff047899 */ /* 0x000fc40008011407 */
[----:B------:R-:W-:Y:S02]  /*0c30*/  UIADD3 UR5, UPT, UPT, UR60, -UR6, URZ ;  /* 0x800000063c057290 */ /* 0x000fe4000fffe0ff */
[----:B------:R-:W-:Y:S02]  /*0c40*/  ULEA.HI.SX32 UR54, UR8, 0x1, 0x19 ;  /* 0x0000000108367891 */ /* 0x000fe4000f8fcaff */
[----:B------:R-:W-:Y:S02]  /*0c50*/  UIADD3 UR4, UPT, UPT, -UR4, URZ, URZ ;  /* 0x000000ff04047290 */ /* 0x000fe4000fffe1ff */
[----:B------:R-:W-:-:S04]  /*0c60*/  USHF.R.U32.HI UR5, URZ, UR11, UR5 ;  /* 0x0000000bff057299 */ /* 0x000fc80008011605 */
[----:B------:R-:W-:Y:S01]  /*0c70*/  UIADD3 UR5, UPT, UPT, UR6, UR5, URZ ;  /* 0x0000000506057290 */ /* 0x000fe2000fffe0ff */
[----:B------:R-:W-:Y:S02]  /*0c80*/  @!UP1 UMOV UR54, UR4 ;  /* 0x0000000400369c82 */ /* 0x000fe40008000000 */
[----:B------:R-:W-:Y:S01]  /*0c90*/  UMOV UR6, URZ ;  /* 0x000000ff00067c82 */ /* 0x000fe20008000000 */
[----:B------:R-:W-:Y:S08]  /*0ca0*/  BRA.U UP0, `(.L_x_13) ;  /* 0x0000000d00c87547 */ /* 0x000ff0000b800000 */
[----:B------:R-:W1:Y:S01]  /*0cb0*/  LDCU.U8 UR4, c[0x0][0x621] ;  /* 0x0000c420ff0477ac */ /* 0x000e620008000000 */
[----:B------:R-:W-:Y:S01]  /*0cc0*/  R2UR UR8, R7 ;  /* 0x00000000070872ca */ /* 0x000fe200000e0000 */
[----:B------:R-:W-:Y:S01]  /*0cd0*/  IMAD.MOV.U32 R0, RZ, RZ, 0x1 ;  /* 0x00000001ff007424 */ /* 0x000fe200078e00ff */
[----:B------:R-:W-:Y:S01]  /*0ce0*/  MOV R5, 0x1 ;  /* 0x0000000100057802 */ /* 0x000fe20000000f00 */
[----:B------:R-:W2:Y:S01]  /*0cf0*/  LDCU UR6, c[0x0][0x60c] ;  /* 0x0000c180ff0677ac */ /* 0x000ea20008000800 */
[----:B------:R-:W3:Y:S01]  /*0d00*/  LDCU UR7, c[0x0][0x618] ;  /* 0x0000c300ff0777ac */ /* 0x000ee20008000800 */
[----:B------:R-:W-:Y:S01]  /*0d10*/  UMOV UR14, 0x400 ;  /* 0x00000400000e7882 */ /* 0x000fe20000000000 */
[----:B------:R-:W-:Y:S02]  /*0d20*/  UIADD3 UR15, UPT, UPT, UR54, -0x1, URZ ;  /* 0xffffffff360f7890 */ /* 0x000fe4000fffe0ff */
[----:B------:R-:W-:Y:S02]  /*0d30*/  ULEA UR14, UR16, UR14, 0x18 ;  /* 0x0000000e100e7291 */ /* 0x000fe4000f8ec0ff */
[----:B------:R-:W-:-:S02]  /*0d40*/  UIADD3 UR51, UPT, UPT, -UR60, URZ, URZ ;  /* 0x000000ff3c337290 */ /* 0x000fc4000fffe1ff */
[----:B-1----:R-:W-:Y:S02]  /*0d50*/  USHF.R.U32.HI UR61, URZ, UR4, UR5 ;  /* 0x00000004ff3d7299 */ /* 0x002fe40008011605 */
[----:B------:R-:W-:Y:S02]  /*0d60*/  USHF.L.U32 UR34, UR8, 0x6, URZ ;  /* 0x0000000608227899 */ /* 0x000fe400080006ff */
[----:B------:R-:W-:Y:S02]  /*0d70*/  UIADD3 UR4, UPT, UPT, -UR61, URZ, URZ ;  /* 0x000000ff3d047290 */ /* 0x000fe4000fffe1ff */
[----:B------:R-:W-:Y:S02]  /*0d80*/  USHF.L.U32 UR35, UR15, 0x7, URZ ;  /* 0x000000070f237899 */ /* 0x000fe400080006ff */
[----:B------:R-:W-:Y:S02]  /*0d90*/  UIADD3 UR41, UPT, UPT, UR14, 0x8, URZ ;  /* 0x000000080e297890 */ /* 0x000fe4000fffe0ff */
[----:B--2---:R-:W-:Y:S01]  /*0da0*/  UIMAD UR51, UR51, UR6, UR71 ;  /* 0x00000006333372a4 */ /* 0x004fe2000f8e0247 */
[----:B------:R-:W1:Y:S02]  /*0db0*/  S2UR UR62, SR_CgaSize ;  /* 0x00000000003e79c3 */ /* 0x000e640000008a00 */
[----:B-1----:R-:W-:-:S12]  /*0dc0*/  UIMAD UR62, UR62, -0xa0, URZ ;  /* 0xffffff603e3e78a4 */ /* 0x002fd8000f8e02ff */
[----:B------:R-:W1:Y:S01]  /*0dd0*/  LDCU UR62, c[0x0][UR62+0x2c0] ;  /* 0x000058003e3e77ac */ /* 0x000e620008000800 */
[----:B------:R-:W-:Y:S01]  /*0de0*/  UIADD3 UR38, UPT, UPT, UR54, 0x1fffffe, URZ ;  /* 0x01fffffe36267890 */ /* 0x000fe2000fffe0ff */
[----:B------:R-:W2:Y:S01]  /*0df0*/  LDCU.64 UR46, c[0x0][0x348] ;  /* 0x00006900ff2e77ac */ /* 0x000ea20008000a00 */
[----:B------:R-:W-:Y:S02]  /*0e00*/  UIADD3 UR59, UPT, UPT, UR34, UR35, URZ ;  /* 0x00000023223b7290 */ /* 0x000fe4000fffe0ff */
[----:B------:R-:W-:Y:S02]  /*0e10*/  ULOP3.LUT UR49, UR14, 0xfefffc00, URZ, 0xc0, !UPT ;  /* 0xfefffc000e317892 */ /* 0x000fe4000f8ec0ff */
[----:B---3--:R-:W-:Y:S02]  /*0e20*/  UIMAD UR60, UR4, UR7, UR60 ;  /* 0x00000007043c72a4 */ /* 0x008fe4000f8e023c */
[----:B------:R-:W-:Y:S02]  /*0e30*/  ULOP3.LUT UR41, UR41, 0xfefffc08, URZ, 0xc0, !UPT ;  /* 0xfefffc0829297892 */ /* 0x000fe4000f8ec0ff */
[----:B------:R-:W-:Y:S01]  /*0e40*/  UISETP.NE.AND UP0, UPT, UR8, URZ, UPT ;  /* 0x000000ff0800728c */ /* 0x000fe2000bf05270 */
[----:B------:R-:W-:Y:S01]  /*0e50*/  UMOV UR6, URZ ;  /* 0x000000ff00067c82 */ /* 0x000fe20008000000 */
[----:B------:R-:W-:-:S09]  /*0e60*/  UMOV UR39, UR71 ;  /* 0x0000004700277c82 */ /* 0x000fd20008000000 */
.L_x_28:
[----:B------:R-:W-:Y:S01]  /*0e70*/  ULEA UR4, UR6, UR14, 0x3 ;  /* 0x0000000e06047291 */ /* 0x000fe2000f8e18ff */
[----:B------:R-:W-:Y:S01]  /*0e80*/  SHF.L.U32 R2, R0, 0x1f, RZ ;  /* 0x0000001f00027819 */ /* 0x000fe200000006ff */
[----:B------:R-:W-:Y:S02]  /*0e90*/  ULEA UR56, UR6, UR14, 0xe ;  /* 0x0000000e06387291 */ /* 0x000fe4000f8e70ff */
[----:B--2---:R-:W-:Y:S02]  /*0ea0*/  UIADD3 UR19, UP2, UPT, UR46, 0x100, URZ ;  /* 0x000001002e137890 */ /* 0x004fe4000ff5e0ff */
[----:B------:R-:W-:Y:S02]  /*0eb0*/  UIADD3 UR17, UP1, UPT, UR46, 0x100, URZ ;  /* 0x000001002e117890 */ /* 0x000fe4000ff3e0ff */
[----:B------:R-:W-:Y:S01]  /*0ec0*/  ULEA UR8, UR6, UR14, 0xe ;  /* 0x0000000e06087291 */ /* 0x000fe2000f8e70ff */
[----:B------:R-:W2:Y:S01]  /*0ed0*/  SYNCS.PHASECHK.TRANS64.TRYWAIT P0, [UR4+0x50], R2 ;  /* 0x00005002ff0075a7 */ /* 0x000ea20008001104 */
[----:B------:R-:W-:-:S02]  /*0ee0*/  UIADD3 UR57, UPT, UPT, UR4, 0x20, URZ ;  /* 0x0000002004397890 */ /* 0x000fc4000fffe0ff */
[----:B------:R-:W-:Y:S02]  /*0ef0*/  UIADD3.X UR18, UPT, UPT, URZ, UR47, URZ, UP2, !UPT ;  /* 0x0000002fff127290 */ /* 0x000fe400097fe4ff */
[----:B------:R-:W-:Y:S02]  /*0f00*/  UIADD3.X UR16, UPT, UPT, URZ, UR47, URZ, UP1, !UPT ;  /* 0x0000002fff107290 */ /* 0x000fe40008ffe4ff */
[----:B------:R-:W-:Y:S02]  /*0f10*/  UIADD3 UR56, UPT, UPT, UR56, 0x20c00, URZ ;  /* 0x00020c0038387890 */ /* 0x000fe4000fffe0ff */
[----:B------:R-:W-:Y:S01]  /*0f20*/  UPLOP3.LUT UP4, UPT, UPT, UPT, UP0, 0x80, 0x8 ;  /* 0x000000000008789c */ /* 0x000fe20003f8f000 */
[----:B------:R-:W-:Y:S01]  /*0f30*/  UMOV UR58, URZ ;  /* 0x000000ff003a7c82 */ /* 0x000fe20008000000 */
[----:B------:R-:W-:Y:S01]  /*0f40*/  UMOV UR10, 0x40 ;  /* 0x00000040000a7882 */ /* 0x000fe20000000000 */
[----:B--2---:R-:W-:Y:S08]  /*0f50*/  @!P0 BRA `(.L_x_14) ;  /* 0x000000c800c48947 */ /* 0x004ff00003800000 */
.L_x_103:
[----:B------:R-:W-:Y:S01]  /*0f60*/  ULOP3.LUT UR19, UR19, UR18, URZ, 0x3c, !UPT ;  /* 0x0000001213137292 */ /* 0x000fe2000f8e3cff */
[----:B------:R-:W-:Y:S01]  /*0f70*/  SHF.L.U32 R2, R5, 0x1f, RZ ;  /* 0x0000001f05027819 */ /* 0x000fe200000006ff */
[----:B------:R-:W-:Y:S02]  /*0f80*/  ULOP3.LUT UR17, UR17, UR16, URZ, 0x3c, !UPT ;  /* 0x0000001011117292 */ /* 0x000fe4000f8e3cff */
[----:B------:R-:W-:Y:S02]  /*0f90*/  ULOP3.LUT UR57, UR57, 0xfefffff8, URZ, 0xc0, !UPT ;  /* 0xfefffff839397892 */ /* 0x000fe4000f8ec0ff */
[----:B------:R-:W-:Y:S02]  /*0fa0*/  ULOP3.LUT UR18, UR19, UR18, URZ, 0x3c, !UPT ;  /* 0x0000001213127292 */ /* 0x000fe4000f8e3cff */
[----:B------:R-:W-:Y:S02]  /*0fb0*/  ULOP3.LUT UR16, UR17, UR16, URZ, 0x3c, !UPT ;  /* 0x0000001011107292 */ /* 0x000fe4000f8e3cff */
[----:B------:R-:W-:Y:S01]  /*0fc0*/  UIADD3 UR8, UPT, UPT, UR8, 0x22c00, URZ ;  /* 0x00022c0008087890 */ /* 0x000fe2000fffe0ff */
[----:B------:R-:W-:Y:S01]  /*0fd0*/  UMOV UR11, UR59 ;  /* 0x0000003b000b7c82 */ /* 0x000fe20008000000 */
[----:B------:R-:W-:Y:S01]  /*0fe0*/  UMOV UR12, UR60 ;  /* 0x0000003c000c7c82 */ /* 0x000fe20008000000 */
[----:B------:R-:W-:Y:S01]  /*0ff0*/  UMOV UR13, UR61 ;  /* 0x0000003d000d7c82 */ /* 0x000fe20008000000 */
[----:B------:R-:W-:-:S02]  /*1000*/  ULOP3.LUT UR19, UR19, UR18, URZ, 0x3c, !UPT ;  /* 0x0000001213137292 */ /* 0x000fc4000f8e3cff */
[----:B------:R-:W-:Y:S01]  /*1010*/  ULOP3.LUT UR17, UR17, UR16, URZ, 0x3c, !UPT ;  /* 0x0000001011117292 */ /* 0x000fe2000f8e3cff */
[----:B------:R-:W-:Y:S01]  /*1020*/  UMOV UR9, UR57 ;  /* 0x0000003900097c82 */ /* 0x000fe20008000000 */
[----:B------:R-:W-:Y:S10]  /*1030*/  BRA.U UP4, `(.L_x_15) ;  /* 0x00000001040c7547 */ /* 0x000ff4000b800000 */
[----:B------:R-:W-:-:S13]  /*1040*/  ELECT P0, URZ, PT ;  /* 0x0000000000ff782f */ /* 0x000fda0003800000 */
[----:B--2---:R-:W-:-:S04]  /*1050*/  @P0 MOV R3, 0x8000 ;  /* 0x0000800000030802 */ /* 0x004fc80000000f00 */
[----:B------:R3:W-:Y:S03]  /*1060*/  @P0 SYNCS.ARRIVE.TRANS64 RZ, [UR4+0x20], R3 ;  /* 0x00002003ffff09a7 */ /* 0x0007e60008000004 */
.L_x_15:
[----:B------:R-:W-:Y:S01]  /*1070*/  UTMALDG.4D.2CTA [UR56], [UR18], desc[URZ] ;  /* 0x0000ff38120075b4 */ /* 0x000fe20008219000 */
[----:B------:R-:W-:Y:S01]  /*1080*/  R2UR UR4, R7 ;  /* 0x00000000070472ca */ /* 0x000fe200000e0000 */
[----:B------:R-:W-:Y:S01]  /*1090*/  UIADD3 UR48, UPT, UPT, UR14, 0x10c00, URZ ;  /* 0x00010c000e307890 */ /* 0x000fe2000fffe0ff */
[----:B------:R-:W-:Y:S01]  /*10a0*/  UMOV UR50, URZ ;  /* 0x000000ff00327c82 */ /* 0x000fe20008000000 */
[----:B------:R-:W-:Y:S01]  /*10b0*/  UMOV UR52, UR60 ;  /* 0x0000003c00347c82 */ /* 0x000fe20008000000 */
[----:B------:R-:W-:Y:S01]  /*10c0*/  UMOV UR53, UR61 ;  /* 0x0000003d00357c82 */ /* 0x000fe20008000000 */
[----:B------:R4:W-:Y:S01]  /*10d0*/  UTMALDG.4D.2CTA [UR8], [UR16], desc[URZ] ;  /* 0x0000ff08100075b4 */ /* 0x0009e20008219000 */
[----:B------:R-:W5:Y:S07]  /*10e0*/  SYNCS.PHASECHK.TRANS64.TRYWAIT P0, [UR14+0x10], R2 ;  /* 0x00001002ff0075a7 */ /* 0x000f6e000800110e */
[----:B------:R-:W-:-:S02]  /*10f0*/  ULEA UR51, UR51, UR4, 0x2 ;  /* 0x0000000433337291 */ /* 0x000fc4000f8e10ff */
[----:B------:R-:W-:Y:S02]  /*1100*/  UIADD3 UR4, UP1, UPT, UR46, 0x80, URZ ;  /* 0x000000802e047890 */ /* 0x000fe4000ff3e0ff */
[----:B------:R-:W-:Y:S02]  /*1110*/  USHF.L.U32 UR51, UR51, 0x7, URZ ;  /* 0x0000000733337899 */ /* 0x000fe400080006ff */
[----:B------:R-:W-:Y:S02]  /*1120*/  UIADD3.X UR5, UPT, UPT, URZ, UR47, URZ, UP1, !UPT ;  /* 0x0000002fff057290 */ /* 0x000fe40008ffe4ff */
[----:B----4-:R-:W-:Y:S02]  /*1130*/  UIADD3 UR16, UP2, UPT, UR46, 0x80, URZ ;  /* 0x000000802e107890 */ /* 0x010fe4000ff5e0ff */
[----:B------:R-:W-:Y:S02]  /*1140*/  UIADD3 UR8, UPT, UPT, UR14, 0x14c00, URZ ;  /* 0x00014c000e087890 */ /* 0x000fe4000fffe0ff */
[----:B------:R-:W-:Y:S01]  /*1150*/  UIADD3.X UR17, UPT, UPT, URZ, UR47, URZ, UP2, !UPT ;  /* 0x0000002fff117290 */ /* 0x000fe200097fe4ff */
[----:B------:R-:W-:Y:S01]  /*1160*/  UMOV UR10, 0x40 ;  /* 0x00000040000a7882 */ /* 0x000fe20000000000 */
[----:B------:R-:W-:Y:S01]  /*1170*/  UMOV UR9, UR49 ;  /* 0x0000003100097c82 */ /* 0x000fe20008000000 */
[----:B------:R-:W-:Y:S01]  /*1180*/  UMOV UR12, UR60 ;  /* 0x0000003c000c7c82 */ /* 0x000fe20008000000 */
[----:B------:R-:W-:Y:S01]  /*1190*/  UMOV UR13, UR61 ;  /* 0x0000003d000d7c82 */ /* 0x000fe20008000000 */
[----:B------:R-:W-:Y:S01]  /*11a0*/  UMOV UR11, UR51 ;  /* 0x00000033000b7c82 */ /* 0x000fe20008000000 */
[----:B-----5:R-:W-:Y:S06]  /*11b0*/  @!P0 BRA `(.L_x_16) ;  /* 0x000000c800488947 */ /* 0x020fec0003800000 */
.L_x_105:
[----:B------:R-:W-:Y:S05]  /*11c0*/  BRA.U UP4, `(.L_x_17) ;  /* 0x00000001040c7547 */ /* 0x000fea000b800000 */
[----:B------:R-:W-:-:S13]  /*11d0*/  ELECT P0, URZ, PT ;  /* 0x0000000000ff782f */ /* 0x000fda0003800000 */
[----:B--23--:R-:W-:-:S04]  /*11e0*/  @P0 MOV R3, 0x10000 ;  /* 0x0001000000030802 */ /* 0x00cfc80000000f00 */
[----:B------:R4:W-:Y:S03]  /*11f0*/  @P0 SYNCS.ARRIVE.TRANS64 RZ, [UR14], R3 ;  /* 0x00000003ffff09a7 */ /* 0x0009e6000800000e */
.L_x_17:
[----:B------:R5:W-:Y:S01]  /*1200*/  UTMALDG.4D.2CTA [UR48], [UR16], desc[URZ] ;  /* 0x0000ff30100075b4 */ /* 0x000be20008219000 */
[----:B------:R-:W-:Y:S02]  /*1210*/  UIADD3 UR6, UPT, UPT, UR6, 0x1, URZ ;  /* 0x0000000106067890 */ /* 0x000fe4000fffe0ff */
[----:B------:R-:W-:Y:S02]  /*1220*/  UIADD3 UR19, UP2, UPT, UR46, 0x80, URZ ;  /* 0x000000802e137890 */ /* 0x000fe4000ff5e0ff */
[----:B------:R-:W-:Y:S02]  /*1230*/  UISETP.NE.AND UP3, UPT, UR6, 0x6, UPT ;  /* 0x000000060600788c */ /* 0x000fe4000bf65270 */
[----:B------:R-:W-:Y:S01]  /*1240*/  UIADD3 UR40, UPT, UPT, UR14, 0x18c00, URZ ;  /* 0x00018c000e287890 */ /* 0x000fe2000fffe0ff */
[----:B------:R2:W-:Y:S01]  /*1250*/  UTMALDG.4D.2CTA [UR8], [UR4], desc[URZ] ;  /* 0x0000ff08040075b4 */ /* 0x0005e20008219000 */
[----:B------:R-:W3:Y:S01]  /*1260*/  SYNCS.PHASECHK.TRANS64.TRYWAIT P0, [UR14+0x18], R2 ;  /* 0x00001802ff0075a7 */ /* 0x000ee2000800110e */
[----:B------:R-:W-:-:S02]  /*1270*/  UIADD3.X UR18, UPT, UPT, URZ, UR47, URZ, UP2, !UPT ;  /* 0x0000002fff127290 */ /* 0x000fc400097fe4ff */
[----:B------:R-:W-:Y:S02]  /*1280*/  USEL UR6, UR6, URZ, UP3 ;  /* 0x000000ff06067287 */ /* 0x000fe40009800000 */
[----:B------:R-:W-:Y:S01]  /*1290*/  UIADD3 UR43, UPT, UPT, UR51, 0x100, URZ ;  /* 0x00000100332b7890 */ /* 0x000fe2000fffe0ff */
[----:B------:R-:W-:Y:S01]  /*12a0*/  UMOV UR42, URZ ;  /* 0x000000ff002a7c82 */ /* 0x000fe20008000000 */
[----:B------:R-:W-:Y:S01]  /*12b0*/  UMOV UR44, UR60 ;  /* 0x0000003c002c7c82 */ /* 0x000fe20008000000 */
[----:B------:R-:W-:Y:S01]  /*12c0*/  UMOV UR45, UR61 ;  /* 0x0000003d002d7c82 */ /* 0x000fe20008000000 */
[----:B-----5:R-:W-:-:S04]  /*12d0*/  UIADD3 UR17, UP1, UPT, UR46, 0x80, URZ ;  /* 0x000000802e117890 */ /* 0x020fc8000ff3e0ff */
[----:B------:R-:W-:Y:S02]  /*12e0*/  UIADD3.X UR16, UPT, UPT, URZ, UR47, URZ, UP1, !UPT ;  /* 0x0000002fff107290 */ /* 0x000fe40008ffe4ff */
[----:B--2---:R-:W-:Y:S02]  /*12f0*/  UIADD3 UR8, UPT, UPT, UR14, 0x1cc00, URZ ;  /* 0x0001cc000e087890 */ /* 0x004fe4000fffe0ff */
[----:B------:R-:W-:Y:S01]  /*1300*/  USEL UR5, URZ, 0x1, UP3 ;  /* 0x00000001ff057887 */ /* 0x000fe20009800000 */
[----:B------:R-:W-:Y:S01]  /*1310*/  UMOV UR10, 0x40 ;  /* 0x00000040000a7882 */ /* 0x000fe20000000000 */
[----:B------:R-:W-:Y:S01]  /*1320*/  UMOV UR9, UR41 ;  /* 0x0000002900097c82 */ /* 0x000fe20008000000 */
[----:B------:R-:W-:Y:S01]  /*1330*/  UMOV UR12, UR60 ;  /* 0x0000003c000c7c82 */ /* 0x000fe20008000000 */
[----:B---3--:R-:W-:Y:S08]  /*1340*/  @!P0 BRA `(.L_x_18) ;  /* 0x000000c800008947 */ /* 0x008ff00003800000 */
.L_x_107:
[----:B------:R-:W-:Y:S01]  /*1350*/  ULOP3.LUT UR19, UR19, UR18, URZ, 0x3c, !UPT ;  /* 0x0000001213137292 */ /* 0x000fe2000f8e3cff */
[----:B------:R-:W-:Y:S01]  /*1360*/  LOP3.LUT R0, R0, UR5, RZ, 0x3c, !PT ;  /* 0x0000000500007c12 */ /* 0x000fe2000f8e3cff */
[----:B------:R-:W-:Y:S02]  /*1370*/  ULOP3.LUT UR17, UR17, UR16, URZ, 0x3c, !UPT ;  /* 0x0000001011117292 */ /* 0x000fe4000f8e3cff */
[----:B------:R-:W-:Y:S01]  /*1380*/  ULOP3.LUT UR18, UR19, UR18, URZ, 0x3c, !UPT ;  /* 0x0000001213127292 */ /* 0x000fe2000f8e3cff */
[----:B------:R-:W-:Y:S01]  /*1390*/  SHF.L.U32 R2, R0, 0x1f, RZ ;  /* 0x0000001f00027819 */ /* 0x000fe200000006ff */
[----:B------:R-:W-:Y:S02]  /*13a0*/  ULOP3.LUT UR16, UR17, UR16, URZ, 0x3c, !UPT ;  /* 0x0000001011107292 */ /* 0x000fe4000f8e3cff */
[----:B------:R-:W-:Y:S01]  /*13b0*/  ULEA UR4, UR6, UR14, 0x3 ;  /* 0x0000000e06047291 */ /* 0x000fe2000f8e18ff */
[----:B------:R-:W-:Y:S01]  /*13c0*/  UMOV UR13, UR61 ;  /* 0x0000003d000d7c82 */ /* 0x000fe20008000000 */
[----:B------:R-:W-:-:S02]  /*13d0*/  ULOP3.LUT UR19, UR19, UR18, URZ, 0x3c, !UPT ;  /* 0x0000001213137292 */ /* 0x000fc4000f8e3cff */
[----:B------:R-:W-:Y:S01]  /*13e0*/  ULOP3.LUT UR17, UR17, UR16, URZ, 0x3c, !UPT ;  /* 0x0000001011117292 */ /* 0x000fe2000f8e3cff */
[----:B------:R-:W-:Y:S01]  /*13f0*/  UMOV UR11, UR43 ;  /* 0x0000002b000b7c82 */ /* 0x000fe20008000000 */
[----:B------:R-:W-:Y:S10]  /*1400*/  BRA.U UP4, `(.L_x_19) ;  /* 0x00000001040c7547 */ /* 0x000ff4000b800000 */
[----:B------:R-:W-:-:S13]  /*1410*/  ELECT P0, URZ, PT ;  /* 0x0000000000ff782f */ /* 0x000fda0003800000 */
[----:B--2-4-:R-:W-:-:S04]  /*1420*/  @P0 MOV R3, 0x10000 ;  /* 0x0001000000030802 */ /* 0x014fc80000000f00 */
[----:B------:R3:W-:Y:S03]  /*1430*/  @P0 SYNCS.ARRIVE.TRANS64 RZ, [UR14+0x8], R3 ;  /* 0x00000803ffff09a7 */ /* 0x0007e6000800000e */
.L_x_19:
[----:B------:R-:W-:Y:S01]  /*1440*/  UTMALDG.4D.2CTA [UR40], [UR18], desc[URZ] ;  /* 0x0000ff28120075b4 */ /* 0x000fe20008219000 */
[----:B------:R-:W-:Y:S02]  /*1450*/  ULEA UR32, UR6, UR14, 0xe ;  /* 0x0000000e06207291 */ /* 0x000fe4000f8e70ff */
[----:B------:R-:W-:Y:S02]  /*1460*/  UIADD3 UR33, UPT, UPT, UR4, 0x20, URZ ;  /* 0x0000002004217890 */ /* 0x000fe4000fffe0ff */
[----:B------:R-:W-:Y:S02]  /*1470*/  UIADD3 UR32, UPT, UPT, UR32, 0x20c00, URZ ;  /* 0x00020c0020207890 */ /* 0x000fe4000fffe0ff */
[----:B------:R-:W-:Y:S01]  /*1480*/  ULOP3.LUT UR33, UR33, 0xfefffff8, URZ, 0xc0, !UPT ;  /* 0xfefffff821217892 */ /* 0x000fe2000f8ec0ff */
[----:B------:R5:W-:Y:S01]  /*1490*/  UTMALDG.4D.2CTA [UR8], [UR16], desc[URZ] ;  /* 0x0000ff08100075b4 */ /* 0x000be20008219000 */
[----:B------:R-:W2:Y:S01]  /*14a0*/  SYNCS.PHASECHK.TRANS64.TRYWAIT P0, [UR4+0x50], R2 ;  /* 0x00005002ff0075a7 */ /* 0x000ea20008001104 */
[----:B-----5:R-:W-:-:S04]  /*14b0*/  UIADD3 UR9, UP1, UPT, UR46, 0x180, URZ ;  /* 0x000001802e097890 */ /* 0x020fc8000ff3e0ff */
[----:B------:R-:W-:Y:S01]  /*14c0*/  UIADD3.X UR8, UPT, UPT, URZ, UR47, URZ, UP1, !UPT ;  /* 0x0000002fff087290 */ /* 0x000fe20008ffe4ff */
[----:B--2---:R-:W-:Y:S11]  /*14d0*/  @!P0 BRA `(.L_x_20) ;  /* 0x000000c400b88947 */ /* 0x004ff60003800000 */
.L_x_109:
[----:B------:R-:W-:Y:S01]  /*14e0*/  ULOP3.LUT UR9, UR9, UR8, URZ, 0x3c, !UPT ;  /* 0x0000000809097292 */ /* 0x000fe2000f8e3cff */
[----:B------:R-:W-:Y:S01]  /*14f0*/  UMOV UR36, UR60 ;  /* 0x0000003c00247c82 */ /* 0x000fe20008000000 */
[----:B------:R-:W-:Y:S02]  /*1500*/  UMOV UR37, UR61 ;  /* 0x0000003d00257c82 */ /* 0x000fe40008000000 */
[----:B------:R-:W-:-:S04]  /*1510*/  ULOP3.LUT UR8, UR9, UR8, URZ, 0x3c, !UPT ;  /* 0x0000000809087292 */ /* 0x000fc8000f8e3cff */
[----:B------:R-:W-:Y:S01]  /*1520*/  ULOP3.LUT UR9, UR9, UR8, URZ, 0x3c, !UPT ;  /* 0x0000000809097292 */ /* 0x000fe2000f8e3cff */
[----:B------:R-:W-:Y:S11]  /*1530*/  BRA.U UP4, `(.L_x_21) ;  /* 0x00000001040c7547 */ /* 0x000ff6000b800000 */
[----:B------:R-:W-:-:S13]  /*1540*/  ELECT P0, URZ, PT ;  /* 0x0000000000ff782f */ /* 0x000fda0003800000 */
[----:B------:R-:W-:-:S04]  /*1550*/  @P0 MOV R2, 0x8000 ;  /* 0x0000800000020802 */ /* 0x000fc80000000f00 */
[----:B------:R2:W-:Y:S03]  /*1560*/  @P0 SYNCS.ARRIVE.TRANS64 RZ, [UR4+0x20], R2 ;  /* 0x00002002ffff09a7 */ /* 0x0005e60008000004 */
.L_x_21:
[----:B------:R2:W-:Y:S01]  /*1570*/  UTMALDG.4D.2CTA [UR32], [UR8], desc[URZ] ;  /* 0x0000ff20080075b4 */ /* 0x0005e20008219000 */
[----:B------:R-:W-:Y:S01]  /*1580*/  UIADD3 UR6, UPT, UPT, UR6, 0x1, URZ ;  /* 0x0000000106067890 */ /* 0x000fe2000fffe0ff */
[----:B------:R-:W-:-:S03]  /*1590*/  LOP3.LUT R5, R5, 0x1, RZ, 0x3c, !PT ;  /* 0x0000000105057812 */ /* 0x000fc600078e3cff */
[----:B------:R-:W-:-:S04]  /*15a0*/  UISETP.NE.AND UP1, UPT, UR6, 0x6, UPT ;  /* 0x000000060600788c */ /* 0x000fc8000bf25270 */
[----:B------:R-:W-:Y:S02]  /*15b0*/  USEL UR6, UR6, URZ, UP1 ;  /* 0x000000ff06067287 */ /* 0x000fe40008800000 */
[----:B------:R-:W-:Y:S02]  /*15c0*/  USEL UR4, URZ, 0x1, UP1 ;  /* 0x00000001ff047887 */ /* 0x000fe40008800000 */
[----:B------:R-:W-:-:S04]  /*15d0*/  UISETP.GE.AND UP1, UPT, UR54, 0x2, UPT ;  /* 0x000000023600788c */ /* 0x000fc8000bf26270 */
[----:B------:R-:W-:-:S05]  /*15e0*/  LOP3.LUT R0, R0, UR4, RZ, 0x3c, !PT ;  /* 0x0000000400007c12 */ /* 0x000fca000f8e3cff */
[----:B--2---:R-:W-:Y:S05]  /*15f0*/  BRA.U !UP1, `(.L_x_22) ;  /* 0x0000000509087547 */ /* 0x004fea000b800000 */
[----:B------:R-:W-:Y:S01]  /*1600*/  R2UR UR4, R7 ;  /* 0x00000000070472ca */ /* 0x000fe200000e0000 */
[----:B------:R-:W-:Y:S02]  /*1610*/  UIADD3 UR22, UP1, UPT, UR46, 0x180, URZ ;  /* 0x000001802e167890 */ /* 0x000fe4000ff3e0ff */
[----:B------:R-:W-:Y:S02]  /*1620*/  UIADD3 UR32, UP3, UPT, UR46, 0x100, URZ ;  /* 0x000001002e207890 */ /* 0x000fe4000ff7e0ff */
[----:B------:R-:W-:Y:S02]  /*1630*/  UIADD3 UR30, UP2, UPT, UR46, 0x100, URZ ;  /* 0x000001002e1e7890 */ /* 0x000fe4000ff5e0ff */
[----:B------:R-:W-:Y:S02]  /*1640*/  UIADD3.X UR23, UPT, UPT, URZ, UR47, URZ, UP1, !UPT ;  /* 0x0000002fff177290 */ /* 0x000fe40008ffe4ff */
[----:B------:R-:W-:Y:S02]  /*1650*/  UIADD3.X UR33, UPT, UPT, URZ, UR47, URZ, UP3, !UPT ;  /* 0x0000002fff217290 */ /* 0x000fe40009ffe4ff */
[----:B------:R-:W-:-:S02]  /*1660*/  UIADD3.X UR31, UPT, UPT, URZ, UR47, URZ, UP2, !UPT ;  /* 0x0000002fff1f7290 */ /* 0x000fc400097fe4ff */
[----:B------:R-:W-:Y:S01]  /*1670*/  UISETP.NE.AND UP1, UPT, UR4, URZ, UPT ;  /* 0x000000ff0400728c */ /* 0x000fe2000bf25270 */
[----:B------:R-:W-:Y:S01]  /*1680*/  UMOV UR7, URZ ;  /* 0x000000ff00077c82 */ /* 0x000fe20008000000 */
[----:B------:R-:W-:Y:S01]  /*1690*/  UMOV UR26, URZ ;  /* 0x000000ff001a7c82 */ /* 0x000fe20008000000 */
[----:B------:R-:W-:-:S08]  /*16a0*/  UMOV UR18, 0x40 ;  /* 0x0000004000127882 */ /* 0x000fd00000000000 */
.L_x_27:
[----:B------:R-:W-:Y:S01]  /*16b0*/  ULEA UR4, UR6, UR14, 0x3 ;  /* 0x0000000e06047291 */ /* 0x000fe2000f8e18ff */
[----:B------:R-:W-:Y:S01]  /*16c0*/  SHF.L.U32 R2, R0, 0x1f, RZ ;  /* 0x0000001f00027819 */ /* 0x000fe200000006ff */
[----:B------:R-:W-:Y:S02]  /*16d0*/  UIADD3 UR11, UPT, UPT, UR38, -UR7, URZ ;  /* 0x80000007260b7290 */ /* 0x000fe4000fffe0ff */
[----:B------:R-:W-:Y:S02]  /*16e0*/  UIADD3 UR5, UPT, UPT, UR6, 0x1, URZ ;  /* 0x0000000106057890 */ /* 0x000fe4000fffe0ff */
[----:B------:R-:W-:Y:S02]  /*16f0*/  ULEA UR24, UR6, UR14, 0xe ;  /* 0x0000000e06187291 */ /* 0x000fe4000f8e70ff */
[----:B------:R-:W-:Y:S01]  /*1700*/  ULEA UR16, UR6, UR14, 0xe ;  /* 0x0000000e06107291 */ /* 0x000fe2000f8e70ff */
[----:B------:R-:W2:Y:S01]  /*1710*/  SYNCS.PHASECHK.TRANS64.TRYWAIT P0, [UR4+0x50], R2 ;  /* 0x00005002ff0075a7 */ /* 0x000ea20008001104 */
[----:B------:R-:W-:-:S02]  /*1720*/  UIADD3 UR25, UPT, UPT, UR4, 0x20, URZ ;  /* 0x0000002004197890 */ /* 0x000fc4000fffe0ff */
[----:B------:R-:W-:Y:S02]  /*1730*/  UISETP.NE.AND UP2, UPT, UR5, 0x6, UPT ;  /* 0x000000060500788c */ /* 0x000fe4000bf45270 */
[----:B------:R-:W-:Y:S02]  /*1740*/  USHF.L.U32 UR11, UR11, 0x7, URZ ;  /* 0x000000070b0b7899 */ /* 0x000fe400080006ff */
[----:B------:R-:W-:Y:S02]  /*1750*/  UIADD3 UR24, UPT, UPT, UR24, 0x20c00, URZ ;  /* 0x00020c0018187890 */ /* 0x000fe4000fffe0ff */
[----:B------:R-:W-:Y:S02]  /*1760*/  UIADD3 UR16, UPT, UPT, UR16, 0x22c00, URZ ;  /* 0x00022c0010107890 */ /* 0x000fe4000fffe0ff */
[----:B------:R-:W-:Y:S02]  /*1770*/  USEL UR6, UR5, URZ, UP2 ;  /* 0x000000ff05067287 */ /* 0x000fe40009000000 */
[----:B------:R-:W-:-:S02]  /*1780*/  USEL UR8, URZ, 0x1, UP2 ;  /* 0x00000001ff087887 */ /* 0x000fc40009000000 */
[----:B------:R-:W-:Y:S02]  /*1790*/  UIADD3 UR27, UPT, UPT, UR34, UR11, URZ ;  /* 0x0000000b221b7290 */ /* 0x000fe4000fffe0ff */
[----:B------:R-:W-:Y:S01]  /*17a0*/  ULOP3.LUT UR25, UR25, 0xfefffff8, URZ, 0xc0, !UPT ;  /* 0xfefffff819197892 */ /* 0x000fe2000f8ec0ff */
[----:B------:R-:W-:Y:S01]  /*17b0*/  UMOV UR28, UR60 ;  /* 0x0000003c001c7c82 */ /* 0x000fe20008000000 */
[----:B------:R-:W-:Y:S01]  /*17c0*/  UMOV UR29, UR61 ;  /* 0x0000003d001d7c82 */ /* 0x000fe20008000000 */
[----:B--2---:R-:W-:Y:S09]  /*17d0*/  @!P0 BRA `(.L_x_23) ;  /* 0x000000c400148947 */ /* 0x004ff20003800000 */
.L_x_111:
[----:B------:R-:W-:Y:S01]  /*17e0*/  LOP3.LUT R0, R0, UR8, RZ, 0x3c, !PT ;  /* 0x0000000800007c12 */ /* 0x000fe2000f8e3cff */
[----:B------:R-:W-:Y:S01]  /*17f0*/  ULEA UR5, UR6, UR14, 0x3 ;  /* 0x0000000e06057291 */ /* 0x000fe2000f8e18ff */
[----:B------:R-:W-:Y:S02]  /*1800*/  UMOV UR20, UR60 ;  /* 0x0000003c00147c82 */ /* 0x000fe40008000000 */
[----:B------:R-:W-:Y:S01]  /*1810*/  SHF.L.U32 R2, R0, 0x1f, RZ ;  /* 0x0000001f00027819 */ /* 0x000fe200000006ff */
[----:B------:R-:W-:Y:S01]  /*1820*/  UMOV UR21, UR61 ;  /* 0x0000003d00157c82 */ /* 0x000fe20008000000 */
[----:B------:R-:W-:Y:S01]  /*1830*/  UMOV UR17, UR25 ;  /* 0x0000001900117c82 */ /* 0x000fe20008000000 */
[----:B------:R-:W-:Y:S01]  /*1840*/  UMOV UR19, UR27 ;  /* 0x0000001b00137c82 */ /* 0x000fe20008000000 */
[----:B------:R-:W-:Y:S05]  /*1850*/  BRA.U UP4, `(.L_x_24) ;  /* 0x00000001040c7547 */ /* 0x000fea000b800000 */
[----:B------:R-:W-:-:S13]  /*1860*/  ELECT P0, URZ, PT ;  /* 0x0000000000ff782f */ /* 0x000fda0003800000 */
[----:B--234-:R-:W-:-:S04]  /*1870*/  @P0 MOV R3, 0x8000 ;  /* 0x0000800000030802 */ /* 0x01cfc80000000f00 */
[----:B------:R2:W-:Y:S03]  /*1880*/  @P0 SYNCS.ARRIVE.TRANS64 RZ, [UR4+0x20], R3 ;  /* 0x00002003ffff09a7 */ /* 0x0005e60008000004 */
.L_x_24:
[----:B------:R2:W-:Y:S01]  /*1890*/  UTMALDG.4D.2CTA [UR24], [UR32], desc[URZ] ;  /* 0x0000ff18200075b4 */ /* 0x0005e20008219000 */
[----:B------:R-:W-:Y:S01]  /*18a0*/  UPLOP3.LUT UP4, UPT, UPT, UPT, UP1, 0x80, 0x8 ;  /* 0x000000000008789c */ /* 0x000fe20003f8f010 */
[----:B------:R2:W-:Y:S01]  /*18b0*/  UTMALDG.4D.2CTA [UR16], [UR30], desc[URZ] ;  /* 0x0000ff101e0075b4 */ /* 0x0005e20008219000 */
[----:B------:R-:W5:Y:S02]  /*18c0*/  SYNCS.PHASECHK.TRANS64.TRYWAIT P0, [UR5+0x50], R2 ;  /* 0x00005002ff0075a7 */ /* 0x000f640008001105 */
[----:B--2--5:R-:W-:Y:S07]  /*18d0*/  @!P0 BRA `(.L_x_25) ;  /* 0x000000c000f08947 */ /* 0x024fee0003800000 */
.L_x_113:
[----:B------:R-:W-:Y:S05]  /*18e0*/  BRA.U UP4, `(.L_x_26) ;  /* 0x00000001040c7547 */ /* 0x000fea000b800000 */
[----:B------:R-:W-:-:S13]  /*18f0*/  ELECT P0, URZ, PT ;  /* 0x0000000000ff782f */ /* 0x000fda0003800000 */
[----:B------:R-:W-:-:S04]  /*1900*/  @P0 MOV R2, 0x8000 ;  /* 0x0000800000020802 */ /* 0x000fc80000000f00 */
[----:B------:R2:W-:Y:S03]  /*1910*/  @P0 SYNCS.ARRIVE.TRANS64 RZ, [UR5+0x20], R2 ;  /* 0x00002002ffff09a7 */ /* 0x0005e60008000005 */
.L_x_26:
[----:B------:R-:W-:Y:S02]  /*1920*/  UIADD3 UR9, UPT, UPT, UR5, 0x20, URZ ;  /* 0x0000002005097890 */ /* 0x000fe4000fffe0ff */
[----:B------:R-:W-:Y:S02]  /*1930*/  ULEA UR8, UR6, UR14, 0xe ;  /* 0x0000000e06087291 */ /* 0x000fe4000f8e70ff */
[----:B------:R-:W-:Y:S02]  /*1940*/  ULOP3.LUT UR9, UR9, 0xfefffff8, URZ, 0xc0, !UPT ;  /* 0xfefffff809097892 */ /* 0x000fe4000f8ec0ff */
[----:B------:R-:W-:Y:S01]  /*1950*/  UIADD3 UR8, UPT, UPT, UR8, 0x20c00, URZ ;  /* 0x00020c0008087890 */ /* 0x000fe2000fffe0ff */
[----:B------:R-:W-:Y:S01]  /*1960*/  UMOV UR10, UR34 ;  /* 0x00000022000a7c82 */ /* 0x000fe20008000000 */
[----:B------:R-:W-:Y:S01]  /*1970*/  UMOV UR12, UR60 ;  /* 0x0000003c000c7c82 */ /* 0x000fe20008000000 */
[----:B------:R-:W-:Y:S01]  /*1980*/  UMOV UR13, UR61 ;  /* 0x0000003d000d7c82 */ /* 0x000fe20008000000 */
[----:B------:R-:W-:-:S02]  /*1990*/  UIADD3 UR4, UPT, UPT, UR6, 0x1, URZ ;  /* 0x0000000106047890 */ /* 0x000fc4000fffe0ff */
[----:B------:R-:W-:-:S03]  /*19a0*/  UIADD3 UR7, UPT, UPT, UR7, 0x1, URZ ;  /* 0x0000000107077890 */ /* 0x000fc6000fffe0ff */
[----:B------:R2:W-:Y:S01]  /*19b0*/  UTMALDG.4D.2CTA [UR8], [UR22], desc[URZ] ;  /* 0x0000ff08160075b4 */ /* 0x0005e20008219000 */
[----:B------:R-:W-:-:S04]  /*19c0*/  UISETP.NE.AND UP2, UPT, UR4, 0x6, UPT ;  /* 0x000000060400788c */ /* 0x000fc8000bf45270 */
[----:B------:R-:W-:Y:S02]  /*19d0*/  USEL UR6, UR4, URZ, UP2 ;  /* 0x000000ff04067287 */ /* 0x000fe40009000000 */
[----:B------:R-:W-:Y:S02]  /*19e0*/  USEL UR4, URZ, 0x1, UP2 ;  /* 0x00000001ff047887 */ /* 0x000fe40009000000 */
[----:B------:R-:W-:-:S04]  /*19f0*/  UISETP.NE.AND UP2, UPT, UR7, UR15, UPT ;  /* 0x0000000f0700728c */ /* 0x000fc8000bf45270 */
[----:B------:R-:W-:-:S05]  /*1a00*/  LOP3.LUT R0, R0, UR4, RZ, 0x3c, !PT ;  /* 0x0000000400007c12 */ /* 0x000fca000f8e3cff */
[----:B--2---:R-:W-:Y:S05]  /*1a10*/  BRA.U UP2, `(.L_x_27) ;  /* 0xfffffffd02247547 */ /* 0x004fea000b83ffff */
.L_x_22:
[----:B------:R-:W2:Y:S01]  /*1a20*/  LDCU UR4, c[0x0][0x610] ;  /* 0x0000c200ff0477ac */ /* 0x000ea20008000800 */
[----:B------:R-:W5:Y:S01]  /*1a30*/  LDCU.U8 UR10, c[0x0][0x614] ;  /* 0x0000c280ff0a77ac */ /* 0x000f620008000000 */
[----:B-1----:R-:W-:Y:S01]  /*1a40*/  UIADD3 UR39, UPT, UPT, UR62, UR39, URZ ;  /* 0x000000273e277290 */ /* 0x002fe2000fffe0ff */
[----:B------:R-:W1:Y:S01]  /*1a50*/  LDCU.U8 UR7, c[0x0][0x615] ;  /* 0x0000c2a0ff0777ac */ /* 0x000e620008000000 */
[----:B------:R-:W3:Y:S02]  /*1a60*/  LDCU.64 UR8, c[0x0][0x618] ;  /* 0x0000c300ff0877ac */ /* 0x000ee40008000a00 */
[----:B--2---:R-:W-:Y:S01]  /*1a70*/  UIMAD.WIDE.U32 UR4, UR39, UR4, URZ ;  /* 0x00000004270472a5 */ /* 0x004fe2000f8e00ff */
[----:B------:R-:W2:Y:S01]  /*1a80*/  LDCU.U8 UR11, c[0x0][0x620] ;  /* 0x0000c400ff0b77ac */ /* 0x000ea20008000000 */
[----:B------:R-:W4:Y:S05]  /*1a90*/  LDCU UR51, c[0x0][0x60c] ;  /* 0x0000c180ff3377ac */ /* 0x000f2a0008000800 */
[----:B------:R-:W-:-:S02]  /*1aa0*/  UMOV UR4, UR5 ;  /* 0x0000000500047c82 */ /* 0x000fc40008000000 */
[----:B------:R-:W-:-:S04]  /*1ab0*/  UIADD3 UR60, UPT, UPT, UR39, -UR4, URZ ;  /* 0x80000004273c7290 */ /* 0x000fc8000fffe0ff */
[----:B-----5:R-:W-:Y:S01]  /*1ac0*/  USHF.R.U32.HI UR60, URZ, UR10, UR60 ;  /* 0x0000000aff3c7299 */ /* 0x020fe2000801163c */
[----:B------:R-:W5:Y:S03]  /*1ad0*/  LDCU.U8 UR10, c[0x0][0x621] ;  /* 0x0000c420ff0a77ac */ /* 0x000f660008000000 */
[----:B------:R-:W-:-:S04]  /*1ae0*/  UIADD3 UR60, UPT, UPT, UR4, UR60, URZ ;  /* 0x0000003c043c7290 */ /* 0x000fc8000fffe0ff */
[----:B-1----:R-:W-:Y:S01]  /*1af0*/  USHF.R.U32.HI UR60, URZ, UR7, UR60 ;  /* 0x00000007ff3c7299 */ /* 0x002fe2000801163c */
[----:B------:R-:W1:Y:S03]  /*1b00*/  LDCU UR7, c[0x0][0x624] ;  /* 0x0000c480ff0777ac */ /* 0x000e660008000800 */
[----:B---3--:R-:W-:-:S07]  /*1b10*/  UIMAD.WIDE.U32 UR4, UR60, UR9, URZ ;  /* 0x000000093c0472a5 */ /* 0x008fce000f8e00ff */
[----:B------:R-:W-:Y:S02]  /*1b20*/  UMOV UR4, UR5 ;  /* 0x0000000500047c82 */ /* 0x000fe40008000000 */
[----:B------:R-:W-:-:S04]  /*1b30*/  UIADD3 UR5, UPT, UPT, UR60, -UR4, URZ ;  /* 0x800000043c057290 */ /* 0x000fc8000fffe0ff */
[----:B--2---:R-:W-:Y:S02]  /*1b40*/  USHF.R.U32.HI UR5, URZ, UR11, UR5 ;  /* 0x0000000bff057299 */ /* 0x004fe40008011605 */
[----:B-1----:R-:W-:Y:S02]  /*1b50*/  UISETP.GE.AND UP1, UPT, UR39, UR7, UPT ;  /* 0x000000072700728c */ /* 0x002fe4000bf26270 */
[----:B------:R-:W-:Y:S02]  /*1b60*/  UIADD3 UR4, UPT, UPT, UR4, UR5, URZ ;  /* 0x0000000504047290 */ /* 0x000fe4000fffe0ff */
[----:B------:R-:W-:Y:S02]  /*1b70*/  UIADD3 UR5, UPT, UPT, -UR60, URZ, URZ ;  /* 0x000000ff3c057290 */ /* 0x000fe4000fffe1ff */
[----:B-----5:R-:W-:Y:S02]  /*1b80*/  USHF.R.U32.HI UR61, URZ, UR10, UR4 ;  /* 0x0000000aff3d7299 */ /* 0x020fe40008011604 */
[----:B----4-:R-:W-:-:S02]  /*1b90*/  UIMAD UR51, UR51, UR5, UR39 ;  /* 0x00000005333372a4 */ /* 0x010fc4000f8e0227 */
[----:B------:R-:W-:-:S04]  /*1ba0*/  UIADD3 UR4, UPT, UPT, -UR61, URZ, URZ ;  /* 0x000000ff3d047290 */ /* 0x000fc8000fffe1ff */
[----:B------:R-:W-:Y:S01]  /*1bb0*/  UIMAD UR60, UR8, UR4, UR60 ;  /* 0x00000004083c72a4 */ /* 0x000fe2000f8e023c */
[----:B------:R-:W-:Y:S11]  /*1bc0*/  BRA.U !UP1, `(.L_x_28) ;  /* 0xfffffff109a87547 */ /* 0x000ff6000b83ffff */
.L_x_13:
[----:B------:R-:W-:Y:S01]  /*1bd0*/  UIADD3 UR4, UPT, UPT, UR6, 0x2, URZ ;  /* 0x0000000206047890 */ /* 0x000fe2000fffe0ff */
[----:B------:R-:W1:Y:S01]  /*1be0*/  S2UR UR16, SR_CgaCtaId ;  /* 0x00000000001079c3 */ /* 0x000e620000008800 */
[----:B------:R-:W-:Y:S01]  /*1bf0*/  UISETP.NE.AND UP0, UPT, UR6, 0x5, UPT ;  /* 0x000000050600788c */ /* 0x000fe2000bf05270 */
[----:B------:R-:W-:-:S03]  /*1c00*/  R2UR UR7, R7 ;  /* 0x00000000070772ca */ /* 0x000fc600000e0000 */
[----:B------:R-:W-:-:S04]  /*1c10*/  USEL UR4, UR4, 0x1, UP0 ;  /* 0x0000000104047887 */ /* 0x000fc80008000000 */
[----:B------:R-:W-:Y:S02]  /*1c20*/  UIADD3 UR5, UPT, UPT, UR4, 0x1, URZ ;  /* 0x0000000104057890 */ /* 0x000fe4000fffe0ff */
[----:B------:R-:W-:-:S04]  /*1c30*/  UISETP.NE.AND UP1, UPT, UR4, 0x6, UPT ;  /* 0x000000060400788c */ /* 0x000fc8000bf25270 */
[----:B------:R-:W-:Y:S02]  /*1c40*/  USEL UR5, UR5, 0x1, UP1 ;  /* 0x0000000105057887 */ /* 0x000fe40008800000 */
[----:B------:R-:W-:Y:S02]  /*1c50*/  UISETP.EQ.XOR UP1, UPT, UR6, 0x5, !UP1 ;  /* 0x000000050600788c */ /* 0x000fe4000cf22a70 */
[----:B------:R-:W-:Y:S02]  /*1c60*/  UIADD3 UR4, UPT, UPT, UR5, 0x1, URZ ;  /* 0x0000000105047890 */ /* 0x000fe4000fffe0ff */
[----:B------:R-:W-:Y:S02]  /*1c70*/  UISETP.NE.AND UP0, UPT, UR5, 0x6, UPT ;  /* 0x000000060500788c */ /* 0x000fe4000bf05270 */
[----:B------:R-:W-:Y:S02]  /*1c80*/  UISETP.EQ.XOR UP1, UPT, UR5, 0x6, UP1 ;  /* 0x000000060500788c */ /* 0x000fe40008f22a70 */
[----:B------:R-:W-:-:S04]  /*1c90*/  USEL UR4, UR4, 0x1, UP0 ;  /* 0x0000000104047887 */ /* 0x000fc80008000000 */
[----:B------:R-:W-:Y:S02]  /*1ca0*/  UIADD3 UR5, UPT, UPT, UR4, 0x1, URZ ;  /* 0x0000000104057890 */ /* 0x000fe4000fffe0ff */
[----:B------:R-:W-:Y:S02]  /*1cb0*/  UISETP.NE.AND UP0, UPT, UR4, 0x6, UPT ;  /* 0x000000060400788c */ /* 0x000fe4000bf05270 */
[----:B------:R-:W-:Y:S02]  /*1cc0*/  UISETP.EQ.XOR UP1, UPT, UR4, 0x6, UP1 ;  /* 0x000000060400788c */ /* 0x000fe40008f22a70 */
[----:B------:R-:W-:Y:S01]  /*1cd0*/  USEL UR5, UR5, 0x1, UP0 ;  /* 0x0000000105057887 */ /* 0x000fe20008000000 */
[----:B------:R-:W-:-:S03]  /*1ce0*/  UMOV UR4, 0x400 ;  /* 0x0000040000047882 */ /* 0x000fc60000000000 */
[----:B------:R-:W-:Y:S02]  /*1cf0*/  UISETP.EQ.XOR UP1, UPT, UR5, 0x6, UP1 ;  /* 0x000000060500788c */ /* 0x000fe40008f22a70 */
[----:B------:R-:W-:Y:S02]  /*1d00*/  UISETP.NE.AND UP0, UPT, UR5, 0x6, UPT ;  /* 0x000000060500788c */ /* 0x000fe4000bf05270 */
[----:B------:R-:W-:Y:S02]  /*1d10*/  USEL UR6, URZ, 0x1, !UP1 ;  /* 0x00000001ff067887 */ /* 0x000fe4000c800000 */
[----:B-1----:R-:W-:Y:S02]  /*1d20*/  ULEA UR4, UR16, UR4, 0x18 ;  /* 0x0000000410047291 */ /* 0x002fe4000f8ec0ff */
[----:B------:R-:W-:Y:S02]  /*1d30*/  USEL UR5, UR5, URZ, UP0 ;  /* 0x000000ff05057287 */ /* 0x000fe40008000000 */
[----:B------:R-:W-:Y:S01]  /*1d40*/  LOP3.LUT R0, R0, UR6, RZ, 0x3c, !PT ;  /* 0x0000000600007c12 */ /* 0x000fe2000f8e3cff */
[----:B------:R-:W-:-:S02]  /*1d50*/  UISETP.NE.AND UP0, UPT, UR7, URZ, UPT ;  /* 0x000000ff0700728c */ /* 0x000fc4000bf05270 */
[----:B------:R-:W-:Y:S02]  /*1d60*/  ULEA UR5, UR5, UR4, 0x3 ;  /* 0x0000000405057291 */ /* 0x000fe4000f8e18ff */
[----:B------:R-:W-:-:S07]  /*1d70*/  IMAD.U32 R2, R0, -0x80000000, RZ ;  /* 0x8000000000027824 */ /* 0x000fce00078e00ff */
[----:B------:R-:W1:Y:S02]  /*1d80*/  SYNCS.PHASECHK.TRANS64.TRYWAIT P0, [UR5+0x50], R2 ;  /* 0x00005002ff0075a7 */ /* 0x000e640008001105 */
[----:B-1----:R-:W-:Y:S05]  /*1d90*/  @!P0 BRA `(.L_x_29) ;  /* 0x000000bc00dc8947 */ /* 0x002fea0003800000 */
.L_x_115:
[----:B------:R-:W-:Y:S04]  /*1da0*/  BSSY.RECONVERGENT B0, `(.L_x_11) ;  /* 0x0000010000007945 */ /* 0x000fe80003800200 */
[----:B------:R-:W-:Y:S05]  /*1db0*/  BRA.U UP0, `(.L_x_30) ;  /* 0x00000001002c7547 */ /* 0x000fea000b800000 */
[----:B------:R-:W-:Y:S02]  /*1dc0*/  ELECT P0, URZ, PT ;  /* 0x0000000000ff782f */ /* 0x000fe40003800000 */
[----:B------:R-:W-:-:S11]  /*1dd0*/  SHF.L.U32 R2, R5, 0x1f, RZ ;  /* 0x0000001f05027819 */ /* 0x000fd600000006ff */
[----:B-1----:R-:W-:-:S04]  /*1de0*/  @P0 IMAD.MOV.U32 R0, RZ, RZ, 0x8000 ;  /* 0x00008000ff000424 */ /* 0x002fc800078e00ff */
[----:B------:R1:W-:Y:S01]  /*1df0*/  @P0 SYNCS.ARRIVE.TRANS64 RZ, [UR5+0x20], R0 ;  /* 0x00002000ffff09a7 */ /* 0x0003e20008000005 */
[----:B------:R-:W2:Y:S02]  /*1e00*/  SYNCS.PHASECHK.TRANS64.TRYWAIT P0, [UR4+0x18], R2 ;  /* 0x00001802ff0075a7 */ /* 0x000ea40008001104 */
[----:B-12---:R-:W-:Y:S05]  /*1e10*/  @!P0 BRA `(.L_x_31) ;  /* 0x000000bc00d88947 */ /* 0x006fea0003800000 */
.L_x_117:
[----:B------:R-:W-:-:S13]  /*1e20*/  ELECT P0, URZ, PT ;  /* 0x0000000000ff782f */ /* 0x000fda0003800000 */
[----:B------:R-:W-:Y:S05]  /*1e30*/  @!P0 BRA `(.L_x_32) ;  /* 0x0000000000188947 */ /* 0x000fea0003800000 */
[----:B-1----:R-:W-:-:S04]  /*1e40*/  HFMA2 R0, -RZ, RZ, 5.9604644775390625e-08, 0 ;  /* 0x00010000ff007431 */ /* 0x002fc800000001ff */
[----:B------:R2:W-:Y:S01]  /*1e50*/  SYNCS.ARRIVE.TRANS64 RZ, [UR4+0x8], R0 ;  /* 0x00000800ffff79a7 */ /* 0x0005e20008000004 */
[----:B------:R-:W-:Y:S05]  /*1e60*/  BRA `(.L_x_32) ;  /* 0x00000000000c7947 */ /* 0x000fea0003800000 */
.L_x_30:
[----:B------:R-:W-:-:S04]  /*1e70*/  SHF.L.U32 R2, R5, 0x1f, RZ ;  /* 0x0000001f05027819 */ /* 0x000fc800000006ff */
[----:B------:R-:W2:Y:S02]  /*1e80*/  SYNCS.PHASECHK.TRANS64.TRYWAIT P0, [UR4+0x18], R2 ;  /* 0x00001802ff0075a7 */ /* 0x000ea40008001104 */
[----:B--2---:R-:W-:Y:S05]  /*1e90*/  @!P0 BRA `(.L_x_33) ;  /* 0x000000bc00d48947 */ /* 0x004fea0003800000 */
.L_x_32:
[----:B------:R-:W-:Y:S05]  /*1ea0*/  BSYNC.RECONVERGENT B0 ;  /* 0x0000000000007941 */ /* 0x000fea0003800200 */
.L_x_11:
[----:B-12---:R-:W1:Y:S02]  /*1eb0*/  S2R R0, SR_TID.X ;  /* 0x0000000000007919 */ /* 0x006e640000002100 */
[----:B-1----:R-:W-:-:S04]  /*1ec0*/  SHF.R.U32.HI R0, RZ, 0x5, R0 ;  /* 0x00000005ff007819 */ /* 0x002fc80000011600 */
[----:B------:R-:W-:-:S13]  /*1ed0*/  R2UR UR4, R0 ;  /* 0x00000000000472ca */ /* 0x000fda00000e0000 */
[----:B------:R-:W-:-:S09]  /*1ee0*/  UISETP.NE.AND UP0, UPT, UR4, 0xc, UPT ;  /* 0x0000000c0400788c */ /* 0x000fd2000bf05270 */
[----:B------:R-:W-:Y:S05]  /*1ef0*/  BRA.U UP0, `(.L_x_12) ;  /* 0x0000002d00d87547 */ /* 0x000fea000b800000 */
[----:B------:R-:W-:Y:S01]  /*1f00*/  UMOV UR6, 0x400 ;  /* 0x0000040000067882 */ /* 0x000fe20000000000 */
[----:B------:R-:W-:Y:S01]  /*1f10*/  UMOV UR4, 0x20 ;  /* 0x0000002000047882 */ /* 0x000fe20000000000 */
[----:B------:R-:W-:Y:S02]  /*1f20*/  ULEA UR6, UR16, UR6, 0x18 ;  /* 0x0000000610067291 */ /* 0x000fe4000f8ec0ff */
[----:B------:R-:W-:-:S04]  /*1f30*/  UIADD3 UR4, UPT, UPT, -UR4, 0x100000, URZ ;  /* 0x0010000004047890 */ /* 0x000fc8000fffe1ff */
[----:B------:R-:W-:Y:S02]  /*1f40*/  USHF.L.U32 UR5, UR4, 0xb, URZ ;  /* 0x0000000b04057899 */ /* 0x000fe400080006ff */
[----:B------:R-:W-:Y:S01]  /*1f50*/  USHF.L.U32 UR4, UR4, 0x1, URZ ;  /* 0x0000000104047899 */ /* 0x000fe200080006ff */
[----:B------:R-:W-:Y:S01]  /*1f60*/  ELECT P0, URZ, PT ;  /* 0x0000000000ff782f */ /* 0x000fe20003800000 */
[----:B------:R-:W1:Y:S10]  /*1f70*/  FENCE.VIEW.ASYNC.S ;  /* 0x00000000000073c6 */ /* 0x000e740000000000 */
[----:B-1----:R1:W2:Y:S01]  /*1f80*/  SYNCS.EXCH.64 URZ, [UR6+0x140], UR4 ;  /* 0x0001400406ff75b2 */ /* 0x0022a20008000100 */
[----:B------:R-:W-:Y:S01]  /*1f90*/  NOP ;  /* 0x0000000000007918 */ /* 0x000fe20000000000 */
[----:B------:R-:W3:-:S00]  /*1fa0*/  USETMAXREG.DEALLOC.CTAPOOL 0x48 ;  /* 0x00000048000079c8 */ /* 0x000ec000080e0500 */
[----:B--2---:R-:W-:Y:S01]  /*1fb0*/  NOP ;  /* 0x0000000000007918 */ /* 0x004fe20000000000 */
[----:B-1----:R-:W-:Y:S01]  /*1fc0*/  UMOV UR4, 0x40 ;  /* 0x0000004000047882 */ /* 0x002fe20000000000 */
[----:B------:R-:W-:Y:S01]  /*1fd0*/  UMOV UR5, 0x400 ;  /* 0x0000040000057882 */ /* 0x000fe20000000000 */
[----:B------:R-:W-:Y:S02]  /*1fe0*/  ULEA UR4, UR16, UR4, 0x18 ;  /* 0x0000000410047291 */ /* 0x000fe4000f8ec0ff */
[----:B------:R-:W-:-:S07]  /*1ff0*/  ULEA UR5, UR16, UR5, 0x18 ;  /* 0x0000000510057291 */ /* 0x000fce000f8ec0ff */
[----:B---3--:R-:W1:Y:S02]  /*2000*/  LDS.U8 R0, [UR4] ;  /* 0x00000004ff007984 */ /* 0x008e640008000000 */
[----:B-1----:R-:W-:-:S13]  /*2010*/  ISETP.NE.AND P0, PT, R0, RZ, PT ;  /* 0x000000ff0000720c */ /* 0x002fda0003f05270 */
[----:B------:R-:W-:Y:S05]  /*2020*/  @P0 BRA `(.L_x_34) ;  /* 0x0000000400640947 */ /* 0x000fea0003800000 */
[----:B------:R-:W-:Y:S02]  /*2030*/  ULOP3.LUT UR4, UR16, 0x1, URZ, 0xc0, !UPT ;  /* 0x0000000110047892 */ /* 0x000fe4000f8ec0ff */
[----:B------:R-:W-:Y:S02]  /*2040*/  ULOP3.LUT UR6, UR16, 0x1, URZ, 0x3c, !UPT ;  /* 0x0000000110067892 */ /* 0x000fe4000f8e3cff */
[----:B------:R-:W-:-:S09]  /*2050*/  UISETP.NE.U32.AND UP0, UPT, UR4, 0x1, UPT ;  /* 0x000000010400788c */ /* 0x000fd2000bf05070 */
[----:B------:R-:W-:Y:S05]  /*2060*/  BRA.U !UP0, `(.L_x_35) ;  /* 0x0000000108d07547 */ /* 0x000fea000b800000 */
[----:B------:R-:W-:Y:S01]  /*2070*/  ELECT P0, URZ, PT ;  /* 0x0000000000ff782f */ /* 0x000fe20003800000 */
[----:B------:R-:W-:-:S12]  /*2080*/  BSSY B0, `(.L_x_35) ;  /* 0x0000032000007945 */ /* 0x000fd80003800000 */
[----:B------:R-:W-:Y:S05]  /*2090*/  @!P0 BRA `(.L_x_36) ;  /* 0x0000000000c08947 */ /* 0x000fea0003800000 */
[----:B------:R-:W-:Y:S01]  /*20a0*/  UMOV UR4, 0x10 ;  /* 0x0000001000047882 */ /* 0x000fe20000000000 */
[----:B------:R-:W-:-:S04]  /*20b0*/  IMAD.U32 R4, RZ, RZ, UR16 ;  /* 0x00000010ff047e24 */ /* 0x000fc8000f8e00ff */
[----:B------:R-:W-:Y:S04]  /*20c0*/  DEPBAR.LE SB1, 0x36 ;  /* 0x00009d800000791a */ /* 0x000fe80000000000 */
[----:B------:R-:W1:Y:S02]  /*20d0*/  UTCATOMSWS.2CTA.FIND_AND_SET.ALIGN UP1, UR4, UR4 ;  /* 0x00000004000475e3 */ /* 0x000e640008220800 */
[----:B-1----:R-:W-:-:S04]  /*20e0*/  PLOP3.LUT P0, PT, PT, PT, UP1, 0x80, 0x8 ;  /* 0x000000000008781c */ /* 0x002fc80003f0f018 */
[----:B------:R-:W-:-:S04]  /*20f0*/  SEL R0, RZ, 0xffffffff, !P0 ;  /* 0xffffffffff007807 */ /* 0x000fc80004000000 */
[----:B------:R-:W-:Y:S01]  /*2100*/  ISETP.NE.AND P0, PT, R0, RZ, PT ;  /* 0x000000ff0000720c */ /* 0x000fe20003f05270 */
[----:B------:R-:W-:-:S12]  /*2110*/  IMAD.U32 R0, RZ, RZ, UR4 ;  /* 0x00000004ff007e24 */ /* 0x000fd8000f8e00ff */
[----:B------:R-:W-:Y:S05]  /*2120*/  @P0 BRA `(.L_x_37) ;  /* 0x0000000000240947 */ /* 0x000fea0003800000 */
.L_x_38:
[----:B------:R-:W-:Y:S05]  /*2130*/  NANOSLEEP 0x64 ;  /* 0x000000640000795d */ /* 0x000fea0003800000 */
[----:B------:R-:W-:-:S05]  /*2140*/  UMOV UR4, 0x10 ;  /* 0x0000001000047882 */ /* 0x000fca0000000000 */
[----:B------:R-:W-:Y:S04]  /*2150*/  DEPBAR.LE SB1, 0x36 ;  /* 0x00009d800000791a */ /* 0x000fe80000000000 */
[----:B------:R-:W1:Y:S02]  /*2160*/  UTCATOMSWS.2CTA.FIND_AND_SET.ALIGN UP1, UR4, UR4 ;  /* 0x00000004000475e3 */ /* 0x000e640008220800 */
[----:B-1----:R-:W-:-:S04]  /*2170*/  PLOP3.LUT P0, PT, PT, PT, UP1, 0x80, 0x8 ;  /* 0x000000000008781c */ /* 0x002fc80003f0f018 */
[----:B------:R-:W-:-:S04]  /*2180*/  SEL R0, RZ, 0xffffffff, !P0 ;  /* 0xffffffffff007807 */ /* 0x000fc80004000000 */
[----:B------:R-:W-:Y:S01]  /*2190*/  ISETP.NE.AND P0, PT, R0, RZ, PT ;  /* 0x000000ff0000720c */ /* 0x000fe20003f05270 */
[----:B------:R-:W-:-:S12]  /*21a0*/  IMAD.U32 R0, RZ, RZ, UR4 ;  /* 0x00000004ff007e24 */ /* 0x000fd8000f8e00ff */
[----:B------:R-:W-:Y:S05]  /*21b0*/  @!P0 BRA `(.L_x_38) ;  /* 0xfffffffc00dc8947 */ /* 0x000fea000383ffff */
.L_x_37:
[----:B------:R-:W-:Y:S01]  /*21c0*/  MOV R6, 0x60 ;  /* 0x0000006000067802 */ /* 0x000fe20000000f00 */
[----:B------:R-:W-:Y:S01]  /*21d0*/  IMAD.U32 R8, RZ, RZ, UR5 ;  /* 0x00000005ff087e24 */ /* 0x000fe2000f8e00ff */
[----:B------:R-:W-:Y:S01]  /*21e0*/  MOV R2, 0x58 ;  /* 0x0000005800027802 */ /* 0x000fe20000000f00 */
[----:B------:R-:W-:Y:S01]  /*21f0*/  IMAD.U32 R5, RZ, RZ, UR6 ;  /* 0x00000006ff057e24 */ /* 0x000fe2000f8e00ff */
[C---:B------:R-:W-:Y:S02]  /*2200*/  LEA R6, R4.reuse, R6, 0x18 ;  /* 0x0000000604067211 */ /* 0x040fe400078ec0ff */
[----:B------:R-:W-:-:S03]  /*2210*/  LEA R4, R4, R2, 0x18 ;  /* 0x0000000204047211 */ /* 0x000fc600078ec0ff */
[----:B------:R-:W1:Y:S02]  /*2220*/  LDS R3, [R6] ;  /* 0x0000000006037984 */ /* 0x000e640000000800 */
[----:B-1----:R-:W-:-:S04]  /*2230*/  IMAD.U32 R2, R3, -0x80000000, RZ ;  /* 0x8000000003027824 */ /* 0x002fc800078e00ff */
[----:B------:R-:W1:Y:S02]  /*2240*/  SYNCS.PHASECHK.TRANS64.TRYWAIT P0, [R4+URZ], R2 ;  /* 0x00000002040075a7 */ /* 0x000e6400080011ff */
[----:B-1----:R-:W-:Y:S05]  /*2250*/  @P0 BRA `(.L_x_39) ;  /* 0x0000000000080947 */ /* 0x002fea0003800000 */
[----:B------:R-:W1:Y:S02]  /*2260*/  SYNCS.PHASECHK.TRANS64.TRYWAIT P0, [R4+URZ], R2 ;  /* 0x00000002040075a7 */ /* 0x000e6400080011ff */
[----:B-1----:R-:W-:Y:S05]  /*2270*/  @!P0 BRA `(.L_x_40) ;  /* 0x000000b800f88947 */ /* 0x002fea0003800000 */
.L_x_39:
[----:B------:R-:W-:Y:S01]  /*2280*/  VIADD R2, R8, 0x148 ;  /* 0x0000014808027836 */ /* 0x000fe20000000000 */
[C---:B-1----:R-:W-:Y:S01]  /*2290*/  PRMT R3, R5.reuse, 0x654, R4 ;  /* 0x0000065405037816 */ /* 0x042fe20000000004 */
[----:B------:R-:W-:Y:S02]  /*22a0*/  IMAD.MOV.U32 R9, RZ, RZ, 0x4 ;  /* 0x00000004ff097424 */ /* 0x000fe400078e00ff */
[----:B------:R-:W-:Y:S01]  /*22b0*/  IMAD.SHL.U32 R4, R0, 0x20, RZ ;  /* 0x0000002000047824 */ /* 0x000fe200078e00ff */
[----:B------:R-:W-:Y:S01]  /*22c0*/  PRMT R2, R5, 0x654, R2 ;  /* 0x0000065405027816 */ /* 0x000fe20000000002 */
[----:B------:R1:W-:Y:S01]  /*22d0*/  SYNCS.ARRIVE.TRANS64.RED RZ, [R3+URZ], R9 ;  /* 0x0000000903ff79a7 */ /* 0x0003e200080004ff */
[----:B------:R-:W-:Y:S01]  /*22e0*/  IMAD.MOV.U32 R8, RZ, RZ, 0x1 ;  /* 0x00000001ff087424 */ /* 0x000fe200078e00ff */
[----:B------:R-:W-:Y:S01]  /*22f0*/  MOV R5, 0xffff ;  /* 0x0000ffff00057802 */ /* 0x000fe20000000f00 */
[----:B------:R2:W-:Y:S03]  /*2300*/  STS [UR5+0x148], R4 ;  /* 0x00014804ff007988 */ /* 0x0005e60008000805 */
[----:B------:R-:W-:Y:S01]  /*2310*/  SHF.L.U32 R5, R5, R0, RZ ;  /* 0x0000000005057219 */ /* 0x000fe200000006ff */
[----:B------:R1:W-:Y:S01]  /*2320*/  STAS [R2.64], R0 ;  /* 0x0000000002007dbd */ /* 0x0003e2000c0008ff */
[----:B------:R-:W-:-:S02]  /*2330*/  UMOV UR4, 0x50 ;  /* 0x0000005000047882 */ /* 0x000fc40000000000 */
[----:B------:R-:W-:Y:S01]  /*2340*/  ULEA UR4, UR16, UR4, 0x18 ;  /* 0x0000000410047291 */ /* 0x000fe2000f8ec0ff */
[----:B--2---:R-:W-:-:S04]  /*2350*/  IADD3 R4, PT, PT, R0, 0x10, RZ ;  /* 0x0000001000047810 */ /* 0x004fc80007ffe0ff */
[----:B------:R-:W-:-:S04]  /*2360*/  SHF.L.U32 R4, R8, R4, RZ ;  /* 0x0000000408047219 */ /* 0x000fc800000006ff */
[----:B------:R-:W-:-:S05]  /*2370*/  LOP3.LUT R5, R4, R5, RZ, 0xfc, !PT ;  /* 0x0000000504057212 */ /* 0x000fca00078efcff */
[----:B------:R1:W-:Y:S04]  /*2380*/  ATOMS.OR RZ, [UR4], R5 ;  /* 0x00000005ffff798c */ /* 0x0003e8000b000004 */
[----:B------:R1:W-:Y:S02]  /*2390*/  ATOMS.XOR RZ, [R6], R8 ;  /* 0x0000000806ff738c */ /* 0x0003e40003800000 */
.L_x_36:
[----:B------:R-:W-:Y:S05]  /*23a0*/  BSYNC B0 ;  /* 0x0000000000007941 */ /* 0x000fea0003800000 */
.L_x_35:
[----:B------:R-:W-:Y:S05]  /*23b0*/  BRA.U UP0, `(.L_x_41) ;  /* 0x0000000100907547 */ /* 0x000fea000b800000 */
[----:B------:R-:W-:Y:S05]  /*23c0*/  WARPSYNC.ALL ;  /* 0x0000000000007948 */ /* 0x000fea0003800000 */
[----:B------:R-:W-:Y:S01]  /*23d0*/  NOP ;  /* 0x0000000000007918 */ /* 0x000fe20000000000 */
[----:B------:R-:W-:-:S13]  /*23e0*/  ELECT P0, URZ, PT ;  /* 0x0000000000ff782f */ /* 0x000fda0003800000 */
[----:B------:R-:W-:Y:S05]  /*23f0*/  @!P0 BRA `(.L_x_41) ;  /* 0x0000000000808947 */ /* 0x000fea0003800000 */
[----:B------:R-:W-:Y:S01]  /*2400*/  IMAD.U32 R4, RZ, RZ, UR16 ;  /* 0x00000010ff047e24 */ /* 0x000fe2000f8e00ff */
[----:B-1----:R-:W-:Y:S02]  /*2410*/  MOV R5, 0x60 ;  /* 0x0000006000057802 */ /* 0x002fe40000000f00 */
[----:B------:R-:W-:Y:S02]  /*2420*/  MOV R0, 0x58 ;  /* 0x0000005800007802 */ /* 0x000fe40000000f00 */
        /* <DEDUP_REMOVED lines=8> */
.L_x_42:
[----:B------:R-:W2:Y:S01]  /*24b0*/  LDS R0, [UR5+0x148] ;  /* 0x00014805ff007984 */ /* 0x000ea20008000800 */
[----:B------:R-:W-:Y:S02]  /*24c0*/  HFMA2 R8, -RZ, RZ, 0, 5.9604644775390625e-08 ;  /* 0x00000001ff087431 */ /* 0x000fe400000001ff */
[----:B-1----:R-:W-:Y:S02]  /*24d0*/  IMAD.MOV.U32 R3, RZ, RZ, 0xffff ;  /* 0x0000ffffff037424 */ /* 0x002fe400078e00ff */
[----:B--2---:R-:W-:-:S03]  /*24e0*/  IMAD.SHL.U32 R6, R0, 0x20, RZ ;  /* 0x0000002000067824 */ /* 0x004fc600078e00ff */
[----:B------:R-:W-:Y:S01]  /*24f0*/  SHF.L.U32 R3, R3, R0, RZ ;  /* 0x0000000003037219 */ /* 0x000fe200000006ff */
[----:B------:R-:W-:Y:S01]  /*2500*/  VIADD R2, R0, 0x10 ;  /* 0x0000001000027836 */ /* 0x000fe20000000000 */
[----:B------:R-:W-:Y:S01]  /*2510*/  MOV R0, UR6 ;  /* 0x0000000600007c02 */ /* 0x000fe20008000f00 */
[----:B------:R2:W-:Y:S01]  /*2520*/  STS [UR5+0x148], R6 ;  /* 0x00014806ff007988 */ /* 0x0005e20008000805 */
[----:B------:R-:W-:Y:S02]  /*2530*/  UMOV UR4, 0x50 ;  /* 0x0000005000047882 */ /* 0x000fe40000000000 */
[----:B------:R-:W-:Y:S01]  /*2540*/  SHF.L.U32 R2, R8, R2, RZ ;  /* 0x0000000208027219 */ /* 0x000fe200000006ff */
[----:B------:R-:W-:Y:S01]  /*2550*/  ULEA UR4, UR16, UR4, 0x18 ;  /* 0x0000000410047291 */ /* 0x000fe2000f8ec0ff */
[----:B------:R-:W-:Y:S02]  /*2560*/  PRMT R4, R0, 0x654, R4 ;  /* 0x0000065400047816 */ /* 0x000fe40000000004 */
[----:B------:R-:W-:-:S06]  /*2570*/  LOP3.LUT R3, R2, R3, RZ, 0xfc, !PT ;  /* 0x0000000302037212 */ /* 0x000fcc00078efcff */
[----:B------:R2:W-:Y:S01]  /*2580*/  ATOMS.OR RZ, [UR4], R3 ;  /* 0x00000003ffff798c */ /* 0x0005e2000b000004 */
[----:B------:R2:W-:Y:S03]  /*2590*/  SYNCS.ARRIVE.TRANS64.RED.A1T0 RZ, [R4+URZ], RZ ;  /* 0x000000ff04ff79a7 */ /* 0x0005e600081004ff */
[----:B------:R2:W-:Y:S01]  /*25a0*/  ATOMS.XOR RZ, [R5], R8 ;  /* 0x0000000805ff738c */ /* 0x0005e20003800000 */
[----:B------:R-:W-:Y:S05]  /*25b0*/  BRA `(.L_x_41) ;  /* 0x0000000000107947 */ /* 0x000fea0003800000 */
.L_x_34:
[----:B------:R-:W-:Y:S02]  /*25c0*/  MOV R0, 0xffffffff ;  /* 0xffffffff00007802 */ /* 0x000fe40000000f00 */
[----:B------:R-:W-:-:S03]  /*25d0*/  MOV R2, 0x2600 ;  /* 0x0000260000027802 */ /* 0x000fc60000000f00 */
[----:B------:R1:W-:Y:S04]  /*25e0*/  STS [UR5+0x148], R0 ;  /* 0x00014800ff007988 */ /* 0x0003e80008000805 */
[----:B-1----:R-:W-:Y:S05]  /*25f0*/  CALL.REL.NOINC `($__internal_1_$__cuda_sm10x_tcgen05_guardrail_trap_phase_invalid_during_alloc) ;  /* 0x000000c400c87944 */ /* 0x002fea0003c00000 */
.L_x_41:
[----:B------:R-:W-:Y:S05]  /*2600*/  WARPSYNC.ALL ;  /* 0x0000000000007948 */ /* 0x000fea0003800000 */
[----:B------:R-:W-:Y:S01]  /*2610*/  NOP ;  /* 0x0000000000007918 */ /* 0x000fe20000000000 */
[----:B------:R-:W3:Y:S08]  /*2620*/  S2UR UR4, SR_CgaCtaId ;  /* 0x00000000000479c3 */ /* 0x000ef00000008800 */
[----:B------:R-:W-:Y:S06]  /*2630*/  BAR.SYNC.DEFER_BLOCKING 0x2, 0x1a0 ;  /* 0x0086800000007b1d */ /* 0x000fec0000010000 */
[----:B------:R-:W-:Y:S01]  /*2640*/  UMOV UR26, 0x400 ;  /* 0x00000400001a7882 */ /* 0x000fe20000000000 */
[----:B------:R-:W4:Y:S01]  /*2650*/  LDCU UR5, c[0x0][0x624] ;  /* 0x0000c480ff0577ac */ /* 0x000f220008000800 */
[----:B---3--:R-:W-:Y:S01]  /*2660*/  IMAD.U32 R34, RZ, RZ, UR4 ;  /* 0x00000004ff227e24 */ /* 0x008fe2000f8e00ff */
[----:B----4-:R-:W-:-:S04]  /*2670*/  UISETP.GE.AND UP0, UPT, UR71, UR5, UPT ;  /* 0x000000054700728c */ /* 0x010fc8000bf06270 */
[----:B------:R-:W-:-:S13]  /*2680*/  R2UR UR4, R34 ;  /* 0x00000000220472ca */ /* 0x000fda00000e0000 */
[----:B------:R-:W-:-:S04]  /*2690*/  ULEA UR26, UR4, UR26, 0x18 ;  /* 0x0000001a041a7291 */ /* 0x000fc8000f8ec0ff */
[----:B------:R-:W-:-:S04]  /*26a0*/  UIADD3 UR4, UPT, UPT, UR26, 0x18c00, URZ ;  /* 0x00018c001a047890 */ /* 0x000fc8000fffe0ff */
[----:B------:R-:W-:Y:S01]  /*26b0*/  USHF.R.U32.HI UR4, URZ, 0x4, UR4 ;  /* 0x00000004ff047899 */ /* 0x000fe20008011604 */
[----:B------:R-:W3:Y:S03]  /*26c0*/  LDS R35, [UR26+0x148] ;  /* 0x0001481aff237984 */ /* 0x000ee60008000800 */
[----:B------:R-:W-:-:S04]  /*26d0*/  ULOP3.LUT UR4, UR4, 0x3fc0, URZ, 0xc0, !UPT ;  /* 0x00003fc004047892 */ /* 0x000fc8000f8ec0ff */
[----:B------:R-:W-:-:S06]  /*26e0*/  ULOP3.LUT UR4, UR4, 0x10000, URZ, 0xfc, !UPT ;  /* 0x0001000004047892 */ /* 0x000fcc000f8efcff */
[----:B-1----:R-:W-:-:S05]  /*26f0*/  IMAD.U32 R0, RZ, RZ, UR4 ;  /* 0x00000004ff007e24 */ /* 0x002fca000f8e00ff */
[----:B------:R-:W-:Y:S01]  /*2700*/  R2UR UR56, R0 ;  /* 0x00000000003872ca */ /* 0x000fe200000e0000 */
[----:B------:R-:W-:-:S14]  /*2710*/  BRA.U UP0, `(.L_x_44) ;  /* 0x0000002100cc7547 */ /* 0x000fdc000b800000 */
[----:B------:R-:W-:Y:S01]  /*2720*/  R2UR UR4, R7 ;  /* 0x00000000070472ca */ /* 0x000fe200000e0000 */
[----:B------:R-:W-:Y:S01]  /*2730*/  ULOP3.LUT UR5, UR55, 0xffff, URZ, 0xc0, !UPT ;  /* 0x0000ffff37057892 */ /* 0x000fe2000f8ec0ff */
[----:B------:R-:W-:Y:S01]  /*2740*/  HFMA2 R2, -RZ, RZ, 0, 0 ;  /* 0x00000000ff027431 */ /* 0x000fe200000001ff */
[----:B------:R-:W1:Y:S01]  /*2750*/  LDCU UR6, c[0x0][0x38c] ;  /* 0x00007180ff0677ac */ /* 0x000e620008000800 */
[----:B--2---:R-:W-:Y:S02]  /*2760*/  IMAD.U32 R8, RZ, RZ, UR71 ;  /* 0x00000047ff087e24 */ /* 0x004fe4000f8e00ff */
[----:B------:R-:W-:Y:S01]  /*2770*/  IMAD.MOV.U32 R6, RZ, RZ, RZ ;  /* 0x000000ffff067224 */ /* 0x000fe200078e00ff */
[----:B------:R-:W-:Y:S01]  /*2780*/  ULOP3.LUT UR7, UR55, 0xffff, URZ, 0xc0, !UPT ;  /* 0x0000ffff37077892 */ /* 0x000fe2000f8ec0ff */
[----:B------:R-:W-:Y:S01]  /*2790*/  IMAD.U32 R11, RZ, RZ, UR5 ;  /* 0x00000005ff0b7e24 */ /* 0x000fe2000f8e00ff */
[----:B------:R-:W-:Y:S02]  /*27a0*/  UIADD3 UR5, UPT, UPT, UR26, 0x80, URZ ;  /* 0x000000801a057890 */ /* 0x000fe4000fffe0ff */
[----:B------:R-:W-:-:S02]  /*27b0*/  ULOP3.LUT UR69, UR55, 0xffff, URZ, 0xc0, !UPT ;  /* 0x0000ffff37457892 */ /* 0x000fc4000f8ec0ff */
[----:B------:R-:W-:Y:S01]  /*27c0*/  UISETP.NE.AND UP0, UPT, UR4, URZ, UPT ;  /* 0x000000ff0400728c */ /* 0x000fe2000bf05270 */
[----:B------:R-:W-:Y:S01]  /*27d0*/  MOV R12, UR7 ;  /* 0x00000007000c7c02 */ /* 0x000fe20008000f00 */
[----:B------:R-:W-:Y:S01]  /*27e0*/  ULOP3.LUT UR4, UR55, 0xffff, URZ, 0xc0, !UPT ;  /* 0x0000ffff37047892 */ /* 0x000fe2000f8ec0ff */
[----:B------:R-:W-:Y:S01]  /*27f0*/  MOV R19, UR5 ;  /* 0x0000000500137c02 */ /* 0x000fe20008000f00 */
[----:B------:R-:W-:Y:S02]  /*2800*/  UIADD3 UR5, UPT, UPT, UR26, 0x10, URZ ;  /* 0x000000101a057890 */ /* 0x000fe4000fffe0ff */
[----:B------:R-:W-:Y:S02]  /*2810*/  UIADD3 UR7, UPT, UPT, UR26, 0x18, URZ ;  /* 0x000000181a077890 */ /* 0x000fe4000fffe0ff */
[----:B------:R-:W-:Y:S01]  /*2820*/  IMAD.U32 R17, RZ, RZ, UR4 ;  /* 0x00000004ff117e24 */ /* 0x000fe2000f8e00ff */
[----:B------:R-:W-:Y:S01]  /*2830*/  MOV R10, UR4 ;  /* 0x00000004000a7c02 */ /* 0x000fe20008000f00 */
[----:B------:R-:W-:Y:S01]  /*2840*/  UIADD3 UR4, UPT, UPT, UR26, 0x88, URZ ;  /* 0x000000881a047890 */ /* 0x000fe2000fffe0ff */
[----:B------:R-:W-:Y:S01]  /*2850*/  MOV R16, UR5 ;  /* 0x0000000500107c02 */ /* 0x000fe20008000f00 */
[----:B------:R-:W-:Y:S01]  /*2860*/  UIADD3 UR5, UPT, UPT, UR26, 0xc8, URZ ;  /* 0x000000c81a057890 */ /* 0x000fe2000fffe0ff */
[----:B------:R-:W-:Y:S01]  /*2870*/  IMAD.U32 R15, RZ, RZ, UR7 ;  /* 0x00000007ff0f7e24 */ /* 0x000fe2000f8e00ff */
[----:B-1----:R-:W-:-:S02]  /*2880*/  UISETP.GT.AND UP1, UPT, UR6, URZ, UPT ;  /* 0x000000ff0600728c */ /* 0x002fc4000bf24270 */
[----:B------:R-:W-:Y:S01]  /*2890*/  IMAD.U32 R18, RZ, RZ, UR4 ;  /* 0x00000004ff127e24 */ /* 0x000fe2000f8e00ff */
[----:B------:R-:W-:Y:S01]  /*28a0*/  UIADD3 UR4, UPT, UPT, UR26, 0xc0, URZ ;  /* 0x000000c01a047890 */ /* 0x000fe2000fffe0ff */
[----:B------:R-:W-:Y:S01]  /*28b0*/  IMAD.U32 R13, RZ, RZ, UR5 ;  /* 0x00000005ff0d7e24 */ /* 0x000fe2000f8e00ff */
[----:B------:R-:W-:Y:S02]  /*28c0*/  UIADD3 UR5, UPT, UPT, UR6, -0x1, URZ ;  /* 0xffffffff06057890 */ /* 0x000fe4000fffe0ff */
[----:B------:R-:W-:Y:S02]  /*28d0*/  ULOP3.LUT UR67, UR55, 0xffff, URZ, 0xc0, !UPT ;  /* 0x0000ffff37437892 */ /* 0x000fe4000f8ec0ff */
[----:B------:R-:W-:Y:S01]  /*28e0*/  MOV R14, UR4 ;  /* 0x00000004000e7c02 */ /* 0x000fe20008000f00 */
[----:B------:R-:W-:Y:S02]  /*28f0*/  UIADD3 UR4, UPT, UPT, -UR6, URZ, URZ ;  /* 0x000000ff06047290 */ /* 0x000fe4000fffe1ff */
[----:B------:R-:W-:-:S02]  /*2900*/  USHF.R.S32.HI UR66, URZ, 0x1f, UR5 ;  /* 0x0000001fff427899 */ /* 0x000fc40008011405 */
[----:B------:R-:W-:Y:S02]  /*2910*/  USHF.R.S32.HI UR4, URZ, 0x1f, UR4 ;  /* 0x0000001fff047899 */ /* 0x000fe40008011404 */
[----:B------:R-:W-:Y:S02]  /*2920*/  ULEA.HI UR66, UR66, UR5, URZ, 0x7 ;  /* 0x0000000542427291 */ /* 0x000fe4000f8f38ff */
[----:B------:R-:W-:Y:S02]  /*2930*/  ULEA.HI UR4, UR4, -UR6, URZ, 0x7 ;  /* 0x8000000604047291 */ /* 0x000fe4000f8f38ff */
[----:B------:R-:W-:Y:S02]  /*2940*/  USHF.R.S32.HI UR66, URZ, 0x7, UR66 ;  /* 0x00000007ff427899 */ /* 0x000fe40008011442 */
[----:B------:R-:W-:Y:S02]  /*2950*/  USHF.R.S32.HI UR4, URZ, 0x7, UR4 ;  /* 0x00000007ff047899 */ /* 0x000fe40008011404 */
[----:B------:R-:W-:-:S02]  /*2960*/  UIADD3 UR54, UPT, UPT, UR56, 0x2, URZ ;  /* 0x0000000238367890 */ /* 0x000fc4000fffe0ff */
[----:B------:R-:W-:Y:S02]  /*2970*/  UIADD3 UR52, UPT, UPT, UR56, 0x4, URZ ;  /* 0x0000000438347890 */ /* 0x000fe4000fffe0ff */
[----:B------:R-:W-:Y:S02]  /*2980*/  UIADD3 UR50, UPT, UPT, UR56, 0x6, URZ ;  /* 0x0000000638327890 */ /* 0x000fe4000fffe0ff */
[----:B------:R-:W-:Y:S02]  /*2990*/  UIADD3 UR48, UPT, UPT, UR56, 0x400, URZ ;  /* 0x0000040038307890 */ /* 0x000fe4000fffe0ff */
[----:B------:R-:W-:Y:S02]  /*29a0*/  UIADD3 UR46, UPT, UPT, UR56, 0x402, URZ ;  /* 0x00000402382e7890 */ /* 0x000fe4000fffe0ff */
[----:B------:R-:W-:Y:S02]  /*29b0*/  UIADD3 UR44, UPT, UPT, UR56, 0x404, URZ ;  /* 0x00000404382c7890 */ /* 0x000fe4000fffe0ff */
[----:B------:R-:W-:Y:S01]  /*29c0*/  UIADD3 UR42, UPT, UPT, UR56, 0x406, URZ ;  /* 0x00000406382a7890 */ /* 0x000fe2000fffe0ff */
[----:B------:R-:W-:Y:S01]  /*29d0*/  UMOV UR22, URZ ;  /* 0x000000ff00167c82 */ /* 0x000fe20008000000 */
[----:B------:R-:W-:Y:S01]  /*29e0*/  UMOV UR20, URZ ;  /* 0x000000ff00147c82 */ /* 0x000fe20008000000 */
[----:B------:R-:W-:-:S02]  /*29f0*/  UIADD3 UR65, UPT, UPT, UR26, 0x20, URZ ;  /* 0x000000201a417890 */ /* 0x000fc4000fffe0ff */
[----:B------:R-:W-:Y:S02]  /*2a00*/  UIADD3 UR70, UPT, UPT, UR26, 0x80, URZ ;  /* 0x000000801a467890 */ /* 0x000fe4000fffe0ff */
[----:B------:R-:W-:Y:S01]  /*2a10*/  UIADD3 UR68, UPT, UPT, UR26, 0x88, URZ ;  /* 0x000000881a447890 */ /* 0x000fe2000fffe0ff */
[----:B------:R-:W-:Y:S01]  /*2a20*/  UMOV UR57, 0x40004040 ;  /* 0x4000404000397882 */ /* 0x000fe20000000000 */
[----:B------:R-:W-:Y:S01]  /*2a30*/  UMOV UR55, 0x40004040 ;  /* 0x4000404000377882 */ /* 0x000fe20000000000 */
[----:B------:R-:W-:Y:S01]  /*2a40*/  UMOV UR53, 0x40004040 ;  /* 0x4000404000357882 */ /* 0x000fe20000000000 */
[----:B------:R-:W-:Y:S01]  /*2a50*/  UMOV UR51, 0x40004040 ;  /* 0x4000404000337882 */ /* 0x000fe20000000000 */
[----:B------:R-:W-:Y:S01]  /*2a60*/  UMOV UR49, 0x40004040 ;  /* 0x4000404000317882 */ /* 0x000fe20000000000 */
[----:B------:R-:W-:Y:S01]  /*2a70*/  UMOV UR47, 0x40004040 ;  /* 0x40004040002f7882 */ /* 0x000fe20000000000 */
[----:B------:R-:W-:Y:S01]  /*2a80*/  UMOV UR45, 0x40004040 ;  /* 0x40004040002d7882 */ /* 0x000fe20000000000 */
[----:B------:R-:W-:Y:S01]  /*2a90*/  @!UP1 ULOP3.LUT UR66, URZ, UR4, URZ, 0x33, !UPT ;  /* 0x00000004ff429292 */ /* 0x000fe2000f8e33ff */
[----:B------:R-:W-:Y:S01]  /*2aa0*/  UMOV UR43, 0x40004040 ;  /* 0x40004040002b7882 */ /* 0x000fe20000000000 */
[----:B------:R-:W-:Y:S01]  /*2ab0*/  UMOV UR76, 0x0 ;  /* 0x00000000004c7882 */ /* 0x000fe20000000000 */
[----:B------:R-:W-:Y:S01]  /*2ac0*/  UMOV UR77, 0x10200490 ;  /* 0x10200490004d7882 */ /* 0x000fe20000000000 */
[----:B------:R-:W-:Y:S01]  /*2ad0*/  UMOV UR74, 0x0 ;  /* 0x00000000004a7882 */ /* 0x000fe20000000000 */
[----:B------:R-:W-:Y:S01]  /*2ae0*/  UMOV UR75, 0x10200490 ;  /* 0x10200490004b7882 */ /* 0x000fe20000000000 */
[----:B------:R-:W-:Y:S01]  /*2af0*/  UMOV UR72, 0x0 ;  /* 0x0000000000487882 */ /* 0x000fe20000000000 */
[----:B------:R-:W-:-:S05]  /*2b00*/  UMOV UR73, 0x10200490 ;  /* 0x1020049000497882 */ /* 0x000fca0000000000 */
.L_x_62:
[----:B-1----:R-:W1:Y:S02]  /*2b10*/  S2UR UR4, SR_CgaSize ;  /* 0x00000000000479c3 */ /* 0x002e640000008a00 */
[----:B-1----:R-:W-:-:S12]  /*2b20*/  UIMAD UR4, UR4, -0xa0, URZ ;  /* 0xffffff60040478a4 */ /* 0x002fd8000f8e02ff */
[----:B------:R-:W1:Y:S01]  /*2b30*/  LDCU UR4, c[0x0][UR4+0x2c0] ;  /* 0x00005800040477ac */ /* 0x000e620008000800 */
[----:B------:R-:W-:-:S13]  /*2b40*/  R2UR UR5, R8 ;  /* 0x00000000080572ca */ /* 0x000fda00000e0000 */
[----:B-1----:R-:W-:-:S06]  /*2b50*/  UIADD3 UR4, UPT, UPT, UR4, UR5, URZ ;  /* 0x0000000504047290 */ /* 0x002fcc000fffe0ff */
[----:B------:R-:W-:Y:S01]  /*2b60*/  IMAD.U32 R9, RZ, RZ, UR4 ;  /* 0x00000004ff097e24 */ /* 0x000fe2000f8e00ff */
[----:B------:R-:W-:Y:S01]  /*2b70*/  MOV R8, UR4 ;  /* 0x0000000400087c02 */ /* 0x000fe20008000f00 */
[----:B------:R-:W-:Y:S06]  /*2b80*/  BRA.U UP0, `(.L_x_45) ;  /* 0x0000001d00a07547 */ /* 0x000fec000b800000 */
[----:B------:R-:W-:-:S04]  /*2b90*/  SHF.L.U32 R0, R6, 0x1f, RZ ;  /* 0x0000001f06007819 */ /* 0x000fc800000006ff */
[----:B------:R-:W1:Y:S02]  /*2ba0*/  SYNCS.PHASECHK.TRANS64.TRYWAIT P0, [UR26], R0 ;  /* 0x00000000ff0075a7 */ /* 0x000e64000800111a */
[----:B-1----:R-:W-:Y:S05]  /*2bb0*/  @!P0 BRA `(.L_x_46) ;  /* 0x000000b000d88947 */ /* 0x002fea0003800000 */
.L_x_122:
[----:B------:R-:W-:Y:S02]  /*2bc0*/  USHF.L.U32 UR4, UR22, 0x1f, URZ ;  /* 0x0000001f16047899 */ /* 0x000fe400080006ff */
[----:B------:R-:W-:-:S04]  /*2bd0*/  ULEA UR21, UR20, UR26, 0x3 ;  /* 0x0000001a14157291 */ /* 0x000fc8000f8e18ff */
[----:B-1----:R-:W-:-:S05]  /*2be0*/  MOV R3, UR4 ;  /* 0x0000000400037c02 */ /* 0x002fca0008000f00 */
[----:B------:R-:W1:Y:S02]  /*2bf0*/  SYNCS.PHASECHK.TRANS64.TRYWAIT P0, [UR21+0x20], R3 ;  /* 0x00002003ff0075a7 */ /* 0x000e640008001115 */
[----:B-1----:R-:W-:Y:S05]  /*2c00*/  @!P0 BRA `(.L_x_47) ;  /* 0x000000b000e48947 */ /* 0x002fea0003800000 */
.L_x_124:
[----:B------:R-:W-:Y:S01]  /*2c10*/  ULEA UR4, UR20, UR26, 0xe ;  /* 0x0000001a14047291 */ /* 0x000fe2000f8e70ff */
[----:B-1----:R-:W-:Y:S01]  /*2c20*/  IMAD.MOV.U32 R3, RZ, RZ, RZ ;  /* 0x000000ffff037224 */ /* 0x002fe200078e00ff */
[----:B------:R-:W-:Y:S01]  /*2c30*/  UIADD3 UR56, UPT, UPT, UR56, -0x800, URZ ;  /* 0xfffff80038387890 */ /* 0x000fe2000fffe0ff */
[----:B------:R-:W-:Y:S01]  /*2c40*/  R2UR UR27, R19 ;  /* 0x00000000131b72ca */ /* 0x000fe200000e0000 */
[----:B------:R-:W-:Y:S01]  /*2c50*/  UIADD3 UR4, UPT, UPT, UR4, 0x20c00, URZ ;  /* 0x00020c0004047890 */ /* 0x000fe2000fffe0ff */
[----:B------:R-:W-:Y:S01]  /*2c60*/  IMAD.MOV.U32 R20, RZ, RZ, 0x80 ;  /* 0x00000080ff147424 */ /* 0x000fe200078e00ff */
[C---:B------:R-:W-:Y:S01]  /*2c70*/  R2UR UR7, R3.reuse ;  /* 0x00000000030772ca */ /* 0x040fe200000e0000 */
[----:B------:R-:W-:Y:S01]  /*2c80*/  UIADD3 UR6, UPT, UPT, UR56, 0x800, URZ ;  /* 0x0000080038067890 */ /* 0x000fe2000fffe0ff */
[C---:B------:R-:W-:Y:S01]  /*2c90*/  R2UR UR10, R3.reuse ;  /* 0x00000000030a72ca */ /* 0x040fe200000e0000 */
[----:B------:R-:W-:Y:S01]  /*2ca0*/  USHF.R.U32.HI UR4, URZ, 0x4, UR4 ;  /* 0x00000004ff047899 */ /* 0x000fe20008011604 */
[----:B------:R-:W-:Y:S01]  /*2cb0*/  R2UR UR23, R3 ;  /* 0x00000000031772ca */ /* 0x000fe200000e0000 */
[----:B------:R-:W-:Y:S01]  /*2cc0*/  UMOV UR24, 0x0 ;  /* 0x0000000000187882 */ /* 0x000fe20000000000 */
[----:B------:R-:W-:Y:S01]  /*2cd0*/  UMOV UR25, 0x10200490 ;  /* 0x1020049000197882 */ /* 0x000fe20000000000 */
[----:B------:R-:W-:Y:S01]  /*2ce0*/  ULOP3.LUT UR4, UR4, 0x3fc0, URZ, 0xc0, !UPT ;  /* 0x00003fc004047892 */ /* 0x000fe2000f8ec0ff */
[----:B------:R-:W-:Y:S01]  /*2cf0*/  UMOV UR5, 0x40004040 ;  /* 0x4000404000057882 */ /* 0x000fe20000000000 */
[----:B------:R-:W-:-:S02]  /*2d00*/  UIADD3 UR54, UPT, UPT, UR54, -0x800, URZ ;  /* 0xfffff80036367890 */ /* 0x000fc4000fffe0ff */
[----:B------:R-:W-:Y:S02]  /*2d10*/  ULOP3.LUT UR4, UR4, 0x10000, URZ, 0xfc, !UPT ;  /* 0x0001000004047892 */ /* 0x000fe4000f8efcff */
[----:B------:R-:W-:Y:S02]  /*2d20*/  UIADD3 UR52, UPT, UPT, UR52, -0x800, URZ ;  /* 0xfffff80034347890 */ /* 0x000fe4000fffe0ff */
[----:B------:R-:W-:Y:S02]  /*2d30*/  UIADD3 UR18, UPT, UPT, UR4, 0x2, URZ ;  /* 0x0000000204127890 */ /* 0x000fe4000fffe0ff */
[----:B------:R-:W-:Y:S02]  /*2d40*/  UIADD3 UR16, UPT, UPT, UR4, 0x4, URZ ;  /* 0x0000000404107890 */ /* 0x000fe4000fffe0ff */
[----:B------:R-:W-:Y:S01]  /*2d50*/  UIADD3 UR50, UPT, UPT, UR50, -0x800, URZ ;  /* 0xfffff80032327890 */ /* 0x000fe2000fffe0ff */
[----:B------:R1:W-:Y:S01]  /*2d60*/  UTCHMMA.2CTA gdesc[UR56], gdesc[UR4], tmem[UR7], tmem[UR24], idesc[UR25], !UPT ;  /* 0x00ff1804380075ea */ /* 0x0003e2000fa00007 */
[----:B------:R-:W-:Y:S01]  /*2d70*/  UIADD3 UR14, UPT, UPT, UR4, 0x6, URZ ;  /* 0x00000006040e7890 */ /* 0x000fe2000fffe0ff */
[----:B------:R-:W-:Y:S01]  /*2d80*/  UMOV UR19, 0x40004040 ;  /* 0x4000404000137882 */ /* 0x000fe20000000000 */
[----:B------:R-:W-:Y:S01]  /*2d90*/  UMOV UR17, 0x40004040 ;  /* 0x4000404000117882 */ /* 0x000fe20000000000 */
[----:B------:R-:W-:Y:S01]  /*2da0*/  UMOV UR15, 0x40004040 ;  /* 0x40004040000f7882 */ /* 0x000fe20000000000 */
[----:B------:R-:W-:-:S02]  /*2db0*/  UIADD3 UR48, UPT, UPT, UR48, -0x800, URZ ;  /* 0xfffff80030307890 */ /* 0x000fc4000fffe0ff */
[----:B------:R-:W-:Y:S02]  /*2dc0*/  UIADD3 UR12, UPT, UPT, UR4, 0x200, URZ ;  /* 0x00000200040c7890 */ /* 0x000fe4000fffe0ff */
[----:B------:R-:W-:Y:S02]  /*2dd0*/  UIADD3 UR46, UPT, UPT, UR46, -0x800, URZ ;  /* 0xfffff8002e2e7890 */ /* 0x000fe4000fffe0ff */
[----:B------:R-:W-:Y:S02]  /*2de0*/  UIADD3 UR8, UPT, UPT, UR4, 0x202, URZ ;  /* 0x0000020204087890 */ /* 0x000fe4000fffe0ff */
[----:B------:R-:W-:Y:S01]  /*2df0*/  UIADD3 UR44, UPT, UPT, UR44, -0x800, URZ ;  /* 0xfffff8002c2c7890 */ /* 0x000fe2000fffe0ff */
[----:B------:R-:W-:Y:S01]  /*2e00*/  UMOV UR13, 0x40004040 ;  /* 0x40004040000d7882 */ /* 0x000fe20000000000 */
[----:B------:R-:W-:Y:S01]  /*2e10*/  UMOV UR9, 0x40004040 ;  /* 0x4000404000097882 */ /* 0x000fe20000000000 */
[----:B------:R-:W-:Y:S01]  /*2e20*/  UIADD3 UR42, UPT, UPT, UR42, -0x800, URZ ;  /* 0xfffff8002a2a7890 */ /* 0x000fe2000fffe0ff */
[----:B------:R-:W-:Y:S01]  /*2e30*/  UMOV UR28, 0x0 ;  /* 0x00000000001c7882 */ /* 0x000fe20000000000 */
[----:B------:R-:W-:Y:S01]  /*2e40*/  UMOV UR29, 0x10200490 ;  /* 0x10200490001d7882 */ /* 0x000fe20000000000 */
[----:B------:R-:W-:Y:S01]  /*2e50*/  UMOV UR11, 0x40004040 ;  /* 0x40004040000b7882 */ /* 0x000fe20000000000 */
[----:B-1----:R-:W-:Y:S01]  /*2e60*/  UMOV UR56, UR6 ;  /* 0x0000000600387c82 */ /* 0x002fe20008000000 */
[----:B------:R-:W-:-:S13]  /*2e70*/  R2UR UR6, R3 ;  /* 0x00000000030672ca */ /* 0x000fda00000e0000 */
[----:B------:R-:W-:Y:S01]  /*2e80*/  UTCHMMA.2CTA gdesc[UR54], gdesc[UR18], tmem[UR6], tmem[UR24], idesc[UR25], UPT ;  /* 0x00ff1812360075ea */ /* 0x000fe2000ba00006 */
[----:B------:R-:W-:Y:S01]  /*2e90*/  UTCHMMA.2CTA gdesc[UR52], gdesc[UR16], tmem[UR7], tmem[UR24], idesc[UR25], UPT ;  /* 0x00ff1810340075ea */ /* 0x000fe2000ba00007 */
[----:B------:R1:W-:Y:S01]  /*2ea0*/  UTCHMMA.2CTA gdesc[UR50], gdesc[UR14], tmem[UR6], tmem[UR24], idesc[UR25], UPT ;  /* 0x00ff180e320075ea */ /* 0x0003e2000ba00006 */
[----:B------:R2:W-:Y:S01]  /*2eb0*/  UTCHMMA.2CTA gdesc[UR48], gdesc[UR12], tmem[UR7], tmem[UR24], idesc[UR25], UPT ;  /* 0x00ff180c300075ea */ /* 0x0005e2000ba00007 */
[----:B------:R4:W-:Y:S01]  /*2ec0*/  UTCHMMA.2CTA gdesc[UR46], gdesc[UR8], tmem[UR10], tmem[UR24], idesc[UR25], UPT ;  /* 0x00ff18082e0075ea */ /* 0x0009e2000ba0000a */
[----:B-1----:R-:W-:Y:S01]  /*2ed0*/  UIADD3 UR6, UPT, UPT, UR4, 0x204, URZ ;  /* 0x0000020404067890 */ /* 0x002fe2000fffe0ff */
[----:B--2---:R-:W-:Y:S01]  /*2ee0*/  UMOV UR7, 0x40004040 ;  /* 0x4000404000077882 */ /* 0x004fe20000000000 */
[----:B----4-:R-:W-:-:S07]  /*2ef0*/  UIADD3 UR10, UPT, UPT, UR4, 0x206, URZ ;  /* 0x00000206040a7890 */ /* 0x010fce000fffe0ff */
[----:B------:R1:W-:Y:S02]  /*2f00*/  UTCHMMA.2CTA gdesc[UR44], gdesc[UR6], tmem[UR23], tmem[UR24], idesc[UR25], UPT ;  /* 0x00ff18062c0075ea */ /* 0x0003e4000ba00017 */
[----:B-1----:R-:W-:Y:S01]  /*2f10*/  R2UR UR24, R3 ;  /* 0x00000000031872ca */ /* 0x002fe200000e0000 */
[----:B------:R-:W-:-:S12]  /*2f20*/  UMOV UR25, 0x3 ;  /* 0x0000000300197882 */ /* 0x000fd80000000000 */
[----:B------:R1:W-:Y:S01]  /*2f30*/  UTCHMMA.2CTA gdesc[UR42], gdesc[UR10], tmem[UR24], tmem[UR28], idesc[UR29], UPT ;  /* 0x00ff1c0a2a0075ea */ /* 0x0003e2000ba00018 */
[----:B------:R1:W-:Y:S01]  /*2f40*/  UTCBAR.2CTA.MULTICAST [UR27], URZ, UR25 ;  /* 0x000000ff1b0073e9 */ /* 0x0003e20008200819 */
[----:B------:R-:W2:Y:S02]  /*2f50*/  SYNCS.PHASECHK.TRANS64.TRYWAIT P0, [UR26+0x8], R0 ;  /* 0x00000800ff0075a7 */ /* 0x000ea4000800111a */
[----:B-12---:R-:W-:Y:S05]  /*2f60*/  @!P0 BRA `(.L_x_48) ;  /* 0x000000b0002c8947 */ /* 0x006fea0003800000 */
.L_x_126:
[----:B------:R-:W-:Y:S01]  /*2f70*/  R2UR UR23, R20 ;  /* 0x00000000141772ca */ /* 0x000fe200000e0000 */
[----:B------:R-:W-:Y:S01]  /*2f80*/  IMAD.MOV.U32 R0, RZ, RZ, 0x80 ;  /* 0x00000080ff007424 */ /* 0x000fe200078e00ff */
[----:B------:R-:W-:Y:S01]  /*2f90*/  UMOV UR24, 0x0 ;  /* 0x0000000000187882 */ /* 0x000fe20000000000 */
[----:B------:R-:W-:Y:S01]  /*2fa0*/  UMOV UR25, 0x10200490 ;  /* 0x1020049000197882 */ /* 0x000fe20000000000 */
[----:B------:R-:W-:Y:S01]  /*2fb0*/  UIADD3 UR54, UPT, UPT, UR54, 0x800, URZ ;  /* 0x0000080036367890 */ /* 0x000fe2000fffe0ff */
[----:B------:R-:W-:Y:S01]  /*2fc0*/  R2UR UR27, R17 ;  /* 0x00000000111b72ca */ /* 0x000fe200000e0000 */
[----:B------:R-:W-:Y:S02]  /*2fd0*/  UIADD3 UR52, UPT, UPT, UR52, 0x800, URZ ;  /* 0x0000080034347890 */ /* 0x000fe4000fffe0ff */
[----:B------:R-:W-:Y:S02]  /*2fe0*/  UIADD3 UR50, UPT, UPT, UR50, 0x800, URZ ;  /* 0x0000080032327890 */ /* 0x000fe4000fffe0ff */
[----:B------:R-:W-:Y:S01]  /*2ff0*/  UIADD3 UR48, UPT, UPT, UR48, 0x800, URZ ;  /* 0x0000080030307890 */ /* 0x000fe2000fffe0ff */
[----:B------:R-:W-:-:S02]  /*3000*/  UMOV UR28, 0x0 ;  /* 0x00000000001c7882 */ /* 0x000fc40000000000 */
[----:B------:R2:W-:Y:S01]  /*3010*/  UTCHMMA.2CTA gdesc[UR56], gdesc[UR4], tmem[UR23], tmem[UR24], idesc[UR25], !UPT ;  /* 0x00ff1804380075ea */ /* 0x0005e2000fa00017 */
[----:B------:R-:W-:Y:S01]  /*3020*/  UMOV UR29, 0x10200490 ;  /* 0x10200490001d7882 */ /* 0x000fe20000000000 */
[----:B------:R-:W-:Y:S01]  /*3030*/  UMOV UR30, 0x0 ;  /* 0x00000000001e7882 */ /* 0x000fe20000000000 */
[----:B------:R-:W-:Y:S01]  /*3040*/  UMOV UR31, 0x10200490 ;  /* 0x10200490001f7882 */ /* 0x000fe20000000000 */
[----:B------:R-:W-:Y:S02]  /*3050*/  UIADD3 UR46, UPT, UPT, UR46, 0x800, URZ ;  /* 0x000008002e2e7890 */ /* 0x000fe4000fffe0ff */
[----:B------:R-:W-:Y:S02]  /*3060*/  UIADD3 UR44, UPT, UPT, UR44, 0x800, URZ ;  /* 0x000008002c2c7890 */ /* 0x000fe4000fffe0ff */
[----:B------:R-:W-:Y:S01]  /*3070*/  UIADD3 UR42, UPT, UPT, UR42, 0x800, URZ ;  /* 0x000008002a2a7890 */ /* 0x000fe2000fffe0ff */
[C---:B--2---:R-:W-:Y:S02]  /*3080*/  R2UR UR25, R0.reuse ;  /* 0x00000000001972ca */ /* 0x044fe400000e0000 */
[----:B------:R-:W-:-:S02]  /*3090*/  R2UR UR24, R0 ;  /* 0x00000000001872ca */ /* 0x000fc400000e0000 */
[C---:B------:R-:W-:Y:S02]  /*30a0*/  R2UR UR23, R0.reuse ;  /* 0x00000000001772ca */ /* 0x040fe400000e0000 */
[C---:B------:R-:W-:Y:S02]  /*30b0*/  R2UR UR5, R0.reuse ;  /* 0x00000000000572ca */ /* 0x040fe400000e0000 */
[----:B------:R-:W-:-:S05]  /*30c0*/  R2UR UR4, R0 ;  /* 0x00000000000472ca */ /* 0x000fca00000e0000 */
[----:B------:R2:W-:Y:S02]  /*30d0*/  UTCHMMA.2CTA gdesc[UR54], gdesc[UR18], tmem[UR25], tmem[UR28], idesc[UR29], UPT ;  /* 0x00ff1c12360075ea */ /* 0x0005e4000ba00019 */
[----:B------:R-:W-:Y:S02]  /*30e0*/  UTCHMMA.2CTA gdesc[UR52], gdesc[UR16], tmem[UR24], tmem[UR30], idesc[UR31], UPT ;  /* 0x00ff1e10340075ea */ /* 0x000fe4000ba00018 */
[----:B------:R4:W-:Y:S02]  /*30f0*/  UTCHMMA.2CTA gdesc[UR50], gdesc[UR14], tmem[UR23], tmem[UR30], idesc[UR31], UPT ;  /* 0x00ff1e0e320075ea */ /* 0x0009e4000ba00017 */
[----:B------:R5:W-:Y:S02]  /*3100*/  UTCHMMA.2CTA gdesc[UR48], gdesc[UR12], tmem[UR5], tmem[UR30], idesc[UR31], UPT ;  /* 0x00ff1e0c300075ea */ /* 0x000be4000ba00005 */
[----:B------:R1:W-:Y:S01]  /*3110*/  UTCHMMA.2CTA gdesc[UR46], gdesc[UR8], tmem[UR4], tmem[UR30], idesc[UR31], UPT ;  /* 0x00ff1e082e0075ea */ /* 0x0003e2000ba00004 */
[----:B--2---:R-:W-:Y:S02]  /*3120*/  R2UR UR28, R18 ;  /* 0x00000000121c72ca */ /* 0x004fe400000e0000 */
[----:B----4-:R-:W-:-:S02]  /*3130*/  R2UR UR14, R0 ;  /* 0x00000000000e72ca */ /* 0x010fc400000e0000 */
[----:B-----5:R-:W-:Y:S01]  /*3140*/  R2UR UR12, R0 ;  /* 0x00000000000c72ca */ /* 0x020fe200000e0000 */
[----:B------:R-:W-:Y:S01]  /*3150*/  UIADD3 UR5, UPT, UPT, UR21, 0x50, URZ ;  /* 0x0000005015057890 */ /* 0x000fe2000fffe0ff */
[----:B-1----:R-:W-:Y:S01]  /*3160*/  UMOV UR9, 0x3 ;  /* 0x0000000300097882 */ /* 0x002fe20000000000 */
[----:B------:R-:W-:-:S04]  /*3170*/  UIADD3 UR4, UPT, UPT, UR20, 0x1, URZ ;  /* 0x0000000114047890 */ /* 0x000fc8000fffe0ff */
[----:B------:R-:W-:-:S04]  /*3180*/  UISETP.NE.AND UP1, UPT, UR4, 0x6, UPT ;  /* 0x000000060400788c */ /* 0x000fc8000bf25270 */
[----:B------:R1:W-:Y:S01]  /*3190*/  UTCHMMA.2CTA gdesc[UR44], gdesc[UR6], tmem[UR14], tmem[UR30], idesc[UR31], UPT ;  /* 0x00ff1e062c0075ea */ /* 0x0003e2000ba0000e */
[----:B------:R-:W-:Y:S01]  /*31a0*/  USEL UR8, URZ, 0x1, UP1 ;  /* 0x00000001ff087887 */ /* 0x000fe20008800000 */
[----:B------:R2:W-:Y:S01]  /*31b0*/  UTCHMMA.2CTA gdesc[UR42], gdesc[UR10], tmem[UR12], tmem[UR30], idesc[UR31], UPT ;  /* 0x00ff1e0a2a0075ea */ /* 0x0005e2000ba0000c */
[----:B------:R2:W-:Y:S01]  /*31c0*/  UTCBAR.2CTA.MULTICAST [UR28], URZ, UR9 ;  /* 0x000000ff1c0073e9 */ /* 0x0005e20008200809 */
[----:B------:R2:W-:Y:S01]  /*31d0*/  UTCBAR.2CTA.MULTICAST [UR5], URZ, UR27 ;  /* 0x000000ff050073e9 */ /* 0x0005e2000820081b */
[----:B------:R-:W-:Y:S02]  /*31e0*/  ULOP3.LUT UR8, UR22, UR8, URZ, 0x3c, !UPT ;  /* 0x0000000816087292 */ /* 0x000fe4000f8e3cff */
[----:B-1----:R-:W-:Y:S02]  /*31f0*/  USEL UR6, UR4, URZ, UP1 ;  /* 0x000000ff04067287 */ /* 0x002fe40008800000 */
[----:B------:R-:W-:Y:S01]  /*3200*/  UISETP.GE.AND UP1, UPT, UR66, 0x1, UPT ;  /* 0x000000014200788c */ /* 0x000fe2000bf26270 */
[----:B------:R-:W-:-:S08]  /*3210*/  UMOV UR4, URZ ;  /* 0x000000ff00047c82 */ /* 0x000fd00008000000 */
[----:B------:R-:W-:Y:S05]  /*3220*/  BRA.U !UP1, `(.L_x_49) ;  /* 0x0000000d09c47547 */ /* 0x000fea000b800000 */
[----:B------:R-:W-:Y:S02]  /*3230*/  HFMA2 R31, -RZ, RZ, 0, 1.4781951904296875e-05 ;  /* 0x000000f8ff1f7431 */ /* 0x000fe400000001ff */
[----:B------:R-:W-:Y:S02]  /*3240*/  IMAD.MOV.U32 R33, RZ, RZ, 0xf0 ;  /* 0x000000f0ff217424 */ /* 0x000fe400078e00ff */
[----:B------:R-:W-:Y:S02]  /*3250*/  HFMA2 R27, -RZ, RZ, 0, 7.62939453125e-06 ;  /* 0x00000080ff1b7431 */ /* 0x000fe400000001ff */
[----:B------:R-:W-:Y:S02]  /*3260*/  IMAD.MOV.U32 R32, RZ, RZ, 0x180 ;  /* 0x00000180ff207424 */ /* 0x000fe400078e00ff */
[----:B------:R-:W-:Y:S02]  /*3270*/  HFMA2 R23, -RZ, RZ, 0, 7.62939453125e-06 ;  /* 0x00000080ff177431 */ /* 0x000fe400000001ff */
[----:B------:R-:W-:Y:S01]  /*3280*/  IMAD.MOV.U32 R30, RZ, RZ, 0x180 ;  /* 0x00000180ff1e7424 */ /* 0x000fe200078e00ff */
[----:B------:R-:W-:Y:S01]  /*3290*/  MOV R29, 0x80 ;  /* 0x00000080001d7802 */ /* 0x000fe20000000f00 */
[----:B------:R-:W-:Y:S01]  /*32a0*/  IMAD.MOV.U32 R28, RZ, RZ, 0x80 ;  /* 0x00000080ff1c7424 */ /* 0x000fe200078e00ff */
[----:B------:R-:W-:Y:S01]  /*32b0*/  MOV R25, 0x80 ;  /* 0x0000008000197802 */ /* 0x000fe20000000f00 */
[----:B------:R-:W-:Y:S01]  /*32c0*/  IMAD.MOV.U32 R26, RZ, RZ, 0x80 ;  /* 0x00000080ff1a7424 */ /* 0x000fe200078e00ff */
[----:B------:R-:W-:Y:S01]  /*32d0*/  MOV R22, 0x80 ;  /* 0x0000008000167802 */ /* 0x000fe20000000f00 */
[----:B------:R-:W-:Y:S01]  /*32e0*/  IMAD.MOV.U32 R24, RZ, RZ, 0x80 ;  /* 0x00000080ff187424 */ /* 0x000fe200078e00ff */
[----:B------:R-:W-:Y:S01]  /*32f0*/  UMOV UR4, URZ ;  /* 0x000000ff00047c82 */ /* 0x000fe20008000000 */
[----:B------:R-:W-:-:S05]  /*3300*/  UMOV UR61, URZ ;  /* 0x000000ff003d7c82 */ /* 0x000fca0008000000 */
.L_x_56:
[----:B------:R-:W-:Y:S02]  /*3310*/  UISETP.NE.U32.AND UP1, UPT, UR4, URZ, UPT ;  /* 0x000000ff0400728c */ /* 0x000fe4000bf25070 */
[----:B------:R-:W-:Y:S02]  /*3320*/  USHF.L.U32 UR4, UR8, 0x1f, URZ ;  /* 0x0000001f08047899 */ /* 0x000fe400080006ff */
[----:B------:R-:W-:Y:S04]  /*3330*/  ULEA UR60, UR6, UR65, 0x3 ;  /* 0x00000041063c7291 */ /* 0x000fe8000f8e18ff */
[----:B------:R-:W-:Y:S05]  /*3340*/  MOV R0, UR4 ;  /* 0x0000000400007c02 */ /* 0x000fea0008000f00 */
[----:B------:R-:W1:Y:S02]  /*3350*/  SYNCS.PHASECHK.TRANS64.TRYWAIT P0, [UR60], R0 ;  /* 0x00000000ff0075a7 */ /* 0x000e64000800113c */
[----:B-1--4-:R-:W-:Y:S05]  /*3360*/  @!P0 BRA `(.L_x_50) ;  /* 0x000000ac004c8947 */ /* 0x012fea0003800000 */
.L_x_128:
[----:B-1----:R-:W-:Y:S01]  /*3370*/  SHF.L.U32 R0, R2, 0x1f, RZ ;  /* 0x0000001f02007819 */ /* 0x002fe200000006ff */
[----:B------:R-:W-:Y:S01]  /*3380*/  ULEA UR4, UR6, UR26, 0xe ;  /* 0x0000001a06047291 */ /* 0x000fe2000f8e70ff */
[----:B------:R-:W-:Y:S01]  /*3390*/  HFMA2 R21, -RZ, RZ, 0, 3.814697265625e-06 ;  /* 0x00000040ff157431 */ /* 0x000fe200000001ff */
[----:B------:R-:W-:Y:S01]  /*33a0*/  MOV R20, 0x100 ;  /* 0x0000010000147802 */ /* 0x000fe20000000f00 */
[----:B------:R-:W1:Y:S01]  /*33b0*/  SYNCS.PHASECHK.TRANS64.TRYWAIT P0, [UR26+0x90], R0 ;  /* 0x00009000ff0075a7 */ /* 0x000e62000800111a */
[----:B------:R-:W-:Y:S04]  /*33c0*/  UIADD3 UR4, UPT, UPT, UR4, 0x20c00, URZ ;  /* 0x00020c0004047890 */ /* 0x000fe8000fffe0ff */
[----:B------:R-:W-:Y:S04]  /*33d0*/  USHF.R.U32.HI UR4, URZ, 0x4, UR4 ;  /* 0x00000004ff047899 */ /* 0x000fe80008011604 */
[----:B------:R-:W-:Y:S01]  /*33e0*/  ULOP3.LUT UR4, UR4, 0x3fc0, URZ, 0xc0, !UPT ;  /* 0x00003fc004047892 */ /* 0x000fe2000f8ec0ff */
[----:B-1----:R-:W-:Y:S11]  /*33f0*/  @!P0 BRA `(.L_x_51) ;  /* 0x000000ac00488947 */ /* 0x002ff60003800000 */
.L_x_130:
[----:B--2---:R-:W-:Y:S01]  /*3400*/  R2UR UR9, R21 ;  /* 0x00000000150972ca */ /* 0x004fe200000e0000 */
[----:B------:R-:W-:Y:S01]  /*3410*/  UIADD3 UR38, UPT, UPT, UR4, 0x80, URZ ;  /* 0x0000008004267890 */ /* 0x000fe2000fffe0ff */
[----:B------:R-:W-:Y:S01]  /*3420*/  R2UR UR11, R20 ;  /* 0x00000000140b72ca */ /* 0x000fe200000e0000 */
[----:B------:R-:W-:Y:S01]  /*3430*/  UIADD3 UR36, UPT, UPT, UR4, 0x100, URZ ;  /* 0x0000010004247890 */ /* 0x000fe2000fffe0ff */
[----:B------:R-:W-:Y:S01]  /*3440*/  IMAD.MOV.U32 R4, RZ, RZ, 0x48 ;  /* 0x00000048ff047424 */ /* 0x000fe200078e00ff */
[----:B------:R-:W-:Y:S01]  /*3450*/  UMOV UR12, 0x0 ;  /* 0x00000000000c7882 */ /* 0x000fe20000000000 */
[----:B------:R-:W-:Y:S01]  /*3460*/  UMOV UR13, 0x10210490 ;  /* 0x10210490000d7882 */ /* 0x000fe20000000000 */
[----:B------:R-:W-:Y:S01]  /*3470*/  UMOV UR40, UR4 ;  /* 0x0000000400287c82 */ /* 0x000fe20008000000 */
[----:B------:R-:W-:Y:S01]  /*3480*/  UMOV UR41, 0x40004040 ;  /* 0x4000404000297882 */ /* 0x000fe20000000000 */
[----:B-1----:R-:W-:Y:S01]  /*3490*/  IMAD.MOV.U32 R3, RZ, RZ, 0x100 ;  /* 0x00000100ff037424 */ /* 0x002fe200078e00ff */
[----:B------:R-:W-:Y:S01]  /*34a0*/  R2UR UR5, R4 ;  /* 0x00000000040572ca */ /* 0x000fe200000e0000 */
[----:B------:R-:W-:Y:S01]  /*34b0*/  IMAD.MOV.U32 R4, RZ, RZ, 0x50 ;  /* 0x00000050ff047424 */ /* 0x000fe200078e00ff */
[----:B------:R-:W-:Y:S01]  /*34c0*/  UMOV UR39, 0x40004040 ;  /* 0x4000404000277882 */ /* 0x000fe20000000000 */
[----:B------:R-:W-:Y:S01]  /*34d0*/  UMOV UR37, 0x40004040 ;  /* 0x4000404000257882 */ /* 0x000fe20000000000 */
[C---:B------:R-:W-:Y:S01]  /*34e0*/  R2UR UR7, R3.reuse ;  /* 0x00000000030772ca */ /* 0x040fe200000e0000 */
[----:B------:R1:W-:Y:S01]  /*34f0*/  UTCHMMA.2CTA tmem[UR9], gdesc[UR40], tmem[UR11], tmem[UR12], idesc[UR13], UP1 ;  /* 0x00ff0c28090079ea */ /* 0x0003e20008a0000b */
[----:B------:R-:W-:Y:S01]  /*3500*/  R2UR UR10, R4 ;  /* 0x00000000040a72ca */ /* 0x000fe200000e0000 */
[----:B------:R-:W-:Y:S01]  /*3510*/  IMAD.MOV.U32 R4, RZ, RZ, 0x58 ;  /* 0x00000058ff047424 */ /* 0x000fe200078e00ff */
[----:B------:R-:W-:Y:S01]  /*3520*/  UIADD3 UR34, UPT, UPT, UR4, 0x180, URZ ;  /* 0x0000018004227890 */ /* 0x000fe2000fffe0ff */
[----:B------:R-:W-:Y:S01]  /*3530*/  IMAD.MOV.U32 R21, RZ, RZ, 0x70 ;  /* 0x00000070ff157424 */ /* 0x000fe200078e00ff */
[----:B------:R-:W-:Y:S01]  /*3540*/  UIADD3 UR32, UPT, UPT, UR4, 0x200, URZ ;  /* 0x0000020004207890 */ /* 0x000fe2000fffe0ff */
[----:B------:R-:W-:Y:S01]  /*3550*/  IMAD.MOV.U32 R20, RZ, RZ, 0x100 ;  /* 0x00000100ff147424 */ /* 0x000fe200078e00ff */
[----:B------:R-:W-:Y:S01]  /*3560*/  UIADD3 UR30, UPT, UPT, UR4, 0x280, URZ ;  /* 0x00000280041e7890 */ /* 0x000fe2000fffe0ff */
[----:B------:R-:W-:Y:S01]  /*3570*/  UMOV UR35, 0x40004040 ;  /* 0x4000404000237882 */ /* 0x000fe20000000000 */
[----:B------:R-:W-:Y:S01]  /*3580*/  UMOV UR33, 0x40004040 ;  /* 0x4000404000217882 */ /* 0x000fe20000000000 */
[----:B------:R-:W-:Y:S02]  /*3590*/  UMOV UR31, 0x40004040 ;  /* 0x40004040001f7882 */ /* 0x000fe40000000000 */
[----:B------:R2:W-:Y:S01]  /*35a0*/  UTCHMMA.2CTA tmem[UR5], gdesc[UR38], tmem[UR7], tmem[UR12], idesc[UR13], UPT ;  /* 0x00ff0c26050079ea */ /* 0x0005e2000ba00007 */
[C---:B-1----:R-:W-:Y:S02]  /*35b0*/  R2UR UR9, R3.reuse ;  /* 0x00000000030972ca */ /* 0x042fe400000e0000 */
[----:B------:R-:W-:Y:S01]  /*35c0*/  R2UR UR11, R4 ;  /* 0x00000000040b72ca */ /* 0x000fe200000e0000 */
[----:B------:R-:W-:Y:S05]  /*35d0*/  IMAD.MOV.U32 R4, RZ, RZ, 0x60 ;  /* 0x00000060ff047424 */ /* 0x000fea00078e00ff */
[----:B--2---:R-:W-:Y:S05]  /*35e0*/  R2UR UR7, R4 ;  /* 0x00000000040772ca */ /* 0x004fea00000e0000 */
[----:B------:R1:W-:Y:S01]  /*35f0*/  UTCHMMA.2CTA tmem[UR10], gdesc[UR36], tmem[UR9], tmem[UR12], idesc[UR13], UPT ;  /* 0x00ff0c240a0079ea */ /* 0x0003e2000ba00009 */
[----:B------:R-:W-:Y:S01]  /*3600*/  IMAD.MOV.U32 R4, RZ, RZ, 0x68 ;  /* 0x00000068ff047424 */ /* 0x000fe200078e00ff */
[----:B------:R-:W-:Y:S11]  /*3610*/  R2UR UR5, R3 ;  /* 0x00000000030572ca */ /* 0x000ff600000e0000 */
[----:B------:R-:W-:Y:S02]  /*3620*/  @!UPT UIADD3 URZ, UPT, UPT, URZ, URZ, URZ ;  /* 0x000000fffffff290 */ /* 0x000fe4000fffe0ff */
[----:B------:R2:W-:Y:S01]  /*3630*/  UTCHMMA.2CTA tmem[UR11], gdesc[UR34], tmem[UR5], tmem[UR12], idesc[UR13], UPT ;  /* 0x00ff0c220b0079ea */ /* 0x0005e2000ba00005 */
[----:B------:R2:W-:Y:S01]  /*3640*/  UTCHMMA.2CTA tmem[UR7], gdesc[UR32], tmem[UR9], tmem[UR12], idesc[UR13], UPT ;  /* 0x00ff0c20070079ea */ /* 0x0005e2000ba00009 */
[----:B-1----:R-:W-:Y:S11]  /*3650*/  R2UR UR10, R4 ;  /* 0x00000000040a72ca */ /* 0x002ff600000e0000 */
[----:B------:R-:W-:Y:S02]  /*3660*/  @!UPT UIADD3 URZ, UPT, UPT, URZ, URZ, URZ ;  /* 0x000000fffffff290 */ /* 0x000fe4000fffe0ff */
[----:B------:R2:W-:Y:S01]  /*3670*/  UTCHMMA.2CTA tmem[UR10], gdesc[UR30], tmem[UR5], tmem[UR12], idesc[UR13], UPT ;  /* 0x00ff0c1e0a0079ea */ /* 0x0005e2000ba00005 */
[----:B------:R-:W1:Y:S02]  /*3680*/  SYNCS.PHASECHK.TRANS64.TRYWAIT P0, [UR26+0xa0], R0 ;  /* 0x0000a000ff0075a7 */ /* 0x000e64000800111a */
[----:B-12---:R-:W-:Y:S05]  /*3690*/  @!P0 BRA `(.L_x_52) ;  /* 0x000000a800c08947 */ /* 0x006fea0003800000 */
.L_x_132:
[----:B------:R-:W-:Y:S01]  /*36a0*/  UIADD3 UR28, UPT, UPT, UR4, 0x300, URZ ;  /* 0x00000300041c7890 */ /* 0x000fe2000fffe0ff */
[----:B------:R-:W-:Y:S01]  /*36b0*/  R2UR UR10, R21 ;  /* 0x00000000150a72ca */ /* 0x000fe200000e0000 */
[----:B------:R-:W-:Y:S01]  /*36c0*/  UIADD3 UR24, UPT, UPT, UR4, 0x380, URZ ;  /* 0x0000038004187890 */ /* 0x000fe2000fffe0ff */
[----:B------:R-:W-:Y:S01]  /*36d0*/  R2UR UR11, R20 ;  /* 0x00000000140b72ca */ /* 0x000fe200000e0000 */
[----:B------:R-:W-:Y:S01]  /*36e0*/  UIADD3 UR4, UPT, UPT, UR6, 0x1, URZ ;  /* 0x0000000106047890 */ /* 0x000fe2000fffe0ff */
[----:B-1----:R-:W-:Y:S01]  /*36f0*/  IMAD.MOV.U32 R3, RZ, RZ, 0x100 ;  /* 0x00000100ff037424 */ /* 0x002fe200078e00ff */
[----:B------:R-:W-:Y:S01]  /*3700*/  UMOV UR12, 0x0 ;  /* 0x00000000000c7882 */ /* 0x000fe20000000000 */
[----:B------:R-:W-:Y:S01]  /*3710*/  IMAD.MOV.U32 R4, RZ, RZ, 0x78 ;  /* 0x00000078ff047424 */ /* 0x000fe200078e00ff */
[----:B------:R-:W-:Y:S02]  /*3720*/  UISETP.NE.AND UP2, UPT, UR4, 0x6, UPT ;  /* 0x000000060400788c */ /* 0x000fe4000bf45270 */
[----:B------:R-:W-:Y:S01]  /*3730*/  R2UR UR9, R3 ;  /* 0x00000000030972ca */ /* 0x000fe200000e0000 */
[----:B------:R-:W-:Y:S01]  /*3740*/  UMOV UR13, 0x10210490 ;  /* 0x10210490000d7882 */ /* 0x000fe20000000000 */
[----:B------:R-:W-:Y:S01]  /*3750*/  USEL UR5, URZ, 0x1, UP2 ;  /* 0x00000001ff057887 */ /* 0x000fe20009000000 */
[----:B------:R-:W-:Y:S01]  /*3760*/  R2UR UR7, R4 ;  /* 0x00000000040772ca */ /* 0x000fe200000e0000 */
[----:B------:R-:W-:Y:S02]  /*3770*/  USEL UR27, UR4, URZ, UP2 ;  /* 0x000000ff041b7287 */ /* 0x000fe40009000000 */
[----:B------:R-:W-:Y:S02]  /*3780*/  ULOP3.LUT UR59, UR8, UR5, URZ, 0x3c, !UPT ;  /* 0x00000005083b7292 */ /* 0x000fe4000f8e3cff */
[----:B------:R-:W-:Y:S02]  /*3790*/  ULEA UR58, UR27, UR65, 0x3 ;  /* 0x000000411b3a7291 */ /* 0x000fe4000f8e18ff */
[----:B------:R-:W-:Y:S01]  /*37a0*/  USHF.L.U32 UR4, UR59, 0x1f, URZ ;  /* 0x0000001f3b047899 */ /* 0x000fe200080006ff */
[----:B------:R-:W-:Y:S01]  /*37b0*/  UMOV UR29, 0x40004040 ;  /* 0x40004040001d7882 */ /* 0x000fe20000000000 */
[----:B------:R-:W-:Y:S01]  /*37c0*/  UMOV UR25, 0x40004040 ;  /* 0x4000404000197882 */ /* 0x000fe20000000000 */
[----:B------:R1:W-:Y:S03]  /*37d0*/  UTCHMMA.2CTA tmem[UR10], gdesc[UR28], tmem[UR11], tmem[UR12], idesc[UR13], UPT ;  /* 0x00ff0c1c0a0079ea */ /* 0x0003e6000ba0000b */
[----:B------:R-:W-:Y:S01]  /*37e0*/  IMAD.U32 R3, RZ, RZ, UR4 ;  /* 0x00000004ff037e24 */ /* 0x000fe2000f8e00ff */
[----:B------:R1:W-:Y:S03]  /*37f0*/  UTCHMMA.2CTA tmem[UR7], gdesc[UR24], tmem[UR9], tmem[UR12], idesc[UR13], UPT ;  /* 0x00ff0c18070079ea */ /* 0x0003e6000ba00009 */
[----:B------:R-:W2:Y:S02]  /*3800*/  SYNCS.PHASECHK.TRANS64.TRYWAIT P0, [UR58], R3 ;  /* 0x00000003ff0075a7 */ /* 0x000ea4000800113a */
[----:B-12---:R-:W-:Y:S05]  /*3810*/  @!P0 BRA `(.L_x_53) ;  /* 0x000000a800808947 */ /* 0x006fea0003800000 */
.L_x_134:
[----:B------:R-:W-:Y:S01]  /*3820*/  ULEA UR4, UR27, UR26, 0xe ;  /* 0x0000001a1b047291 */ /* 0x000fe2000f8e70ff */
[----:B-1----:R-:W-:Y:S01]  /*3830*/  IMAD.MOV.U32 R5, RZ, RZ, RZ ;  /* 0x000000ffff057224 */ /* 0x002fe200078e00ff */
[----:B------:R-:W-:Y:S01]  /*3840*/  UIADD3 UR6, UPT, UPT, UR56, -0x800, URZ ;  /* 0xfffff80038067890 */ /* 0x000fe2000fffe0ff */
[----:B------:R-:W-:Y:S01]  /*3850*/  MOV.SPILL R4, UR25 ;  /* 0x0000001900047c02 */ /* 0x000fe20009000f00 */
[----:B------:R-:W-:Y:S01]  /*3860*/  UIADD3 UR4, UPT, UPT, UR4, 0x20c00, URZ ;  /* 0x00020c0004047890 */ /* 0x000fe2000fffe0ff */
[----:B------:R-:W-:Y:S01]  /*3870*/  MOV.SPILL R3, UR24 ;  /* 0x0000001800037c02 */ /* 0x000fe20009000f00 */
[----:B------:R-:W-:Y:S01]  /*3880*/  UIADD3 UR8, UPT, UPT, UR52, -0x800, URZ ;  /* 0xfffff80034087890 */ /* 0x000fe2000fffe0ff */
[C---:B------:R-:W-:Y:S01]  /*3890*/  R2UR UR10, R5.reuse ;  /* 0x00000000050a72ca */ /* 0x040fe200000e0000 */
[----:B------:R-:W-:Y:S01]  /*38a0*/  USHF.R.U32.HI UR4, URZ, 0x4, UR4 ;  /* 0x00000004ff047899 */ /* 0x000fe20008011604 */
[C---:B------:R-:W-:Y:S01]  /*38b0*/  R2UR UR11, R5.reuse ;  /* 0x00000000050b72ca */ /* 0x040fe200000e0000 */
[----:B------:R-:W-:Y:S01]  /*38c0*/  UMOV UR62, 0x0 ;  /* 0x00000000003e7882 */ /* 0x000fe20000000000 */
[----:B------:R-:W-:Y:S01]  /*38d0*/  UMOV UR63, 0x10200490 ;  /* 0x10200490003f7882 */ /* 0x000fe20000000000 */
[----:B------:R-:W-:Y:S01]  /*38e0*/  ULOP3.LUT UR4, UR4, 0x3fc0, URZ, 0xc0, !UPT ;  /* 0x00003fc004047892 */ /* 0x000fe2000f8ec0ff */
[C---:B------:R-:W-:Y:S01]  /*38f0*/  R2UR UR14, R5.reuse ;  /* 0x00000000050e72ca */ /* 0x040fe200000e0000 */
[----:B------:R-:W-:Y:S01]  /*3900*/  UMOV UR7, UR57 ;  /* 0x0000003900077c82 */ /* 0x000fe20008000000 */
[----:B------:R-:W-:Y:S01]  /*3910*/  UMOV UR13, 0x40004040 ;  /* 0x40004040000d7882 */ /* 0x000fe20000000000 */
[----:B------:R-:W-:Y:S01]  /*3920*/  ULOP3.LUT UR12, UR4, 0x10000, URZ, 0xfc, !UPT ;  /* 0x00010000040c7892 */ /* 0x000fe2000f8efcff */
[----:B------:R-:W-:Y:S01]  /*3930*/  IMAD.MOV.U32 R21, RZ, RZ, 0xc0 ;  /* 0x000000c0ff157424 */ /* 0x000fe200078e00ff */
[----:B------:R-:W-:Y:S01]  /*3940*/  UIADD3 UR4, UPT, UPT, UR54, -0x800, URZ ;  /* 0xfffff80036047890 */ /* 0x000fe2000fffe0ff */
[----:B------:R-:W-:Y:S01]  /*3950*/  IMAD.MOV.U32 R20, RZ, RZ, 0x180 ;  /* 0x00000180ff147424 */ /* 0x000fe200078e00ff */
[----:B------:R-:W-:Y:S02]  /*3960*/  UIADD3 UR22, UPT, UPT, UR12, 0x2, URZ ;  /* 0x000000020c167890 */ /* 0x000fe4000fffe0ff */
[----:B------:R-:W-:Y:S02]  /*3970*/  UIADD3 UR20, UPT, UPT, UR12, 0x4, URZ ;  /* 0x000000040c147890 */ /* 0x000fe4000fffe0ff */
[----:B------:R-:W-:Y:S01]  /*3980*/  UIADD3 UR18, UPT, UPT, UR12, 0x6, URZ ;  /* 0x000000060c127890 */ /* 0x000fe2000fffe0ff */
[----:B------:R1:W-:Y:S01]  /*3990*/  UTCHMMA.2CTA gdesc[UR6], gdesc[UR12], tmem[UR10], tmem[UR62], idesc[UR63], !UPT ;  /* 0x00ff3e0c060075ea */ /* 0x0003e2000fa0000a */
[----:B------:R-:W-:Y:S01]  /*39a0*/  UIADD3 UR16, UPT, UPT, UR12, 0x200, URZ ;  /* 0x000002000c107890 */ /* 0x000fe2000fffe0ff */
[----:B------:R-:W-:Y:S01]  /*39b0*/  UMOV UR5, UR55 ;  /* 0x0000003700057c82 */ /* 0x000fe20008000000 */
[----:B------:R-:W-:Y:S01]  /*39c0*/  UMOV UR23, 0x40004040 ;  /* 0x4000404000177882 */ /* 0x000fe20000000000 */
[----:B------:R-:W-:Y:S01]  /*39d0*/  UMOV UR9, UR53 ;  /* 0x0000003500097c82 */ /* 0x000fe20008000000 */
[----:B------:R2:W-:Y:S01]  /*39e0*/  UTCHMMA.2CTA gdesc[UR4], gdesc[UR22], tmem[UR11], tmem[UR62], idesc[UR63], UPT ;  /* 0x00ff3e16040075ea */ /* 0x0005e2000ba0000b */
[----:B------:R-:W-:Y:S01]  /*39f0*/  UMOV UR21, 0x40004040 ;  /* 0x4000404000157882 */ /* 0x000fe20000000000 */
[----:B------:R-:W-:Y:S01]  /*3a00*/  UMOV UR24, 0x0 ;  /* 0x0000000000187882 */ /* 0x000fe20000000000 */
[----:B------:R4:W-:Y:S01]  /*3a10*/  UTCHMMA.2CTA gdesc[UR8], gdesc[UR20], tmem[UR14], tmem[UR62], idesc[UR63], UPT ;  /* 0x00ff3e14080075ea */ /* 0x0009e2000ba0000e */
[----:B------:R-:W-:Y:S01]  /*3a20*/  UMOV UR25, 0x10200490 ;  /* 0x1020049000197882 */ /* 0x000fe20000000000 */
[----:B------:R-:W-:Y:S01]  /*3a30*/  UMOV UR19, 0x40004040 ;  /* 0x4000404000137882 */ /* 0x000fe20000000000 */
[----:B------:R-:W-:Y:S01]  /*3a40*/  UMOV UR17, 0x40004040 ;  /* 0x4000404000117882 */ /* 0x000fe20000000000 */
[----:B------:R-:W-:Y:S01]  /*3a50*/  UMOV UR15, 0x40004040 ;  /* 0x40004040000f7882 */ /* 0x000fe20000000000 */
[----:B-1----:R-:W-:Y:S01]  /*3a60*/  UIADD3 UR6, UPT, UPT, UR50, -0x800, URZ ;  /* 0xfffff80032067890 */ /* 0x002fe2000fffe0ff */
[----:B------:R-:W-:Y:S01]  /*3a70*/  UMOV UR7, UR51 ;  /* 0x0000003300077c82 */ /* 0x000fe20008000000 */
[----:B--2---:R-:W-:Y:S01]  /*3a80*/  UIADD3 UR4, UPT, UPT, UR48, -0x800, URZ ;  /* 0xfffff80030047890 */ /* 0x004fe2000fffe0ff */
[----:B------:R-:W-:Y:S01]  /*3a90*/  UMOV UR5, UR49 ;  /* 0x0000003100057c82 */ /* 0x000fe20008000000 */
[----:B----4-:R-:W-:Y:S05]  /*3aa0*/  UIADD3 UR8, UPT, UPT, UR46, -0x800, URZ ;  /* 0xfffff8002e087890 */ /* 0x010fea000fffe0ff */
[----:B------:R1:W-:Y:S01]  /*3ab0*/  UTCHMMA.2CTA gdesc[UR6], gdesc[UR18], tmem[UR10], tmem[UR24], idesc[UR25], UPT ;  /* 0x00ff1812060075ea */ /* 0x0003e2000ba0000a */
[----:B------:R-:W-:Y:S01]  /*3ac0*/  UIADD3 UR14, UPT, UPT, UR12, 0x202, URZ ;  /* 0x000002020c0e7890 */ /* 0x000fe2000fffe0ff */
[C---:B------:R-:W-:Y:S01]  /*3ad0*/  R2UR UR62, R5.reuse ;  /* 0x00000000053e72ca */ /* 0x040fe200000e0000 */
[----:B------:R-:W-:Y:S01]  /*3ae0*/  UMOV UR9, UR47 ;  /* 0x0000002f00097c82 */ /* 0x000fe20008000000 */
[----:B------:R-:W-:Y:S01]  /*3af0*/  R2UR UR63, R5 ;  /* 0x00000000053f72ca */ /* 0x000fe200000e0000 */
[----:B------:R2:W-:Y:S10]  /*3b00*/  UTCHMMA.2CTA gdesc[UR4], gdesc[UR16], tmem[UR11], tmem[UR24], idesc[UR25], UPT ;  /* 0x00ff1810040075ea */ /* 0x0005f4000ba0000b */
[----:B------:R4:W-:Y:S01]  /*3b10*/  UTCHMMA.2CTA gdesc[UR8], gdesc[UR14], tmem[UR62], tmem[UR24], idesc[UR25], UPT ;  /* 0x00ff180e080075ea */ /* 0x0009e2000ba0003e */
[----:B-1----:R-:W-:Y:S02]  /*3b20*/  UIADD3 UR6, UPT, UPT, UR44, -0x800, URZ ;  /* 0xfffff8002c067890 */ /* 0x002fe4000fffe0ff */
[----:B------:R-:W-:Y:S01]  /*3b30*/  UIADD3 UR10, UPT, UPT, UR12, 0x204, URZ ;  /* 0x000002040c0a7890 */ /* 0x000fe2000fffe0ff */
[----:B------:R-:W-:Y:S01]  /*3b40*/  UMOV UR7, UR45 ;  /* 0x0000002d00077c82 */ /* 0x000fe20008000000 */
[----:B--2---:R-:W-:Y:S01]  /*3b50*/  UMOV UR11, 0x40004040 ;  /* 0x40004040000b7882 */ /* 0x004fe20000000000 */
[----:B------:R-:W-:Y:S01]  /*3b60*/  UIADD3 UR4, UPT, UPT, UR12, 0x206, URZ ;  /* 0x000002060c047890 */ /* 0x000fe2000fffe0ff */
[----:B------:R-:W-:Y:S05]  /*3b70*/  UMOV UR5, 0x40004040 ;  /* 0x4000404000057882 */ /* 0x000fea0000000000 */
[----:B------:R1:W-:Y:S01]  /*3b80*/  UTCHMMA.2CTA gdesc[UR6], gdesc[UR10], tmem[UR63], tmem[UR24], idesc[UR25], UPT ;  /* 0x00ff180a060075ea */ /* 0x0003e2000ba0003f */
[----:B----4-:R-:W-:Y:S01]  /*3b90*/  UIADD3 UR8, UPT, UPT, UR42, -0x800, URZ ;  /* 0xfffff8002a087890 */ /* 0x010fe2000fffe0ff */
[----:B------:R-:W-:Y:S01]  /*3ba0*/  UMOV UR62, 0x0 ;  /* 0x00000000003e7882 */ /* 0x000fe20000000000 */
[----:B------:R-:W-:Y:S01]  /*3bb0*/  UMOV UR9, UR43 ;  /* 0x0000002b00097c82 */ /* 0x000fe20008000000 */
[----:B-1----:R-:W-:Y:S01]  /*3bc0*/  R2UR.FILL UR24, R3 ;  /* 0x00000000031872ca */ /* 0x002fe200004e0000 */
[----:B------:R-:W-:Y:S01]  /*3bd0*/  IMAD.MOV.U32 R3, RZ, RZ, RZ ;  /* 0x000000ffff037224 */ /* 0x000fe200078e00ff */
[----:B------:R-:W-:Y:S01]  /*3be0*/  UMOV UR63, 0x10200490 ;  /* 0x10200490003f7882 */ /* 0x000fe20000000000 */
[----:B------:R-:W-:Y:S03]  /*3bf0*/  R2UR.FILL UR25, R4 ;  /* 0x00000000041972ca */ /* 0x000fe600004e0000 */
[----:B------:R-:W-:Y:S11]  /*3c00*/  R2UR UR64, R3 ;  /* 0x00000000034072ca */ /* 0x000ff600000e0000 */
[----:B------:R-:W-:Y:S02]  /*3c10*/  @!UPT UIADD3 URZ, UPT, UPT, URZ, URZ, URZ ;  /* 0x000000fffffff290 */ /* 0x000fe4000fffe0ff */
[----:B------:R1:W-:Y:S02]  /*3c20*/  UTCHMMA.2CTA gdesc[UR8], gdesc[UR4], tmem[UR64], tmem[UR62], idesc[UR63], UPT ;  /* 0x00ff3e04080075ea */ /* 0x0003e4000ba00040 */
[----:B-1----:R-:W-:Y:S02]  /*3c30*/  UMOV UR62, 0x3 ;  /* 0x00000003003e7882 */ /* 0x002fe40000000000 */
[----:B------:R1:W-:Y:S01]  /*3c40*/  UTCBAR.2CTA.MULTICAST [UR70], URZ, UR62 ;  /* 0x000000ff460073e9 */ /* 0x0003e2000820083e */
[----:B------:R-:W2:Y:S02]  /*3c50*/  SYNCS.PHASECHK.TRANS64.TRYWAIT P0, [UR26+0x98], R0 ;  /* 0x00009800ff0075a7 */ /* 0x000ea4000800111a */
[----:B-12---:R-:W-:Y:S05]  /*3c60*/  @!P0 BRA `(.L_x_54) ;  /* 0x000000a4008c8947 */ /* 0x006fea0003800000 */
.L_x_136:
[----:B------:R-:W-:Y:S01]  /*3c70*/  R2UR UR62, R21 ;  /* 0x00000000153e72ca */ /* 0x000fe200000e0000 */
[----:B------:R-:W-:Y:S01]  /*3c80*/  IMAD.MOV.U32 R4, RZ, RZ, 0xc8 ;  /* 0x000000c8ff047424 */ /* 0x000fe200078e00ff */
[----:B------:R-:W-:Y:S01]  /*3c90*/  R2UR UR63, R20 ;  /* 0x00000000143f72ca */ /* 0x000fe200000e0000 */
[----:B-1----:R-:W-:Y:S01]  /*3ca0*/  IMAD.MOV.U32 R3, RZ, RZ, 0x180 ;  /* 0x00000180ff037424 */ /* 0x002fe200078e00ff */
[----:B------:R-:W-:Y:S01]  /*3cb0*/  UMOV UR6, 0x0 ;  /* 0x0000000000067882 */ /* 0x000fe20000000000 */
[----:B------:R-:W-:Y:S01]  /*3cc0*/  UMOV UR7, 0x10210490 ;  /* 0x1021049000077882 */ /* 0x000fe20000000000 */
[----:B------:R-:W-:Y:S01]  /*3cd0*/  R2UR UR8, R4 ;  /* 0x00000000040872ca */ /* 0x000fe200000e0000 */
[----:B------:R-:W-:Y:S01]  /*3ce0*/  IMAD.MOV.U32 R4, RZ, RZ, 0xd0 ;  /* 0x000000d0ff047424 */ /* 0x000fe200078e00ff */
[C---:B------:R-:W-:Y:S07]  /*3cf0*/  R2UR UR9, R3.reuse ;  /* 0x00000000030972ca */ /* 0x040fee00000e0000 */
[----:B------:R1:W-:Y:S06]  /*3d00*/  UTCHMMA.2CTA tmem[UR62], gdesc[UR40], tmem[UR63], tmem[UR6], idesc[UR7], UP1 ;  /* 0x00ff06283e0079ea */ /* 0x0003ec0008a0003f */
[----:B------:R2:W-:Y:S01]  /*3d10*/  UTCHMMA.2CTA tmem[UR8], gdesc[UR38], tmem[UR9], tmem[UR6], idesc[UR7], UPT ;  /* 0x00ff0626080079ea */ /* 0x0005e2000ba00009 */
[----:B-1----:R-:W-:Y:S01]  /*3d20*/  UMOV UR40, 0x0 ;  /* 0x0000000000287882 */ /* 0x002fe20000000000 */
[----:B------:R-:W-:Y:S01]  /*3d30*/  UMOV UR41, 0x10210490 ;  /* 0x1021049000297882 */ /* 0x000fe20000000000 */
[----:B------:R-:W-:Y:S01]  /*3d40*/  UMOV UR62, 0x0 ;  /* 0x00000000003e7882 */ /* 0x000fe20000000000 */
[----:B------:R-:W-:Y:S01]  /*3d50*/  UMOV UR63, 0x10210490 ;  /* 0x10210490003f7882 */ /* 0x000fe20000000000 */
[----:B--2---:R-:W-:Y:S01]  /*3d60*/  R2UR UR6, R4 ;  /* 0x00000000040672ca */ /* 0x004fe200000e0000 */
[----:B------:R-:W-:Y:S01]  /*3d70*/  IMAD.MOV.U32 R4, RZ, RZ, 0xd8 ;  /* 0x000000d8ff047424 */ /* 0x000fe200078e00ff */
[C---:B------:R-:W-:Y:S11]  /*3d80*/  R2UR UR7, R3.reuse ;  /* 0x00000000030772ca */ /* 0x040ff600000e0000 */
[----:B------:R-:W-:Y:S02]  /*3d90*/  @!UPT UIADD3 URZ, UPT, UPT, URZ, URZ, URZ ;  /* 0x000000fffffff290 */ /* 0x000fe4000fffe0ff */
[----:B------:R1:W-:Y:S02]  /*3da0*/  UTCHMMA.2CTA tmem[UR6], gdesc[UR36], tmem[UR7], tmem[UR40], idesc[UR41], UPT ;  /* 0x00ff2824060079ea */ /* 0x0003e4000ba00007 */
[----:B-1----:R-:W-:Y:S01]  /*3db0*/  R2UR UR40, R4 ;  /* 0x00000000042872ca */ /* 0x002fe200000e0000 */
[----:B------:R-:W-:Y:S01]  /*3dc0*/  IMAD.MOV.U32 R4, RZ, RZ, 0xe0 ;  /* 0x000000e0ff047424 */ /* 0x000fe200078e00ff */
[----:B------:R-:W-:Y:S04]  /*3dd0*/  R2UR UR41, R3 ;  /* 0x00000000032972ca */ /* 0x000fe800000e0000 */
[----:B------:R-:W-:Y:S01]  /*3de0*/  R2UR UR8, R4 ;  /* 0x00000000040872ca */ /* 0x000fe200000e0000 */
[----:B------:R-:W-:Y:S05]  /*3df0*/  IMAD.MOV.U32 R4, RZ, RZ, 0xe8 ;  /* 0x000000e8ff047424 */ /* 0x000fea00078e00ff */
[----:B------:R-:W-:Y:S03]  /*3e00*/  R2UR UR6, R4 ;  /* 0x00000000040672ca */ /* 0x000fe600000e0000 */
[----:B------:R1:W-:Y:S04]  /*3e10*/  UTCHMMA.2CTA tmem[UR40], gdesc[UR34], tmem[UR41], tmem[UR62], idesc[UR63], UPT ;  /* 0x00ff3e22280079ea */ /* 0x0003e8000ba00029 */
[----:B------:R1:W-:Y:S06]  /*3e20*/  UTCHMMA.2CTA tmem[UR8], gdesc[UR32], tmem[UR9], tmem[UR62], idesc[UR63], UPT ;  /* 0x00ff3e20080079ea */ /* 0x0003ec000ba00009 */
[----:B------:R1:W-:Y:S01]  /*3e30*/  UTCHMMA.2CTA tmem[UR6], gdesc[UR30], tmem[UR7], tmem[UR62], idesc[UR63], UPT ;  /* 0x00ff3e1e060079ea */ /* 0x0003e2000ba00007 */
[----:B------:R-:W2:Y:S02]  /*3e40*/  SYNCS.PHASECHK.TRANS64.TRYWAIT P0, [UR26+0xa8], R0 ;  /* 0x0000a800ff0075a7 */ /* 0x000ea4000800111a */
[----:B-12---:R-:W-:Y:S05]  /*3e50*/  @!P0 BRA `(.L_x_55) ;  /* 0x000000a400308947 */ /* 0x006fea0003800000 */
.L_x_138:
[----:B------:R-:W-:Y:S01]  /*3e60*/  UIADD3 UR6, UPT, UPT, UR60, 0x30, URZ ;  /* 0x000000303c067890 */ /* 0x000fe2000fffe0ff */
[----:B------:R-:W-:Y:S01]  /*3e70*/  R2UR UR33, R32 ;  /* 0x00000000202172ca */ /* 0x000fe200000e0000 */
[----:B------:R-:W-:Y:S01]  /*3e80*/  UIADD3 UR61, UPT, UPT, UR61, 0x1, URZ ;  /* 0x000000013d3d7890 */ /* 0x000fe2000fffe0ff */
[----:B------:R-:W-:Y:S01]  /*3e90*/  R2UR UR7, R33 ;  /* 0x00000000210772ca */ /* 0x000fe200000e0000 */
[----:B------:R-:W-:Y:S01]  /*3ea0*/  UMOV UR8, 0x0 ;  /* 0x0000000000087882 */ /* 0x000fe20000000000 */
[----:B------:R-:W-:Y:S01]  /*3eb0*/  UMOV UR9, 0x10210490 ;  /* 0x1021049000097882 */ /* 0x000fe20000000000 */
[----:B------:R-:W-:Y:S01]  /*3ec0*/  R2UR UR32, R30 ;  /* 0x000000001e2072ca */ /* 0x000fe200000e0000 */
[----:B------:R-:W-:Y:S01]  /*3ed0*/  UMOV UR30, 0x0 ;  /* 0x00000000001e7882 */ /* 0x000fe20000000000 */
[----:B------:R-:W-:Y:S01]  /*3ee0*/  UMOV UR31, 0x10210490 ;  /* 0x10210490001f7882 */ /* 0x000fe20000000000 */
[----:B------:R-:W-:Y:S01]  /*3ef0*/  UMOV UR34, 0x0 ;  /* 0x0000000000227882 */ /* 0x000fe20000000000 */
[----:B------:R-:W-:Y:S01]  /*3f00*/  LOP3.LUT R2, R2, 0x1, RZ, 0x3c, !PT ;  /* 0x0000000102027812 */ /* 0x000fe200078e3cff */
[----:B------:R-:W-:Y:S01]  /*3f10*/  UMOV UR35, 0x10200490 ;  /* 0x1020049000237882 */ /* 0x000fe20000000000 */
[----:B------:R-:W-:Y:S01]  /*3f20*/  UMOV UR36, 0x0 ;  /* 0x0000000000247882 */ /* 0x000fe20000000000 */
[----:B------:R-:W-:Y:S03]  /*3f30*/  UMOV UR37, 0x10200490 ;  /* 0x1020049000257882 */ /* 0x000fe60000000000 */
[----:B------:R2:W-:Y:S02]  /*3f40*/  UTCHMMA.2CTA tmem[UR7], gdesc[UR28], tmem[UR33], tmem[UR8], idesc[UR9], UPT ;  /* 0x00ff081c070079ea */ /* 0x0005e4000ba00021 */
[----:B--2---:R-:W-:Y:S02]  /*3f50*/  R2UR UR8, R31 ;  /* 0x000000001f0872ca */ /* 0x004fe400000e0000 */
[----:B------:R-:W-:Y:S02]  /*3f60*/  R2UR UR9, R28 ;  /* 0x000000001c0972ca */ /* 0x000fe400000e0000 */
[----:B------:R-:W-:Y:S09]  /*3f70*/  R2UR UR7, R26 ;  /* 0x000000001a0772ca */ /* 0x000ff200000e0000 */
[----:B------:R2:W-:Y:S01]  /*3f80*/  UTCHMMA.2CTA tmem[UR8], gdesc[UR24], tmem[UR32], tmem[UR30], idesc[UR31], UPT ;  /* 0x00ff1e18080079ea */ /* 0x0005e2000ba00020 */
[----:B------:R4:W-:Y:S01]  /*3f90*/  UTCBAR.2CTA.MULTICAST [UR6], URZ, UR69 ;  /* 0x000000ff060073e9 */ /* 0x0009e20008200845 */
[----:B--2---:R-:W-:Y:S01]  /*3fa0*/  R2UR UR31, R29 ;  /* 0x000000001d1f72ca */ /* 0x004fe200000e0000 */
[----:B----4-:R-:W-:Y:S01]  /*3fb0*/  UIADD3 UR6, UPT, UPT, UR27, 0x1, URZ ;  /* 0x000000011b067890 */ /* 0x010fe2000fffe0ff */
[----:B------:R-:W-:Y:S02]  /*3fc0*/  R2UR UR30, R27 ;  /* 0x000000001b1e72ca */ /* 0x000fe400000e0000 */
[----:B------:R-:W-:Y:S01]  /*3fd0*/  R2UR UR24, R25 ;  /* 0x00000000191872ca */ /* 0x000fe200000e0000 */
[----:B------:R-:W-:Y:S01]  /*3fe0*/  UISETP.NE.AND UP1, UPT, UR6, 0x6, UPT ;  /* 0x000000060600788c */ /* 0x000fe2000bf25270 */
[----:B------:R-:W-:Y:S03]  /*3ff0*/  R2UR UR8, R24 ;  /* 0x00000000180872ca */ /* 0x000fe600000e0000 */
[----:B------:R-:W-:Y:S04]  /*4000*/  USEL UR6, UR6, URZ, UP1 ;  /* 0x000000ff06067287 */ /* 0x000fe80008800000 */
[----:B------:R2:W-:Y:S01]  /*4010*/  UTCHMMA.2CTA gdesc[UR56], gdesc[UR12], tmem[UR31], tmem[UR34], idesc[UR35], !UPT ;  /* 0x00ff220c380075ea */ /* 0x0005e2000fa0001f */
[----:B------:R4:W-:Y:S01]  /*4020*/  UTCHMMA.2CTA gdesc[UR54], gdesc[UR22], tmem[UR9], tmem[UR36], idesc[UR37], UPT ;  /* 0x00ff2416360075ea */ /* 0x0009e2000ba00009 */
[----:B------:R-:W-:Y:S01]  /*4030*/  UTCHMMA.2CTA gdesc[UR52], gdesc[UR20], tmem[UR30], tmem[UR34], idesc[UR35], UPT ;  /* 0x00ff2214340075ea */ /* 0x000fe2000ba0001e */
[----:B------:R5:W-:Y:S01]  /*4040*/  UTCHMMA.2CTA gdesc[UR50], gdesc[UR18], tmem[UR7], tmem[UR36], idesc[UR37], UPT ;  /* 0x00ff2412320075ea */ /* 0x000be2000ba00007 */
[----:B------:R-:W-:Y:S02]  /*4050*/  UTCHMMA.2CTA gdesc[UR48], gdesc[UR16], tmem[UR24], tmem[UR34], idesc[UR35], UPT ;  /* 0x00ff2210300075ea */ /* 0x000fe4000ba00018 */
[----:B------:R1:W-:Y:S01]  /*4060*/  UTCHMMA.2CTA gdesc[UR46], gdesc[UR14], tmem[UR8], tmem[UR76], idesc[UR77], UPT ;  /* 0x00ff4c0e2e0075ea */ /* 0x0003e2000ba00008 */
[----:B--2---:R-:W-:Y:S01]  /*4070*/  R2UR UR12, R23 ;  /* 0x00000000170c72ca */ /* 0x004fe200000e0000 */
[----:B------:R-:W-:Y:S01]  /*4080*/  UMOV UR13, 0x3 ;  /* 0x00000003000d7882 */ /* 0x000fe20000000000 */
[----:B----4-:R-:W-:Y:S01]  /*4090*/  R2UR UR9, R22 ;  /* 0x00000000160972ca */ /* 0x010fe200000e0000 */
[----:B-----5:R-:W-:Y:S02]  /*40a0*/  UIADD3 UR7, UPT, UPT, UR58, 0x30, URZ ;  /* 0x000000303a077890 */ /* 0x020fe4000fffe0ff */
[----:B-1----:R-:W-:Y:S02]  /*40b0*/  USEL UR8, URZ, 0x1, UP1 ;  /* 0x00000001ff087887 */ /* 0x002fe40008800000 */
[----:B------:R-:W-:Y:S02]  /*40c0*/  UISETP.NE.AND UP1, UPT, UR61, UR66, UPT ;  /* 0x000000423d00728c */ /* 0x000fe4000bf25270 */
[----:B------:R-:W-:Y:S04]  /*40d0*/  ULOP3.LUT UR8, UR59, UR8, URZ, 0x3c, !UPT ;  /* 0x000000083b087292 */ /* 0x000fe8000f8e3cff */
[----:B------:R-:W-:Y:S02]  /*40e0*/  UTCHMMA.2CTA gdesc[UR44], gdesc[UR10], tmem[UR12], tmem[UR74], idesc[UR75], UPT ;  /* 0x00ff4a0a2c0075ea */ /* 0x000fe4000ba0000c */
[----:B------:R1:W-:Y:S01]  /*40f0*/  UTCHMMA.2CTA gdesc[UR42], gdesc[UR4], tmem[UR9], tmem[UR72], idesc[UR73], UPT ;  /* 0x00ff48042a0075ea */ /* 0x0003e2000ba00009 */
[----:B------:R4:W-:Y:S01]  /*4100*/  UTCBAR.2CTA.MULTICAST [UR68], URZ, UR13 ;  /* 0x000000ff440073e9 */ /* 0x0009e2000820080d */
[----:B------:R4:W-:Y:S01]  /*4110*/  UTCBAR.2CTA.MULTICAST [UR7], URZ, UR67 ;  /* 0x000000ff070073e9 */ /* 0x0009e20008200843 */
[----:B-1----:R-:W-:Y:S01]  /*4120*/  UMOV UR4, 0x1 ;  /* 0x0000000100047882 */ /* 0x002fe20000000000 */
[----:B------:R-:W-:Y:S05]  /*4130*/  BRA.U UP1, `(.L_x_56) ;  /* 0xfffffff101747547 */ /* 0x000fea000b83ffff */
.L_x_49:
[----:B--2---:R-:W-:Y:S01]  /*4140*/  R2UR UR10, R12 ;  /* 0x000000000c0a72ca */ /* 0x004fe200000e0000 */
[----:B------:R-:W-:Y:S01]  /*4150*/  UISETP.NE.U32.AND UP1, UPT, UR4, URZ, UPT ;  /* 0x000000ff0400728c */ /* 0x000fe2000bf25070 */
[----:B------:R-:W-:Y:S01]  /*4160*/  R2UR UR9, R16 ;  /* 0x00000000100972ca */ /* 0x000fe200000e0000 */
[----:B------:R-:W-:Y:S01]  /*4170*/  USHF.L.U32 UR4, UR8, 0x1f, URZ ;  /* 0x0000001f08047899 */ /* 0x000fe200080006ff */
[----:B----4-:R-:W-:Y:S02]  /*4180*/  R2UR UR7, R11 ;  /* 0x000000000b0772ca */ /* 0x010fe400000e0000 */
[----:B------:R-:W-:-:S03]  /*4190*/  R2UR UR5, R15 ;  /* 0x000000000f0572ca */ /* 0x000fc600000e0000 */
[----:B------:R-:W-:-:S06]  /*41a0*/  IMAD.U32 R0, RZ, RZ, UR4 ;  /* 0x00000004ff007e24 */ /* 0x000fcc000f8e00ff */
[----:B------:R-:W-:Y:S04]  /*41b0*/  UTCBAR.2CTA.MULTICAST [UR9], URZ, UR10 ;  /* 0x000000ff090073e9 */ /* 0x000fe8000820080a */
[----:B------:R1:W-:Y:S02]  /*41c0*/  UTCBAR.2CTA.MULTICAST [UR5], URZ, UR7 ;  /* 0x000000ff050073e9 */ /* 0x0003e40008200807 */
[----:B-1----:R-:W-:-:S09]  /*41d0*/  ULEA UR7, UR6, UR26, 0x3 ;  /* 0x0000001a06077291 */ /* 0x002fd2000f8e18ff */
[----:B------:R-:W1:Y:S02]  /*41e0*/  SYNCS.PHASECHK.TRANS64.TRYWAIT P0, [UR7+0x20], R0 ;  /* 0x00002000ff0075a7 */ /* 0x000e640008001107 */
[----:B-1----:R-:W-:Y:S05]  /*41f0*/  @!P0 BRA `(.L_x_57) ;  /* 0x000000a000688947 */ /* 0x002fea0003800000 */
.L_x_140:
[----:B-1----:R-:W-:Y:S01]  /*4200*/  SHF.L.U32 R0, R2, 0x1f, RZ ;  /* 0x0000001f02007819 */ /* 0x002fe200000006ff */
[----:B------:R-:W-:Y:S01]  /*4210*/  ULEA UR4, UR6, UR26, 0xe ;  /* 0x0000001a06047291 */ /* 0x000fe2000f8e70ff */
[----:B------:R-:W-:Y:S01]  /*4220*/  HFMA2 R21, -RZ, RZ, 0, 3.814697265625e-06 ;  /* 0x00000040ff157431 */ /* 0x000fe200000001ff */
[----:B------:R-:W-:Y:S01]  /*4230*/  MOV R20, 0x100 ;  /* 0x0000010000147802 */ /* 0x000fe20000000f00 */
[----:B------:R-:W1:Y:S01]  /*4240*/  SYNCS.PHASECHK.TRANS64.TRYWAIT P0, [UR26+0x90], R0 ;  /* 0x00009000ff0075a7 */ /* 0x000e62000800111a */
[----:B------:R-:W-:-:S04]  /*4250*/  UIADD3 UR4, UPT, UPT, UR4, 0x20c00, URZ ;  /* 0x00020c0004047890 */ /* 0x000fc8000fffe0ff */
[----:B------:R-:W-:-:S04]  /*4260*/  USHF.R.U32.HI UR4, URZ, 0x4, UR4 ;  /* 0x00000004ff047899 */ /* 0x000fc80008011604 */
[----:B------:R-:W-:Y:S01]  /*4270*/  ULOP3.LUT UR4, UR4, 0x3fc0, URZ, 0xc0, !UPT ;  /* 0x00003fc004047892 */ /* 0x000fe2000f8ec0ff */
[----:B-1----:R-:W-:Y:S11]  /*4280*/  @!P0 BRA `(.L_x_58) ;  /* 0x000000a000648947 */ /* 0x002ff60003800000 */
.L_x_142:
[----:B------:R-:W-:Y:S01]  /*4290*/  R2UR UR11, R21 ;  /* 0x00000000150b72ca */ /* 0x000fe200000e0000 */
[----:B------:R-:W-:Y:S01]  /*42a0*/  IMAD.MOV.U32 R4, RZ, RZ, 0x48 ;  /* 0x00000048ff047424 */ /* 0x000fe200078e00ff */
[----:B------:R-:W-:Y:S01]  /*42b0*/  R2UR UR12, R20 ;  /* 0x00000000140c72ca */ /* 0x000fe200000e0000 */
[----:B-1----:R-:W-:Y:S01]  /*42c0*/  IMAD.MOV.U32 R3, RZ, RZ, 0x100 ;  /* 0x00000100ff037424 */ /* 0x002fe200078e00ff */
[----:B------:R-:W-:Y:S01]  /*42d0*/  UIADD3 UR20, UPT, UPT, UR4, 0x80, URZ ;  /* 0x0000008004147890 */ /* 0x000fe2000fffe0ff */
[----:B------:R-:W-:Y:S01]  /*42e0*/  IMAD.MOV.U32 R21, RZ, RZ, 0x70 ;  /* 0x00000070ff157424 */ /* 0x000fe200078e00ff */
[----:B------:R-:W-:Y:S01]  /*42f0*/  R2UR UR5, R4 ;  /* 0x00000000040572ca */ /* 0x000fe200000e0000 */
[----:B------:R-:W-:Y:S01]  /*4300*/  IMAD.MOV.U32 R4, RZ, RZ, 0x50 ;  /* 0x00000050ff047424 */ /* 0x000fe200078e00ff */
[----:B------:R-:W-:Y:S01]  /*4310*/  R2UR UR9, R3 ;  /* 0x00000000030972ca */ /* 0x000fe200000e0000 */
[----:B------:R-:W-:Y:S01]  /*4320*/  UMOV UR24, 0x0 ;  /* 0x0000000000187882 */ /* 0x000fe20000000000 */
[----:B------:R-:W-:Y:S01]  /*4330*/  UMOV UR25, 0x10210490 ;  /* 0x1021049000197882 */ /* 0x000fe20000000000 */
[----:B------:R-:W-:Y:S01]  /*4340*/  UMOV UR22, UR4 ;  /* 0x0000000400167c82 */ /* 0x000fe20008000000 */
[----:B------:R-:W-:Y:S01]  /*4350*/  UMOV UR23, 0x40004040 ;  /* 0x4000404000177882 */ /* 0x000fe20000000000 */
[----:B------:R-:W-:Y:S01]  /*4360*/  R2UR UR10, R4 ;  /* 0x00000000040a72ca */ /* 0x000fe200000e0000 */
[----:B------:R-:W-:Y:S01]  /*4370*/  IMAD.MOV.U32 R4, RZ, RZ, 0x58 ;  /* 0x00000058ff047424 */ /* 0x000fe200078e00ff */
[----:B------:R1:W-:Y:S01]  /*4380*/  UTCHMMA.2CTA tmem[UR11], gdesc[UR22], tmem[UR12], tmem[UR24], idesc[UR25], UP1 ;  /* 0x00ff18160b0079ea */ /* 0x0003e20008a0000c */
[----:B------:R-:W-:Y:S01]  /*4390*/  UMOV UR21, 0x40004040 ;  /* 0x4000404000157882 */ /* 0x000fe20000000000 */
[----:B------:R-:W-:Y:S01]  /*43a0*/  UIADD3 UR18, UPT, UPT, UR4, 0x100, URZ ;  /* 0x0000010004127890 */ /* 0x000fe2000fffe0ff */
[----:B------:R-:W-:Y:S01]  /*43b0*/  IMAD.MOV.U32 R20, RZ, RZ, 0x100 ;  /* 0x00000100ff147424 */ /* 0x000fe200078e00ff */
[----:B------:R-:W-:-:S02]  /*43c0*/  UIADD3 UR16, UPT, UPT, UR4, 0x180, URZ ;  /* 0x0000018004107890 */ /* 0x000fc4000fffe0ff */
[----:B------:R2:W-:Y:S01]  /*43d0*/  UTCHMMA.2CTA tmem[UR5], gdesc[UR20], tmem[UR9], tmem[UR24], idesc[UR25], UPT ;  /* 0x00ff1814050079ea */ /* 0x0005e2000ba00009 */
[----:B------:R-:W-:Y:S01]  /*43e0*/  UMOV UR19, 0x40004040 ;  /* 0x4000404000137882 */ /* 0x000fe20000000000 */
[----:B------:R-:W-:Y:S01]  /*43f0*/  UMOV UR17, 0x40004040 ;  /* 0x4000404000117882 */ /* 0x000fe20000000000 */
[----:B------:R-:W-:Y:S01]  /*4400*/  UIADD3 UR14, UPT, UPT, UR4, 0x200, URZ ;  /* 0x00000200040e7890 */ /* 0x000fe2000fffe0ff */
[----:B------:R-:W-:Y:S01]  /*4410*/  UMOV UR15, 0x40004040 ;  /* 0x40004040000f7882 */ /* 0x000fe20000000000 */
[----:B------:R-:W-:Y:S01]  /*4420*/  UMOV UR13, 0x40004040 ;  /* 0x40004040000d7882 */ /* 0x000fe20000000000 */
[C---:B-1----:R-:W-:Y:S02]  /*4430*/  R2UR UR11, R3.reuse ;  /* 0x00000000030b72ca */ /* 0x042fe400000e0000 */
[----:B------:R-:W-:Y:S01]  /*4440*/  R2UR UR12, R4 ;  /* 0x00000000040c72ca */ /* 0x000fe200000e0000 */
[----:B------:R-:W-:Y:S01]  /*4450*/  IMAD.MOV.U32 R4, RZ, RZ, 0x60 ;  /* 0x00000060ff047424 */ /* 0x000fe200078e00ff */
[----:B--2---:R-:W-:-:S04]  /*4460*/  R2UR UR5, R3 ;  /* 0x00000000030572ca */ /* 0x004fc800000e0000 */
[----:B------:R-:W-:Y:S01]  /*4470*/  R2UR UR9, R4 ;  /* 0x00000000040972ca */ /* 0x000fe200000e0000 */
[----:B------:R-:W-:-:S04]  /*4480*/  IMAD.MOV.U32 R4, RZ, RZ, 0x68 ;  /* 0x00000068ff047424 */ /* 0x000fc800078e00ff */
[----:B------:R1:W-:Y:S04]  /*4490*/  UTCHMMA.2CTA tmem[UR10], gdesc[UR18], tmem[UR11], tmem[UR24], idesc[UR25], UPT ;  /* 0x00ff18120a0079ea */ /* 0x0003e8000ba0000b */
[----:B------:R2:W-:Y:S01]  /*44a0*/  UTCHMMA.2CTA tmem[UR12], gdesc[UR16], tmem[UR5], tmem[UR24], idesc[UR25], UPT ;  /* 0x00ff18100c0079ea */ /* 0x0005e2000ba00005 */
[----:B-1----:R-:W-:Y:S02]  /*44b0*/  R2UR UR10, R3 ;  /* 0x00000000030a72ca */ /* 0x002fe400000e0000 */
[----:B------:R-:W-:Y:S01]  /*44c0*/  R2UR UR11, R4 ;  /* 0x00000000040b72ca */ /* 0x000fe200000e0000 */
[----:B--2---:R-:W-:-:S10]  /*44d0*/  UIADD3 UR12, UPT, UPT, UR4, 0x280, URZ ;  /* 0x00000280040c7890 */ /* 0x004fd4000fffe0ff */
[----:B------:R1:W-:Y:S02]  /*44e0*/  UTCHMMA.2CTA tmem[UR9], gdesc[UR14], tmem[UR10], tmem[UR24], idesc[UR25], UPT ;  /* 0x00ff180e090079ea */ /* 0x0003e4000ba0000a */
[----:B------:R1:W-:Y:S01]  /*44f0*/  UTCHMMA.2CTA tmem[UR11], gdesc[UR12], tmem[UR5], tmem[UR24], idesc[UR25], UPT ;  /* 0x00ff180c0b0079ea */ /* 0x0003e2000ba00005 */
[----:B------:R-:W2:Y:S02]  /*4500*/  SYNCS.PHASECHK.TRANS64.TRYWAIT P0, [UR26+0xa0], R0 ;  /* 0x0000a000ff0075a7 */ /* 0x000ea4000800111a */
[----:B-12---:R-:W-:Y:S05]  /*4510*/  @!P0 BRA `(.L_x_59) ;  /* 0x0000009c00e08947 */ /* 0x006fea0003800000 */
.L_x_144:
[----:B------:R-:W-:Y:S01]  /*4520*/  IMAD.MOV.U32 R4, RZ, RZ, 0x78 ;  /* 0x00000078ff047424 */ /* 0x000fe200078e00ff */
[----:B------:R-:W-:Y:S01]  /*4530*/  R2UR UR25, R21 ;  /* 0x00000000151972ca */ /* 0x000fe200000e0000 */
[----:B-1----:R-:W-:Y:S01]  /*4540*/  IMAD.MOV.U32 R3, RZ, RZ, 0x100 ;  /* 0x00000100ff037424 */ /* 0x002fe200078e00ff */
[----:B------:R-:W-:Y:S01]  /*4550*/  R2UR UR27, R20 ;  /* 0x00000000141b72ca */ /* 0x000fe200000e0000 */
[----:B------:R-:W-:Y:S01]  /*4560*/  UIADD3 UR10, UPT, UPT, UR4, 0x300, URZ ;  /* 0x00000300040a7890 */ /* 0x000fe2000fffe0ff */
[----:B------:R-:W-:Y:S01]  /*4570*/  R2UR UR9, R4 ;  /* 0x00000000040972ca */ /* 0x000fe200000e0000 */
[----:B------:R-:W-:Y:S01]  /*4580*/  UIADD3 UR4, UPT, UPT, UR4, 0x380, URZ ;  /* 0x0000038004047890 */ /* 0x000fe2000fffe0ff */
[----:B------:R-:W-:Y:S01]  /*4590*/  R2UR UR24, R3 ;  /* 0x00000000031872ca */ /* 0x000fe200000e0000 */
[----:B------:R-:W-:Y:S01]  /*45a0*/  UMOV UR30, 0x0 ;  /* 0x00000000001e7882 */ /* 0x000fe20000000000 */
[----:B------:R-:W-:Y:S01]  /*45b0*/  R2UR UR29, R14 ;  /* 0x000000000e1d72ca */ /* 0x000fe200000e0000 */
[----:B------:R-:W-:Y:S01]  /*45c0*/  UMOV UR31, 0x10210490 ;  /* 0x10210490001f7882 */ /* 0x000fe20000000000 */
[----:B------:R-:W-:Y:S01]  /*45d0*/  UMOV UR11, 0x40004040 ;  /* 0x40004040000b7882 */ /* 0x000fe20000000000 */
[----:B------:R-:W-:Y:S01]  /*45e0*/  UMOV UR5, 0x40004040 ;  /* 0x4000404000057882 */ /* 0x000fe20000000000 */
[----:B------:R-:W-:Y:S01]  /*45f0*/  UMOV UR28, 0x3 ;  /* 0x00000003001c7882 */ /* 0x000fe20000000000 */
[----:B------:R-:W-:-:S02]  /*4600*/  IMAD.MOV.U32 R21, RZ, RZ, 0xc0 ;  /* 0x000000c0ff157424 */ /* 0x000fc400078e00ff */
[----:B------:R1:W-:Y:S01]  /*4610*/  UTCHMMA.2CTA tmem[UR25], gdesc[UR10], tmem[UR27], tmem[UR30], idesc[UR31], UPT ;  /* 0x00ff1e0a190079ea */ /* 0x0003e2000ba0001b */
[----:B------:R-:W-:-:S03]  /*4620*/  IMAD.MOV.U32 R20, RZ, RZ, 0x180 ;  /* 0x00000180ff147424 */ /* 0x000fc600078e00ff */
[----:B------:R1:W-:Y:S02]  /*4630*/  UTCHMMA.2CTA tmem[UR9], gdesc[UR4], tmem[UR24], tmem[UR30], idesc[UR31], UPT ;  /* 0x00ff1e04090079ea */ /* 0x0003e4000ba00018 */
[----:B------:R1:W-:Y:S01]  /*4640*/  UTCBAR.2CTA.MULTICAST [UR29], URZ, UR28 ;  /* 0x000000ff1d0073e9 */ /* 0x0003e2000820081c */
[----:B------:R-:W2:Y:S02]  /*4650*/  SYNCS.PHASECHK.TRANS64.TRYWAIT P0, [UR26+0x98], R0 ;  /* 0x00009800ff0075a7 */ /* 0x000ea4000800111a */
[----:B-12---:R-:W-:Y:S05]  /*4660*/  @!P0 BRA `(.L_x_60) ;  /* 0x0000009c00ac8947 */ /* 0x006fea0003800000 */
.L_x_146:
[----:B------:R-:W-:Y:S01]  /*4670*/  R2UR UR28, R21 ;  /* 0x00000000151c72ca */ /* 0x000fe200000e0000 */
[----:B------:R-:W-:Y:S01]  /*4680*/  IMAD.MOV.U32 R4, RZ, RZ, 0xc8 ;  /* 0x000000c8ff047424 */ /* 0x000fe200078e00ff */
[----:B------:R-:W-:Y:S01]  /*4690*/  R2UR UR29, R20 ;  /* 0x00000000141d72ca */ /* 0x000fe200000e0000 */
[----:B------:R-:W-:Y:S01]  /*46a0*/  UMOV UR24, 0x0 ;  /* 0x0000000000187882 */ /* 0x000fe20000000000 */
[----:B------:R-:W-:Y:S01]  /*46b0*/  UMOV UR25, 0x10210490 ;  /* 0x1021049000197882 */ /* 0x000fe20000000000 */
[----:B-1----:R-:W-:Y:S01]  /*46c0*/  IMAD.MOV.U32 R3, RZ, RZ, 0x180 ;  /* 0x00000180ff037424 */ /* 0x002fe200078e00ff */
[----:B------:R-:W-:Y:S01]  /*46d0*/  UMOV UR30, 0x0 ;  /* 0x00000000001e7882 */ /* 0x000fe20000000000 */
[----:B------:R-:W-:Y:S01]  /*46e0*/  UMOV UR31, 0x10210490 ;  /* 0x10210490001f7882 */ /* 0x000fe20000000000 */
[----:B------:R-:W-:Y:S02]  /*46f0*/  IMAD.MOV.U32 R21, RZ, RZ, 0xf0 ;  /* 0x000000f0ff157424 */ /* 0x000fe400078e00ff */
[----:B------:R-:W-:Y:S01]  /*4700*/  R2UR UR27, R3 ;  /* 0x00000000031b72ca */ /* 0x000fe200000e0000 */
[----:B------:R-:W-:-:S04]  /*4710*/  IMAD.MOV.U32 R20, RZ, RZ, 0x180 ;  /* 0x00000180ff147424 */ /* 0x000fc800078e00ff */
[----:B------:R1:W-:Y:S02]  /*4720*/  UTCHMMA.2CTA tmem[UR28], gdesc[UR22], tmem[UR29], tmem[UR24], idesc[UR25], UP1 ;  /* 0x00ff18161c0079ea */ /* 0x0003e40008a0001d */
[----:B-1----:R-:W-:Y:S01]  /*4730*/  R2UR UR25, R4 ;  /* 0x00000000041972ca */ /* 0x002fe200000e0000 */
[----:B------:R-:W-:Y:S01]  /*4740*/  IMAD.MOV.U32 R4, RZ, RZ, 0xd0 ;  /* 0x000000d0ff047424 */ /* 0x000fe200078e00ff */
[C---:B------:R-:W-:Y:S02]  /*4750*/  R2UR UR24, R3.reuse ;  /* 0x00000000031872ca */ /* 0x040fe400000e0000 */
[----:B------:R-:W-:Y:S02]  /*4760*/  R2UR UR23, R3 ;  /* 0x00000000031772ca */ /* 0x000fe400000e0000 */
[----:B------:R-:W-:Y:S01]  /*4770*/  R2UR UR9, R4 ;  /* 0x00000000040972ca */ /* 0x000fe200000e0000 */
[----:B------:R-:W-:-:S05]  /*4780*/  IMAD.MOV.U32 R4, RZ, RZ, 0xd8 ;  /* 0x000000d8ff047424 */ /* 0x000fca00078e00ff */
[----:B------:R-:W-:Y:S01]  /*4790*/  R2UR UR22, R4 ;  /* 0x00000000041672ca */ /* 0x000fe200000e0000 */
[----:B------:R-:W-:Y:S01]  /*47a0*/  IMAD.MOV.U32 R4, RZ, RZ, 0xe0 ;  /* 0x000000e0ff047424 */ /* 0x000fe200078e00ff */
[----:B------:R1:W-:Y:S05]  /*47b0*/  UTCHMMA.2CTA tmem[UR25], gdesc[UR20], tmem[UR27], tmem[UR30], idesc[UR31], UPT ;  /* 0x00ff1e14190079ea */ /* 0x0003ea000ba0001b */
[----:B------:R2:W-:Y:S06]  /*47c0*/  UTCHMMA.2CTA tmem[UR9], gdesc[UR18], tmem[UR24], tmem[UR30], idesc[UR31], UPT ;  /* 0x00ff1e12090079ea */ /* 0x0005ec000ba00018 */
[----:B------:R4:W-:Y:S01]  /*47d0*/  UTCHMMA.2CTA tmem[UR22], gdesc[UR16], tmem[UR23], tmem[UR30], idesc[UR31], UPT ;  /* 0x00ff1e10160079ea */ /* 0x0009e2000ba00017 */
[----:B-1----:R-:W-:Y:S01]  /*47e0*/  R2UR UR20, R4 ;  /* 0x00000000041472ca */ /* 0x002fe200000e0000 */
[----:B------:R-:W-:Y:S01]  /*47f0*/  IMAD.MOV.U32 R4, RZ, RZ, 0xe8 ;  /* 0x000000e8ff047424 */ /* 0x000fe200078e00ff */
[----:B------:R-:W-:-:S02]  /*4800*/  R2UR UR21, R3 ;  /* 0x00000000031572ca */ /* 0x000fc400000e0000 */
[----:B--2---:R-:W-:Y:S02]  /*4810*/  R2UR UR18, R3 ;  /* 0x00000000031272ca */ /* 0x004fe400000e0000 */
[----:B------:R-:W-:-:S09]  /*4820*/  R2UR UR9, R4 ;  /* 0x00000000040972ca */ /* 0x000fd200000e0000 */
[----:B------:R4:W-:Y:S04]  /*4830*/  UTCHMMA.2CTA tmem[UR20], gdesc[UR14], tmem[UR21], tmem[UR30], idesc[UR31], UPT ;  /* 0x00ff1e0e140079ea */ /* 0x0009e8000ba00015 */
[----:B------:R4:W-:Y:S01]  /*4840*/  UTCHMMA.2CTA tmem[UR9], gdesc[UR12], tmem[UR18], tmem[UR30], idesc[UR31], UPT ;  /* 0x00ff1e0c090079ea */ /* 0x0009e2000ba00012 */
[----:B------:R-:W1:Y:S02]  /*4850*/  SYNCS.PHASECHK.TRANS64.TRYWAIT P0, [UR26+0xa8], R0 ;  /* 0x0000a800ff0075a7 */ /* 0x000e64000800111a */
[----:B-1--4-:R-:W-:Y:S05]  /*4860*/  @!P0 BRA `(.L_x_61) ;  /* 0x0000009c004c8947 */ /* 0x012fea0003800000 */
.L_x_148:
[----:B------:R-:W-:Y:S01]  /*4870*/  R2UR UR14, R21 ;  /* 0x00000000150e72ca */ /* 0x000fe200000e0000 */
[----:B-1----:R-:W-:Y:S01]  /*4880*/  IMAD.MOV.U32 R3, RZ, RZ, 0xf8 ;  /* 0x000000f8ff037424 */ /* 0x002fe200078e00ff */
[----:B------:R-:W-:Y:S01]  /*4890*/  R2UR UR15, R20 ;  /* 0x00000000140f72ca */ /* 0x000fe200000e0000 */
[----:B------:R-:W-:Y:S01]  /*48a0*/  IMAD.MOV.U32 R0, RZ, RZ, 0x180 ;  /* 0x00000180ff007424 */ /* 0x000fe200078e00ff */
[----:B------:R-:W-:Y:S01]  /*48b0*/  UMOV UR12, 0x0 ;  /* 0x00000000000c7882 */ /* 0x000fe20000000000 */
[----:B------:R-:W-:Y:S01]  /*48c0*/  UMOV UR13, 0x10210490 ;  /* 0x10210490000d7882 */ /* 0x000fe20000000000 */
[----:B------:R-:W-:Y:S01]  /*48d0*/  R2UR UR9, R13 ;  /* 0x000000000d0972ca */ /* 0x000fe200000e0000 */
[----:B------:R-:W-:Y:S01]  /*48e0*/  UMOV UR18, 0x0 ;  /* 0x0000000000127882 */ /* 0x000fe20000000000 */
[----:B------:R-:W-:Y:S01]  /*48f0*/  R2UR UR17, R10 ;  /* 0x000000000a1172ca */ /* 0x000fe200000e0000 */
[----:B------:R-:W-:Y:S01]  /*4900*/  UMOV UR19, 0x10210490 ;  /* 0x1021049000137882 */ /* 0x000fe20000000000 */
[----:B------:R-:W-:Y:S01]  /*4910*/  UMOV UR16, 0x3 ;  /* 0x0000000300107882 */ /* 0x000fe20000000000 */
[----:B------:R-:W-:Y:S01]  /*4920*/  UIADD3 UR6, UPT, UPT, UR6, 0x1, URZ ;  /* 0x0000000106067890 */ /* 0x000fe2000fffe0ff */
[----:B------:R-:W-:-:S02]  /*4930*/  LOP3.LUT R6, R6, 0x1, RZ, 0x3c, !PT ;  /* 0x0000000106067812 */ /* 0x000fc400078e3cff */
[----:B------:R-:W-:Y:S01]  /*4940*/  LOP3.LUT R2, R2, 0x1, RZ, 0x3c, !PT ;  /* 0x0000000102027812 */ /* 0x000fe200078e3cff */
[----:B------:R1:W-:Y:S01]  /*4950*/  UTCHMMA.2CTA tmem[UR14], gdesc[UR10], tmem[UR15], tmem[UR12], idesc[UR13], UPT ;  /* 0x00ff0c0a0e0079ea */ /* 0x0003e2000ba0000f */
[----:B------:R-:W-:-:S04]  /*4960*/  UISETP.NE.AND UP1, UPT, UR6, 0x6, UPT ;  /* 0x000000060600788c */ /* 0x000fc8000bf25270 */
[----:B------:R-:W-:Y:S01]  /*4970*/  USEL UR20, UR6, URZ, UP1 ;  /* 0x000000ff06147287 */ /* 0x000fe20008800000 */
[----:B-1----:R-:W-:Y:S02]  /*4980*/  R2UR UR12, R3 ;  /* 0x00000000030c72ca */ /* 0x002fe400000e0000 */
[----:B------:R-:W-:-:S13]  /*4990*/  R2UR UR13, R0 ;  /* 0x00000000000d72ca */ /* 0x000fda00000e0000 */
[----:B------:R-:W-:Y:S01]  /*49a0*/  UTCHMMA.2CTA tmem[UR12], gdesc[UR4], tmem[UR13], tmem[UR18], idesc[UR19], UPT ;  /* 0x00ff12040c0079ea */ /* 0x000fe2000ba0000d */
[----:B------:R1:W-:Y:S02]  /*49b0*/  UTCBAR.2CTA.MULTICAST [UR9], URZ, UR16 ;  /* 0x000000ff090073e9 */ /* 0x0003e40008200810 */
[----:B-1----:R-:W-:Y:S02]  /*49c0*/  UIADD3 UR9, UPT, UPT, UR7, 0x50, URZ ;  /* 0x0000005007097890 */ /* 0x002fe4000fffe0ff */
[----:B------:R-:W-:-:S04]  /*49d0*/  USEL UR7, URZ, 0x1, UP1 ;  /* 0x00000001ff077887 */ /* 0x000fc80008800000 */
[----:B------:R-:W-:-:S03]  /*49e0*/  ULOP3.LUT UR22, UR8, UR7, URZ, 0x3c, !UPT ;  /* 0x0000000708167292 */ /* 0x000fc6000f8e3cff */
[----:B------:R1:W-:Y:S01]  /*49f0*/  UTCBAR.2CTA.MULTICAST [UR9], URZ, UR17 ;  /* 0x000000ff090073e9 */ /* 0x0003e20008200811 */
[----:B------:R-:W-:-:S08]  /*4a00*/  NOP ;  /* 0x0000000000007918 */ /* 0x000fd00000000000 */
.L_x_45:
[----:B------:R-:W2:Y:S01]  /*4a10*/  LDCU UR5, c[0x0][0x624] ;  /* 0x0000c480ff0577ac */ /* 0x000ea20008000800 */
[----:B------:R-:W-:-:S13]  /*4a20*/  R2UR UR4, R9 ;  /* 0x00000000090472ca */ /* 0x000fda00000e0000 */
[----:B--2---:R-:W-:-:S09]  /*4a30*/  UISETP.GE.AND UP1, UPT, UR4, UR5, UPT ;  /* 0x000000050400728c */ /* 0x004fd2000bf26270 */
[----:B------:R-:W-:Y:S05]  /*4a40*/  BRA.U !UP1, `(.L_x_62) ;  /* 0xffffffe109307547 */ /* 0x000fea000b83ffff */
.L_x_44:
[----:B------:R-:W4:Y:S01]  /*4a50*/  S2UR UR5, SR_CgaCtaId ;  /* 0x00000000000579c3 */ /* 0x000f220000008800 */
[----:B------:R-:W-:Y:S01]  /*4a60*/  ELECT P0, URZ, PT ;  /* 0x0000000000ff782f */ /* 0x000fe20003800000 */
[----:B--2---:R-:W-:Y:S01]  /*4a70*/  IMAD.MOV.U32 R3, RZ, RZ, 0x1 ;  /* 0x00000001ff037424 */ /* 0x004fe200078e00ff */
[----:B------:R-:W-:Y:S01]  /*4a80*/  UIADD3 UR4, UPT, UPT, UR26, 0x140, URZ ;  /* 0x000001401a047890 */ /* 0x000fe2000fffe0ff */
[----:B------:R-:W-:-:S04]  /*4a90*/  IMAD.MOV.U32 R5, RZ, RZ, 0x1 ;  /* 0x00000001ff057424 */ /* 0x000fc800078e00ff */
[----:B------:R-:W-:Y:S08]  /*4aa0*/  UVIRTCOUNT.DEALLOC.SMPOOL 0x80 ;  /* 0x000000800000784c */ /* 0x000ff00000000000 */
[----:B------:R-:W2:Y:S01]  /*4ab0*/  S2UR UR6, SR_CgaCtaId ;  /* 0x00000000000679c3 */ /* 0x000ea20000008800 */
[----:B------:R-:W-:Y:S01]  /*4ac0*/  IMAD.U32 R2, RZ, RZ, UR4 ;  /* 0x00000004ff027e24 */ /* 0x000fe2000f8e00ff */
[----:B------:R-:W-:Y:S01]  /*4ad0*/  @P0 MOV R0, 0x40 ;  /* 0x0000004000000802 */ /* 0x000fe20000000f00 */
[----:B----4-:R-:W-:-:S05]  /*4ae0*/  @P0 IMAD.U32 R34, RZ, RZ, UR5 ;  /* 0x00000005ff220e24 */ /* 0x010fca000f8e00ff */
[C---:B------:R-:W-:Y:S02]  /*4af0*/  @P0 LEA R0, R34.reuse, R0, 0x18 ;  /* 0x0000000022000211 */ /* 0x040fe400078ec0ff */
[----:B------:R-:W-:-:S03]  /*4b00*/  LOP3.LUT R34, R34, 0x1, RZ, 0x3c, !PT ;  /* 0x0000000122227812 */ /* 0x000fc600078e3cff */
[----:B------:R4:W-:Y:S01]  /*4b10*/  @P0 STS.U8 [R0], R3 ;  /* 0x0000000300000388 */ /* 0x0009e20000000000 */
[----:B------:R-:W-:Y:S01]  /*4b20*/  PRMT R34, R34, 0x654, R2 ;  /* 0x0000065422227816 */ /* 0x000fe20000000002 */
[----:B------:R-:W-:Y:S06]  /*4b30*/  BAR.SYNC.DEFER_BLOCKING 0x2, 0x1a0 ;  /* 0x0086800000007b1d */ /* 0x000fec0000010000 */
[----:B------:R4:W-:Y:S01]  /*4b40*/  SYNCS.ARRIVE.TRANS64.RED.ART0 RZ, [R34+URZ], R5 ;  /* 0x0000000522ff79a7 */ /* 0x0009e200085004ff */
[----:B------:R-:W5:Y:S02]  /*4b50*/  SYNCS.PHASECHK.TRANS64.TRYWAIT P0, [UR26+0x140], RZ ;  /* 0x000140ffff0075a7 */ /* 0x000f64000800111a */
[----:B--2-45:R-:W-:Y:S05]  /*4b60*/  @!P0 BRA `(.L_x_63) ;  /* 0x0000009800ac8947 */ /* 0x034fea0003800000 */
.L_x_150:
[----:B------:R-:W-:Y:S01]  /*4b70*/  NOP ;  /* 0x0000000000007918 */ /* 0x000fe20000000000 */
[----:B------:R-:W-:Y:S01]  /*4b80*/  UMOV UR4, 0x50 ;  /* 0x0000005000047882 */ /* 0x000fe20000000000 */
[----:B--23--:R-:W-:Y:S01]  /*4b90*/  LOP3.LUT R0, R35, 0xffff, RZ, 0xc0, !PT ;  /* 0x0000ffff23007812 */ /* 0x00cfe200078ec0ff */
[----:B------:R-:W-:Y:S01]  /*4ba0*/  ULEA UR6, UR6, UR4, 0x18 ;  /* 0x0000000406067291 */ /* 0x000fe2000f8ec0ff */
[----:B------:R-:W-:Y:S02]  /*4bb0*/  IMAD.MOV.U32 R3, RZ, RZ, 0xffff ;  /* 0x0000ffffff037424 */ /* 0x000fe400078e00ff */
[----:B------:R-:W-:-:S04]  /*4bc0*/  SHF.R.U32.HI R0, RZ, 0x5, R0 ;  /* 0x00000005ff007819 */ /* 0x000fc80000011600 */
[----:B------:R-:W-:Y:S01]  /*4bd0*/  SHF.L.U32 R3, R3, R0, RZ ;  /* 0x0000000003037219 */ /* 0x000fe200000006ff */
[----:B------:R-:W-:Y:S01]  /*4be0*/  VIADD R4, R0, 0x10 ;  /* 0x0000001000047836 */ /* 0x000fe20000000000 */
[----:B------:R-:W2:Y:S04]  /*4bf0*/  LDS R2, [UR6] ;  /* 0x00000006ff027984 */ /* 0x000ea80008000800 */
[----:B------:R-:W-:-:S04]  /*4c00*/  SHF.L.U32 R0, R5, R4, RZ ;  /* 0x0000000405007219 */ /* 0x000fc800000006ff */
[----:B------:R-:W-:-:S04]  /*4c10*/  LOP3.LUT R0, R0, R3, RZ, 0xfc, !PT ;  /* 0x0000000300007212 */ /* 0x000fc800078efcff */
[C---:B------:R-:W-:Y:S02]  /*4c20*/  LOP3.LUT R4, R0.reuse, 0xffff, RZ, 0xc0, !PT ;  /* 0x0000ffff00047812 */ /* 0x040fe400078ec0ff */
[----:B--2---:R-:W-:-:S04]  /*4c30*/  LOP3.LUT R3, R0, 0xffff, R2, 0x80, !PT ;  /* 0x0000ffff00037812 */ /* 0x004fc800078e8002 */
[----:B------:R-:W-:-:S13]  /*4c40*/  ISETP.NE.AND P0, PT, R3, R4, PT ;  /* 0x000000040300720c */ /* 0x000fda0003f05270 */
[----:B------:R-:W-:Y:S05]  /*4c50*/  @P0 BRA `(.L_x_64) ;  /* 0x0000000000500947 */ /* 0x000fea0003800000 */
[----:B------:R-:W-:Y:S02]  /*4c60*/  SHF.R.U32.HI R3, RZ, 0x10, R2 ;  /* 0x00000010ff037819 */ /* 0x000fe40000011602 */
[----:B------:R-:W-:-:S04]  /*4c70*/  SHF.R.U32.HI R2, RZ, 0x10, R0 ;  /* 0x00000010ff027819 */ /* 0x000fc80000011600 */
[----:B------:R-:W-:-:S04]  /*4c80*/  LOP3.LUT R3, R3, R2, RZ, 0xc0, !PT ;  /* 0x0000000203037212 */ /* 0x000fc800078ec0ff */
[----:B------:R-:W-:-:S13]  /*4c90*/  ISETP.NE.AND P0, PT, R3, R2, PT ;  /* 0x000000020300720c */ /* 0x000fda0003f05270 */
[----:B------:R-:W-:Y:S05]  /*4ca0*/  @P0 BRA `(.L_x_65) ;  /* 0x0000000000300947 */ /* 0x000fea0003800000 */
[----:B------:R-:W-:Y:S01]  /*4cb0*/  R2UR UR4, R0 ;  /* 0x00000000000472ca */ /* 0x000fe200000e0000 */
[----:B------:R-:W2:-:S12]  /*4cc0*/  S2R R2, SR_LANEID ;  /* 0x0000000000027919 */ /* 0x000e980000000000 */
[----:B------:R-:W-:-:S03]  /*4cd0*/  ULOP3.LUT UR5, URZ, UR4, URZ, 0x33, !UPT ;  /* 0x00000004ff057292 */ /* 0x000fc6000f8e33ff */
[----:B------:R-:W-:Y:S02]  /*4ce0*/  VOTEU.ANY UR4, UPT, PT ;  /* 0x0000000000047886 */ /* 0x000fe400038e0100 */
[----:B------:R-:W-:Y:S01]  /*4cf0*/  UFLO.U32 UR4, UR4 ;  /* 0x00000004000472bd */ /* 0x000fe200080e0000 */
[----:B------:R-:W-:-:S04]  /*4d00*/  IMAD.U32 R0, RZ, RZ, UR5 ;  /* 0x00000005ff007e24 */ /* 0x000fc8000f8e00ff */
[----:B------:R-:W3:Y:S02]  /*4d10*/  REDUX UR7, R0 ;  /* 0x00000000000773c4 */ /* 0x000ee40000000000 */
[----:B------:R4:W-:Y:S01]  /*4d20*/  UTCATOMSWS.AND URZ, UR5 ;  /* 0x0000000500ff79e3 */ /* 0x0009e20008000000 */
[----:B--2---:R-:W-:Y:S01]  /*4d30*/  ISETP.EQ.U32.AND P0, PT, R2, UR4, PT ;  /* 0x0000000402007c0c */ /* 0x004fe2000bf02070 */
[----:B---3--:R-:W-:-:S12]  /*4d40*/  IMAD.U32 R0, RZ, RZ, UR7 ;  /* 0x00000007ff007e24 */ /* 0x008fd8000f8e00ff */
[----:B------:R4:W-:Y:S01]  /*4d50*/  @P0 ATOMS.AND RZ, [UR6], R0 ;  /* 0x00000000ffff098c */ /* 0x0009e2000a800006 */
[----:B------:R-:W-:Y:S05]  /*4d60*/  BRA `(.L_x_66) ;  /* 0x0000000000147947 */ /* 0x000fea0003800000 */
.L_x_65:
[----:B------:R-:W-:Y:S02]  /*4d70*/  MOV R2, 0x4d90 ;  /* 0x00004d9000027802 */ /* 0x000fe40000000f00 */
[----:B-1----:R-:W-:Y:S05]  /*4d80*/  CALL.REL.NOINC `($__internal_0_$__cuda_sm10x_tcgen05_guardrail_trap_col_being_dealloced_not_returned_by_alloc) ;  /* 0x0000009c00d87944 */ /* 0x002fea0003c00000 */
[----:B------:R-:W-:Y:S05]  /*4d90*/  BRA `(.L_x_66) ;  /* 0x0000000000087947 */ /* 0x000fea0003800000 */
.L_x_64:
[----:B------:R-:W-:Y:S02]  /*4da0*/  MOV R2, 0x4dc0 ;  /* 0x00004dc000027802 */ /* 0x000fe40000000f00 */
[----:B-1----:R-:W-:Y:S05]  /*4db0*/  CALL.REL.NOINC `($__internal_2_$__cuda_sm10x_tcgen05_guardrail_trap_unallocated_columns_being_dealloced) ;  /* 0x0000009c00e47944 */ /* 0x002fea0003c00000 */
.L_x_66:
[----:B------:R-:W-:Y:S01]  /*4dc0*/  ELECT P0, URZ, PT ;  /* 0x0000000000ff782f */ /* 0x000fe20003800000 */
[----:B------:R-:W-:-:S12]  /*4dd0*/  NOP ;  /* 0x0000000000007918 */ /* 0x000fd80000000000 */
[----:B------:R-:W-:Y:S05]  /*4de0*/  @!P0 BRA `(.L_x_67) ;  /* 0x0000000000208947 */ /* 0x000fea0003800000 */
[----:B------:R-:W-:Y:S02]  /*4df0*/  UMOV UR4, 0x20 ;  /* 0x0000002000047882 */ /* 0x000fe40000000000 */
[----:B------:R-:W-:-:S04]  /*4e00*/  UIADD3 UR4, UPT, UPT, -UR4, 0x100000, URZ ;  /* 0x0010000004047890 */ /* 0x000fc8000fffe1ff */
[----:B----4-:R-:W-:Y:S02]  /*4e10*/  USHF.L.U32 UR5, UR4, 0xb, URZ ;  /* 0x0000000b04057899 */ /* 0x010fe400080006ff */
[----:B------:R-:W-:Y:S01]  /*4e20*/  USHF.L.U32 UR4, UR4, 0x1, URZ ;  /* 0x0000000104047899 */ /* 0x000fe200080006ff */
[----:B------:R-:W2:Y:S11]  /*4e30*/  FENCE.VIEW.ASYNC.S ;  /* 0x00000000000073c6 */ /* 0x000eb60000000000 */
[----:B--2---:R2:W3:Y:S01]  /*4e40*/  SYNCS.EXCH.64 URZ, [UR26+0x140], UR4 ;  /* 0x000140041aff75b2 */ /* 0x0044e20008000100 */
[----:B------:R-:W-:Y:S05]  /*4e50*/  BRA `(.L_x_67) ;  /* 0x0000000000047947 */ /* 0x000fea0003800000 */
.L_x_12:
[----:B------:R-:W-:Y:S01]  /*4e60*/  NOP ;  /* 0x0000000000007918 */ /* 0x000fe20000000000 */
.L_x_67:
[----:B-12-4-:R-:W-:Y:S05]  /*4e70*/  BSYNC.RECONVERGENT B1 ;  /* 0x0000000000017941 */ /* 0x016fea0003800200 */
.L_x_9:
[----:B------:R-:W1:Y:S01]  /*4e80*/  S2R R0, SR_TID.X ;  /* 0x0000000000007919 */ /* 0x000e620000002100 */
[----:B------:R-:W-:Y:S01]  /*4e90*/  NOP ;  /* 0x0000000000007918 */ /* 0x000fe20000000000 */
[----:B-1----:R-:W-:-:S04]  /*4ea0*/  SHF.R.U32.HI R0, RZ, 0x5, R0 ;  /* 0x00000005ff007819 */ /* 0x002fc80000011600 */
[----:B------:R-:W-:-:S13]  /*4eb0*/  R2UR UR4, R0 ;  /* 0x00000000000472ca */ /* 0x000fda00000e0000 */
[----:B------:R-:W-:-:S09]  /*4ec0*/  UISETP.NE.AND UP0, UPT, UR4, 0xd, UPT ;  /* 0x0000000d0400788c */ /* 0x000fd2000bf05270 */
[----:B------:R-:W-:Y:S05]  /*4ed0*/  BRA.U UP0, `(.L_x_68) ;  /* 0x0000000500a47547 */ /* 0x000fea000b800000 */
[----:B------:R-:W-:-:S08]  /*4ee0*/  NOP ;  /* 0x0000000000007918 */ /* 0x000fd00000000000 */
[----:B------:R-:W1:-:S00]  /*4ef0*/  USETMAXREG.DEALLOC.CTAPOOL 0x48 ;  /* 0x00000048000079c8 */ /* 0x000e4000080e0500 */
[----:B------:R-:W2:Y:S01]  /*4f00*/  LDCU UR4, c[0x0][0x610] ;  /* 0x0000c200ff0477ac */ /* 0x000ea20008000800 */
[----:B------:R-:W4:Y:S01]  /*4f10*/  LDCU.U8 UR8, c[0x0][0x614] ;  /* 0x0000c280ff0877ac */ /* 0x000f220008000000 */
[----:B------:R-:W5:Y:S01]  /*4f20*/  LDCU.U8 UR6, c[0x0][0x615] ;  /* 0x0000c2a0ff0677ac */ /* 0x000f620008000000 */
[----:B------:R-:W3:Y:S01]  /*4f30*/  LDCU UR7, c[0x0][0x61c] ;  /* 0x0000c380ff0777ac */ /* 0x000ee20008000800 */
[----:B--2---:R-:W-:-:S04]  /*4f40*/  UIMAD.WIDE.U32 UR4, UR71, UR4, URZ ;  /* 0x00000004470472a5 */ /* 0x004fc8000f8e00ff */
[----:B------:R-:W-:-:S04]  /*4f50*/  UIADD3 UR4, UPT, UPT, UR71, -UR5, URZ ;  /* 0x8000000547047290 */ /* 0x000fc8000fffe0ff */
[----:B----4-:R-:W-:Y:S01]  /*4f60*/  USHF.R.U32.HI UR4, URZ, UR8, UR4 ;  /* 0x00000008ff047299 */ /* 0x010fe20008011604 */
[----:B------:R-:W2:Y:S03]  /*4f70*/  LDCU.U8 UR8, c[0x0][0x620] ;  /* 0x0000c400ff0877ac */ /* 0x000ea60008000000 */
[----:B------:R-:W-:-:S04]  /*4f80*/  UIADD3 UR4, UPT, UPT, UR5, UR4, URZ ;  /* 0x0000000405047290 */ /* 0x000fc8000fffe0ff */
[----:B-----5:R-:W-:Y:S01]  /*4f90*/  USHF.R.U32.HI UR35, URZ, UR6, UR4 ;  /* 0x00000006ff237299 */ /* 0x020fe20008011604 */
[----:B------:R-:W4:Y:S03]  /*4fa0*/  LDCU UR6, c[0x0][0x624] ;  /* 0x0000c480ff0677ac */ /* 0x000f260008000800 */
[----:B---3--:R-:W-:-:S07]  /*4fb0*/  UIMAD.WIDE.U32 UR4, UR35, UR7, URZ ;  /* 0x00000007230472a5 */ /* 0x008fce000f8e00ff */
[----:B------:R-:W-:Y:S02]  /*4fc0*/  UMOV UR4, UR5 ;  /* 0x0000000500047c82 */ /* 0x000fe40008000000 */
[----:B------:R-:W-:-:S04]  /*4fd0*/  UIADD3 UR36, UPT, UPT, UR35, -UR4, URZ ;  /* 0x8000000423247290 */ /* 0x000fc8000fffe0ff */
[----:B--2---:R-:W-:Y:S02]  /*4fe0*/  USHF.R.U32.HI UR36, URZ, UR8, UR36 ;  /* 0x00000008ff247299 */ /* 0x004fe40008011624 */
[----:B----4-:R-:W-:Y:S02]  /*4ff0*/  UISETP.GE.AND UP0, UPT, UR71, UR6, UPT ;  /* 0x000000064700728c */ /* 0x010fe4000bf06270 */
[----:B------:R-:W-:-:S07]  /*5000*/  UIADD3 UR36, UPT, UPT, UR4, UR36, URZ ;  /* 0x0000002404247290 */ /* 0x000fce000fffe0ff */
[----:B-1----:R-:W-:Y:S05]  /*5010*/  BRA.U UP0, `(.L_x_68) ;  /* 0x0000000500547547 */ /* 0x002fea000b800000 */
[----:B------:R-:W-:Y:S01]  /*5020*/  S2UR UR13, SR_CgaCtaId ;  /* 0x00000000000d79c3 */ /* 0x000fe20000008800 */
[----:B------:R-:W1:Y:S01]  /*5030*/  LDCU.U8 UR4, c[0x0][0x621] ;  /* 0x0000c420ff0477ac */ /* 0x000e620008000000 */
[----:B------:R-:W-:Y:S01]  /*5040*/  HFMA2 R2, -RZ, RZ, 0, 0 ;  /* 0x00000000ff027431 */ /* 0x000fe200000001ff */
[----:B------:R-:W-:Y:S01]  /*5050*/  MOV R6, 0x1 ;  /* 0x0000000100067802 */ /* 0x000fe20000000f00 */
[----:B------:R-:W2:Y:S01]  /*5060*/  LDCU.64 UR6, c[0x0][0x348] ;  /* 0x00006900ff0677ac */ /* 0x000ea20008000a00 */
[----:B------:R-:W3:Y:S01]  /*5070*/  LDCU UR5, c[0x0][0x60c] ;  /* 0x0000c180ff0577ac */ /* 0x000ee20008000800 */
[----:B------:R-:W4:Y:S01]  /*5080*/  LDCU UR9, c[0x0][0x618] ;  /* 0x0000c300ff0977ac */ /* 0x000f220008000800 */
[----:B------:R-:W-:Y:S01]  /*5090*/  UMOV UR8, 0x400 ;  /* 0x0000040000087882 */ /* 0x000fe20000000000 */
[----:B------:R-:W-:Y:S02]  /*50a0*/  UIADD3 UR34, UPT, UPT, -UR35, URZ, URZ ;  /* 0x000000ff23227290 */ /* 0x000fe4000fffe1ff */
[----:B-1----:R-:W-:Y:S01]  /*50b0*/  USHF.R.U32.HI UR36, URZ, UR4, UR36 ;  /* 0x00000004ff247299 */ /* 0x002fe20008011624 */
[----:B------:R-:W1:Y:S02]  /*50c0*/  S2UR UR38, SR_CgaSize ;  /* 0x00000000002679c3 */ /* 0x000e640000008a00 */
[----:B-1----:R-:W-:-:S12]  /*50d0*/  UIMAD UR38, UR38, -0xa0, URZ ;  /* 0xffffff60262678a4 */ /* 0x002fd8000f8e02ff */
[----:B------:R-:W1:Y:S01]  /*50e0*/  LDCU UR38, c[0x0][UR38+0x2c0] ;  /* 0x00005800262677ac */ /* 0x000e620008000800 */
[----:B------:R-:W-:Y:S02]  /*50f0*/  UIADD3 UR4, UPT, UPT, -UR36, URZ, URZ ;  /* 0x000000ff24047290 */ /* 0x000fe4000fffe1ff */
[----:B--2---:R-:W-:Y:S02]  /*5100*/  UIADD3 UR14, UP0, UPT, UR6, 0x200, URZ ;  /* 0x00000200060e7890 */ /* 0x004fe4000ff1e0ff */
[----:B------:R-:W-:Y:S02]  /*5110*/  ULEA UR13, UR13, UR8, 0x18 ;  /* 0x000000080d0d7291 */ /* 0x000fe4000f8ec0ff */
[----:B---3--:R-:W-:Y:S01]  /*5120*/  UIMAD UR34, UR5, UR34, UR71 ;  /* 0x00000022052272a4 */ /* 0x008fe2000f8e0247 */
[----:B------:R-:W2:Y:S01]  /*5130*/  LDCU UR21, c[0x0][0x624] ;  /* 0x0000c480ff1577ac */ /* 0x000ea20008000800 */
[----:B------:R-:W3:Y:S01]  /*5140*/  LDCU UR37, c[0x0][0x610] ;  /* 0x0000c200ff2577ac */ /* 0x000ee20008000800 */
[----:B------:R-:W1:Y:S01]  /*5150*/  LDCU UR29, c[0x0][0x60c] ;  /* 0x0000c180ff1d77ac */ /* 0x000e620008000800 */
[----:B------:R-:W1:Y:S01]  /*5160*/  LDCU.64 UR22, c[0x0][0x618] ;  /* 0x0000c300ff1677ac */ /* 0x000e620008000a00 */
[----:B------:R-:W-:-:S02]  /*5170*/  UIADD3.X UR15, UPT, UPT, URZ, UR7, URZ, UP0, !UPT ;  /* 0x00000007ff0f7290 */ /* 0x000fc400087fe4ff */
[----:B----4-:R-:W-:Y:S02]  /*5180*/  UIMAD UR35, UR9, UR4, UR35 ;  /* 0x00000004092372a4 */ /* 0x010fe4000f8e0223 */
[----:B------:R-:W-:Y:S02]  /*5190*/  UIADD3 UR32, UPT, UPT, UR13, 0xc00, URZ ;  /* 0x00000c000d207890 */ /* 0x000fe4000fffe0ff */
[----:B------:R-:W-:Y:S02]  /*51a0*/  UIADD3 UR24, UPT, UPT, UR13, 0x4c00, URZ ;  /* 0x00004c000d187890 */ /* 0x000fe4000fffe0ff */
[----:B------:R-:W-:Y:S02]  /*51b0*/  UIADD3 UR16, UPT, UPT, UR13, 0x8c00, URZ ;  /* 0x00008c000d107890 */ /* 0x000fe4000fffe0ff */
[----:B------:R-:W-:Y:S01]  /*51c0*/  UIADD3 UR8, UPT, UPT, UR13, 0xcc00, URZ ;  /* 0x0000cc000d087890 */ /* 0x000fe2000fffe0ff */
[----:B------:R-:W-:Y:S01]  /*51d0*/  UMOV UR5, UR71 ;  /* 0x0000004700057c82 */ /* 0x000fe20008000000 */
[----:B------:R-:W-:Y:S01]  /*51e0*/  UMOV UR30, URZ ;  /* 0x000000ff001e7c82 */ /* 0x000fe20008000000 */
[----:B------:R-:W-:Y:S01]  /*51f0*/  UMOV UR31, URZ ;  /* 0x000000ff001f7c82 */ /* 0x000fe20008000000 */
[----:B------:R-:W-:Y:S01]  /*5200*/  UMOV UR33, URZ ;  /* 0x000000ff00217c82 */ /* 0x000fe20008000000 */
[----:B--23--:R-:W-:-:S07]  /*5210*/  UMOV UR25, 0x40 ;  /* 0x0000004000197882 */ /* 0x00cfce0000000000 */
.L_x_71:
[----:B------:R-:W-:Y:S01]  /*5220*/  SHF.L.U32 R0, R2, 0x1f, RZ ;  /* 0x0000001f02007819 */ /* 0x000fe200000006ff */
[----:B------:R-:W-:Y:S01]  /*5230*/  UMOV UR27, UR35 ;  /* 0x00000023001b7c82 */ /* 0x000fe20008000000 */
[----:B------:R-:W-:Y:S01]  /*5240*/  R2UR UR4, R7 ;  /* 0x00000000070472ca */ /* 0x000fe200000e0000 */
[----:B------:R-:W-:Y:S01]  /*5250*/  UMOV UR28, UR36 ;  /* 0x00000024001c7c82 */ /* 0x000fe20008000000 */
[----:B--2---:R-:W2:Y:S11]  /*5260*/  SYNCS.PHASECHK.TRANS64.TRYWAIT P0, [UR13+0x100], R0 ;  /* 0x00010000ff0075a7 */ /* 0x004eb6000800110d */
[----:B------:R-:W-:-:S04]  /*5270*/  ULEA UR34, UR34, UR4, 0x2 ;  /* 0x0000000422227291 */ /* 0x000fc8000f8e10ff */
[----:B------:R-:W-:-:S07]  /*5280*/  USHF.L.U32 UR34, UR34, 0x7, URZ ;  /* 0x0000000722227899 */ /* 0x000fce00080006ff */
[----:B------:R-:W-:Y:S01]  /*5290*/  UMOV UR26, UR34 ;  /* 0x00000022001a7c82 */ /* 0x000fe20008000000 */
[----:B--2-4-:R-:W-:Y:S05]  /*52a0*/  @!P0 BRA `(.L_x_69) ;  /* 0x0000009000f48947 */ /* 0x014fea0003800000 */
.L_x_152:
[----:B------:R3:W-:Y:S01]  /*52b0*/  UTMASTG.4D [UR32], [UR14], desc[URZ] ;  /* 0x0000ff200e0073b5 */ /* 0x0007e20008019000 */
[----:B------:R3:W-:Y:S01]  /*52c0*/  UTMASTG.4D [UR24], [UR14], desc[URZ] ;  /* 0x0000ff180e0073b5 */ /* 0x0007e20008019000 */
[----:B------:R0:W-:Y:S01]  /*52d0*/  UTMACMDFLUSH ;  /* 0x00000000000079b7 */ /* 0x0001e20000000000 */
[----:B------:R-:W4:Y:S02]  /*52e0*/  SYNCS.PHASECHK.TRANS64.TRYWAIT P0, [UR13+0x108], R0 ;  /* 0x00010800ff0075a7 */ /* 0x000f24000800110d */
[----:B---34-:R-:W-:Y:S05]  /*52f0*/  @!P0 BRA `(.L_x_70) ;  /* 0x0000009400008947 */ /* 0x018fea0003800000 */
.L_x_154:
[----:B------:R-:W3:Y:S01]  /*5300*/  LDCU.U8 UR27, c[0x0][0x614] ;  /* 0x0000c280ff1b77ac */ /* 0x000ee20008000000 */
[----:B------:R-:W-:Y:S01]  /*5310*/  LOP3.LUT R2, R2, 0x1, RZ, 0x3c, !PT ;  /* 0x0000000102027812 */ /* 0x000fe200078e3cff */
[----:B-1----:R-:W-:Y:S01]  /*5320*/  UIADD3 UR5, UPT, UPT, UR38, UR5, URZ ;  /* 0x0000000526057290 */ /* 0x002fe2000fffe0ff */
[----:B------:R-:W1:Y:S03]  /*5330*/  LDCU.U8 UR26, c[0x0][0x615] ;  /* 0x0000c2a0ff1a77ac */ /* 0x000e660008000000 */
[----:B------:R-:W-:Y:S02]  /*5340*/  UIMAD.WIDE.U32 UR6, UR5, UR37, URZ ;  /* 0x00000025050672a5 */ /* 0x000fe4000f8e00ff */
[----:B------:R-:W-:Y:S01]  /*5350*/  UIADD3 UR18, UPT, UPT, UR34, 0x100, URZ ;  /* 0x0000010022127890 */ /* 0x000fe2000fffe0ff */
[----:B------:R-:W-:Y:S01]  /*5360*/  UMOV UR19, UR35 ;  /* 0x0000002300137c82 */ /* 0x000fe20008000000 */
[----:B------:R-:W-:Y:S01]  /*5370*/  UMOV UR11, UR35 ;  /* 0x00000023000b7c82 */ /* 0x000fe20008000000 */
[----:B------:R-:W-:-:S02]  /*5380*/  UMOV UR17, UR33 ;  /* 0x0000002100117c82 */ /* 0x000fc40008000000 */
[----:B------:R-:W-:Y:S01]  /*5390*/  UMOV UR4, UR7 ;  /* 0x0000000700047c82 */ /* 0x000fe20008000000 */
[----:B------:R-:W-:Y:S01]  /*53a0*/  UMOV UR20, UR36 ;  /* 0x0000002400147c82 */ /* 0x000fe20008000000 */
[----:B------:R-:W-:Y:S01]  /*53b0*/  UIADD3 UR35, UPT, UPT, UR5, -UR4, URZ ;  /* 0x8000000405237290 */ /* 0x000fe2000fffe0ff */
[----:B------:R-:W-:Y:S01]  /*53c0*/  UMOV UR9, 0x40 ;  /* 0x0000004000097882 */ /* 0x000fe20000000000 */
[----:B------:R-:W-:Y:S02]  /*53d0*/  UMOV UR12, UR36 ;  /* 0x00000024000c7c82 */ /* 0x000fe40008000000 */
[----:B---3--:R-:W-:Y:S01]  /*53e0*/  USHF.R.U32.HI UR35, URZ, UR27, UR35 ;  /* 0x0000001bff237299 */ /* 0x008fe20008011623 */
[----:B------:R4:W-:Y:S01]  /*53f0*/  UTMASTG.4D [UR16], [UR14], desc[UR30] ;  /* 0x00001e100e0073b5 */ /* 0x0009e20008019000 */
[----:B------:R-:W-:Y:S01]  /*5400*/  UMOV UR10, UR18 ;  /* 0x00000012000a7c82 */ /* 0x000fe20008000000 */
[----:B------:R-:W-:Y:S02]  /*5410*/  UISETP.GE.AND UP0, UPT, UR5, UR21, UPT ;  /* 0x000000150500728c */ /* 0x000fe4000bf06270 */
[----:B------:R-:W-:Y:S01]  /*5420*/  UIADD3 UR35, UPT, UPT, UR4, UR35, URZ ;  /* 0x0000002304237290 */ /* 0x000fe2000fffe0ff */
[----:B------:R4:W-:Y:S03]  /*5430*/  UTMASTG.4D [UR8], [UR14], desc[UR30] ;  /* 0x00001e080e0073b5 */ /* 0x0009e60008019000 */
[----:B-1----:R-:W-:Y:S01]  /*5440*/  USHF.R.U32.HI UR35, URZ, UR26, UR35 ;  /* 0x0000001aff237299 */ /* 0x002fe20008011623 */
[----:B------:R-:W1:Y:S03]  /*5450*/  LDCU.U8 UR26, c[0x0][0x620] ;  /* 0x0000c400ff1a77ac */ /* 0x000e660008000000 */
[----:B------:R-:W-:Y:S01]  /*5460*/  UIMAD.WIDE.U32 UR6, UR35, UR23, URZ ;  /* 0x00000017230672a5 */ /* 0x000fe2000f8e00ff */
[----:B------:R0:W-:Y:S06]  /*5470*/  UTMACMDFLUSH ;  /* 0x00000000000079b7 */ /* 0x0001ec0000000000 */
[----:B------:R-:W-:-:S02]  /*5480*/  UMOV UR4, UR7 ;  /* 0x0000000700047c82 */ /* 0x000fc40008000000 */
[----:B------:R-:W-:-:S04]  /*5490*/  UIADD3 UR6, UPT, UPT, UR35, -UR4, URZ ;  /* 0x8000000423067290 */ /* 0x000fc8000fffe0ff */
[----:B-1----:R-:W-:Y:S01]  /*54a0*/  USHF.R.U32.HI UR6, URZ, UR26, UR6 ;  /* 0x0000001aff067299 */ /* 0x002fe20008011606 */
[----:B------:R-:W1:Y:S03]  /*54b0*/  LDCU.U8 UR26, c[0x0][0x621] ;  /* 0x0000c420ff1a77ac */ /* 0x000e660008000000 */
[----:B------:R-:W-:Y:S01]  /*54c0*/  UIADD3 UR4, UPT, UPT, UR4, UR6, URZ ;  /* 0x0000000604047290 */ /* 0x000fe2000fffe0ff */
[----:B------:R-:W-:-:S04]  /*54d0*/  DEPBAR.LE SB0, 0x1 ;  /* 0x000080400000791a */ /* 0x000fc80000000000 */
[----:B------:R4:W-:Y:S01]  /*54e0*/  SYNCS.ARRIVE.TRANS64.ART0 RZ, [UR13+0x110], R6 ;  /* 0x00011006ffff79a7 */ /* 0x0009e2000850000d */
[----:B------:R-:W-:-:S04]  /*54f0*/  DEPBAR.LE SB0, 0x0 ;  /* 0x000080000000791a */ /* 0x000fc80000000000 */
[----:B-1----:R-:W-:Y:S02]  /*5500*/  USHF.R.U32.HI UR36, URZ, UR26, UR4 ;  /* 0x0000001aff247299 */ /* 0x002fe40008011604 */
[----:B------:R-:W-:Y:S01]  /*5510*/  UIADD3 UR4, UPT, UPT, -UR35, URZ, URZ ;  /* 0x000000ff23047290 */ /* 0x000fe2000fffe1ff */
[----:B------:R4:W-:Y:S01]  /*5520*/  SYNCS.ARRIVE.TRANS64.ART0 RZ, [UR13+0x118], R6 ;  /* 0x00011806ffff79a7 */ /* 0x0009e2000850000d */
[----:B------:R-:W-:Y:S02]  /*5530*/  UIADD3 UR6, UPT, UPT, -UR36, URZ, URZ ;  /* 0x000000ff24067290 */ /* 0x000fe4000fffe1ff */
[----:B------:R-:W-:Y:S02]  /*5540*/  UIMAD UR34, UR29, UR4, UR5 ;  /* 0x000000041d2272a4 */ /* 0x000fe4000f8e0205 */
[----:B------:R-:W-:Y:S01]  /*5550*/  UIMAD UR35, UR22, UR6, UR35 ;  /* 0x00000006162372a4 */ /* 0x000fe2000f8e0223 */
[----:B------:R-:W-:Y:S11]  /*5560*/  BRA.U !UP0, `(.L_x_71) ;  /* 0xfffffffd082c7547 */ /* 0x000ff6000b83ffff */
.L_x_68:
[----:B------:R-:W1:Y:S02]  /*5570*/  S2R R0, SR_TID.X ;  /* 0x0000000000007919 */ /* 0x000e640000002100 */
[----:B-1----:R-:W-:-:S04]  /*5580*/  SHF.R.U32.HI R0, RZ, 0x5, R0 ;  /* 0x00000005ff007819 */ /* 0x002fc80000011600 */
[----:B------:R-:W-:-:S13]  /*5590*/  R2UR UR4, R0 ;  /* 0x00000000000472ca */ /* 0x000fda00000e0000 */
[----:B------:R-:W-:-:S09]  /*55a0*/  UISETP.GT.AND UP0, UPT, UR4, 0x7, UPT ;  /* 0x000000070400788c */ /* 0x000fd2000bf04270 */
[----:B------:R-:W-:Y:S05]  /*55b0*/  BRA.U UP0, `(.L_x_72) ;  /* 0x0000005100d87547 */ /* 0x000fea000b800000 */
[----:B------:R-:W-:Y:S01]  /*55c0*/  NOP ;  /* 0x0000000000007918 */ /* 0x000fe20000000000 */
.L_x_73:
[----:B------:R-:W-:-:S08]  /*55d0*/  NOP ;  /* 0x0000000000007918 */ /* 0x000fd00000000000 */
[----:B------:R-:W1:Y:S02]  /*55e0*/  USETMAXREG.TRY_ALLOC.CTAPOOL UP0, 0xb0 ;  /* 0x000000b0000079c8 */ /* 0x000e640008000600 */
[----:B-1----:R-:W-:Y:S05]  /*55f0*/  BRA.U !UP0, `(.L_x_73) ;  /* 0xfffffffd08f47547 */ /* 0x002fea000b83ffff */
[----:B------:R-:W1:Y:S01]  /*5600*/  S2R R0, SR_TID.X ;  /* 0x0000000000007919 */ /* 0x000e620000002100 */
[----:B------:R-:W5:Y:S01]  /*5610*/  LDCU UR7, c[0x0][0x38c] ;  /* 0x00007180ff0777ac */ /* 0x000f620008000800 */
[----:B------:R-:W2:Y:S01]  /*5620*/  S2UR UR4, SR_CgaCtaId ;  /* 0x00000000000479c3 */ /* 0x000ea20000008800 */
[----:B----4-:R-:W4:Y:S01]  /*5630*/  LDCU UR9, c[0x0][0x624] ;  /* 0x0000c480ff0977ac */ /* 0x010f220008000800 */
[----:B------:R-:W-:Y:S01]  /*5640*/  UMOV UR8, 0x400 ;  /* 0x0000040000087882 */ /* 0x000fe20000000000 */
[----:B-----5:R-:W-:Y:S02]  /*5650*/  UIADD3 UR6, UPT, UPT, UR7, -0x1, URZ ;  /* 0xffffffff07067890 */ /* 0x020fe4000fffe0ff */
[----:B------:R-:W-:Y:S02]  /*5660*/  UISETP.GT.AND UP0, UPT, UR7, URZ, UPT ;  /* 0x000000ff0700728c */ /* 0x000fe4000bf04270 */
[----:B------:R-:W-:Y:S02]  /*5670*/  USHF.R.S32.HI UR15, URZ, 0x1f, UR6 ;  /* 0x0000001fff0f7899 */ /* 0x000fe40008011406 */
[----:B--2---:R-:W-:-:S02]  /*5680*/  ULEA UR4, UR4, UR8, 0x18 ;  /* 0x0000000804047291 */ /* 0x004fc4000f8ec0ff */
[----:B------:R-:W-:Y:S02]  /*5690*/  ULEA.HI UR15, UR15, UR6, URZ, 0x7 ;  /* 0x000000060f0f7291 */ /* 0x000fe4000f8f38ff */
[----:B------:R-:W-:Y:S01]  /*56a0*/  UIADD3 UR12, UPT, UPT, UR4, 0x8, URZ ;  /* 0x00000008040c7890 */ /* 0x000fe2000fffe0ff */
[----:B-1----:R-:W-:Y:S01]  /*56b0*/  SHF.R.U32.HI R0, RZ, 0x5, R0 ;  /* 0x00000005ff007819 */ /* 0x002fe20000011600 */
[----:B------:R-:W-:-:S03]  /*56c0*/  USHF.R.S32.HI UR15, URZ, 0x7, UR15 ;  /* 0x00000007ff0f7899 */ /* 0x000fc6000801140f */
[----:B------:R-:W-:Y:S02]  /*56d0*/  R2UR UR5, R0 ;  /* 0x00000000000572ca */ /* 0x000fe400000e0000 */
[----:B------:R-:W-:-:S11]  /*56e0*/  UMOV UR16, UR12 ;  /* 0x0000000c00107c82 */ /* 0x000fd60008000000 */
[----:B------:R-:W-:Y:S02]  /*56f0*/  UISETP.GT.AND UP3, UPT, UR5, 0x3, UPT ;  /* 0x000000030500788c */ /* 0x000fe4000bf64270 */
[----:B------:R-:W-:-:S04]  /*5700*/  UIADD3 UR5, UPT, UPT, -UR7, URZ, URZ ;  /* 0x000000ff07057290 */ /* 0x000fc8000fffe1ff */
[----:B------:R-:W-:-:S04]  /*5710*/  USHF.R.S32.HI UR5, URZ, 0x1f, UR5 ;  /* 0x0000001fff057899 */ /* 0x000fc80008011405 */
[----:B------:R-:W-:Y:S02]  /*5720*/  ULEA.HI UR5, UR5, -UR7, URZ, 0x7 ;  /* 0x8000000705057291 */ /* 0x000fe4000f8f38ff */
[----:B------:R-:W-:Y:S02]  /*5730*/  @!UP3 UIADD3 UR16, UPT, UPT, UR4, URZ, URZ ;  /* 0x000000ff0410b290 */ /* 0x000fe4000fffe0ff */
[----:B------:R-:W-:-:S04]  /*5740*/  USHF.R.S32.HI UR5, URZ, 0x7, UR5 ;  /* 0x00000007ff057899 */ /* 0x000fc80008011405 */
[----:B------:R-:W-:Y:S02]  /*5750*/  @!UP0 ULOP3.LUT UR15, URZ, UR5, URZ, 0x33, !UPT ;  /* 0x00000005ff0f8292 */ /* 0x000fe4000f8e33ff */
[----:B----4-:R-:W-:-:S03]  /*5760*/  UISETP.GE.AND UP0, UPT, UR71, UR9, UPT ;  /* 0x000000094700728c */ /* 0x010fc6000bf06270 */
[----:B------:R-:W-:Y:S01]  /*5770*/  UMOV UR9, 0x1 ;  /* 0x0000000100097882 */ /* 0x000fe20000000000 */
[----:B---3--:R-:W-:Y:S06]  /*5780*/  BAR.SYNC.DEFER_BLOCKING 0x2, 0x1a0 ;  /* 0x0086800000007b1d */ /* 0x008fec0000010000 */
[----:B------:R-:W-:Y:S05]  /*5790*/  BRA.U UP0, `(.L_x_74) ;  /* 0x0000005100447547 */ /* 0x000fea000b800000 */
[----:B------:R-:W2:Y:S01]  /*57a0*/  LDL R2, [R1+0x68] ;  /* 0x0000680001027983 */ /* 0x000ea20000100800 */
[----:B------:R-:W-:Y:S01]  /*57b0*/  UISETP.LT.AND UP0, UPT, URZ, UR15, UPT ;  /* 0x0000000fff00728c */ /* 0x000fe2000bf01270 */
[----:B------:R-:W-:Y:S01]  /*57c0*/  R2UR UR9, R0 ;  /* 0x00000000000972ca */ /* 0x000fe200000e0000 */
[----:B------:R-:W-:Y:S01]  /*57d0*/  IMAD.MOV.U32 R5, RZ, RZ, -0x1 ;  /* 0xffffffffff057424 */ /* 0x000fe200078e00ff */
[----:B------:R-:W1:Y:S01]  /*57e0*/  S2UR UR6, SR_CgaCtaId ;  /* 0x00000000000679c3 */ /* 0x000e620000008800 */
[----:B------:R-:W-:Y:S02]  /*57f0*/  USEL UR5, URZ, UR15, !UP0 ;  /* 0x0000000fff057287 */ /* 0x000fe4000c000000 */
[----:B------:R-:W-:Y:S02]  /*5800*/  UIADD3 UR17, UPT, UPT, UR16, 0x90, URZ ;  /* 0x0000009010117890 */ /* 0x000fe4000fffe0ff */
[----:B------:R-:W-:Y:S01]  /*5810*/  UIMAD UR5, UR5, -0x80, UR7 ;  /* 0xffffff80050578a4 */ /* 0x000fe2000f8e0207 */
[----:B------:R-:W-:-:S02]  /*5820*/  UMOV UR13, 0x400 ;  /* 0x00000400000d7882 */ /* 0x000fc40000000000 */
[----:B------:R-:W-:Y:S01]  /*5830*/  S2UR UR8, SR_CgaCtaId ;  /* 0x00000000000879c3 */ /* 0x000fe20000008800 */
[----:B------:R-:W-:Y:S02]  /*5840*/  UIADD3 UR16, UPT, UPT, UR16, 0xa0, URZ ;  /* 0x000000a010107890 */ /* 0x000fe4000fffe0ff */
[----:B------:R-:W-:Y:S01]  /*5850*/  IMAD R0, RZ, RZ, -UR5 ;  /* 0x80000005ff007e24 */ /* 0x000fe2000f8e02ff */
[----:B------:R-:W-:Y:S02]  /*5860*/  USHF.R.S32.HI UR4, URZ, 0x1f, UR9 ;  /* 0x0000001fff047899 */ /* 0x000fe40008011409 */
[----:B------:R-:W-:Y:S02]  /*5870*/  UISETP.GT.AND UP2, UPT, UR9, 0x3, UPT ;  /* 0x000000030900788c */ /* 0x000fe4000bf44270 */
[C---:B------:R-:W-:Y:S01]  /*5880*/  VIADDMNMX R4, R0.reuse, 0x80, RZ, !PT ;  /* 0x0000008000047846 */ /* 0x040fe200078001ff */
[----:B------:R-:W-:Y:S01]  /*5890*/  ULEA.HI UR4, UR4, UR9, URZ, 0x2 ;  /* 0x0000000904047291 */ /* 0x000fe2000f8f10ff */
[----:B------:R-:W-:Y:S01]  /*58a0*/  VIADDMNMX R3, R0, 0x40, RZ, !PT ;  /* 0x0000004000037846 */ /* 0x000fe200078001ff */
[----:B------:R-:W-:Y:S01]  /*58b0*/  UMOV UR22, 0x400 ;  /* 0x0000040000167882 */ /* 0x000fe20000000000 */
[----:B------:R-:W-:-:S02]  /*58c0*/  UISETP.GT.AND UP1, UPT, UR9, 0x3, UPT ;  /* 0x000000030900788c */ /* 0x000fc4000bf24270 */
[----:B------:R-:W-:Y:S01]  /*58d0*/  SHF.R.U32.HI R3, RZ, R3, R5 ;  /* 0x00000003ff037219 */ /* 0x000fe20000011605 */
[----:B------:R-:W-:Y:S02]  /*58e0*/  ULOP3.LUT UR4, UR4, 0xfffffffc, URZ, 0xc0, !UPT ;  /* 0xfffffffc04047892 */ /* 0x000fe4000f8ec0ff */
[----:B-1----:R-:W-:Y:S02]  /*58f0*/  ULEA UR13, UR6, UR13, 0x18 ;  /* 0x0000000d060d7291 */ /* 0x002fe4000f8ec0ff */
[----:B------:R-:W-:Y:S01]  /*5900*/  UIADD3 UR4, UPT, UPT, UR9, -UR4, URZ ;  /* 0x8000000409047290 */ /* 0x000fe2000fffe0ff */
[----:B------:R-:W1:Y:S02]  /*5910*/  S2UR UR24, SR_CgaSize ;  /* 0x00000000001879c3 */ /* 0x000e640000008a00 */
[----:B-1----:R-:W-:-:S12]  /*5920*/  UIMAD UR24, UR24, -0xa0, URZ ;  /* 0xffffff60181878a4 */ /* 0x002fd8000f8e02ff */
[----:B------:R-:W1:Y:S01]  /*5930*/  LDCU UR24, c[0x0][UR24+0x2c0] ;  /* 0x00005800181877ac */ /* 0x000e620008000800 */
[----:B------:R-:W-:Y:S02]  /*5940*/  UIADD3 UR14, UPT, UPT, UR4, 0x4, URZ ;  /* 0x00000004040e7890 */ /* 0x000fe4000fffe0ff */
[----:B------:R-:W-:Y:S02]  /*5950*/  @!UP3 UIADD3 UR14, UPT, UPT, UR4, URZ, URZ ;  /* 0x000000ff040eb290 */ /* 0x000fe4000fffe0ff */
[----:B------:R-:W-:Y:S02]  /*5960*/  USEL UR18, URZ, 0x80, !UP2 ;  /* 0x00000080ff127887 */ /* 0x000fe4000d000000 */
[----:B------:R-:W-:Y:S02]  /*5970*/  ULEA UR22, UR8, UR22, 0x18 ;  /* 0x0000001608167291 */ /* 0x000fe4000f8ec0ff */
[----:B------:R-:W-:Y:S02]  /*5980*/  UIADD3 UR23, UPT, UPT, UR13, 0x8, URZ ;  /* 0x000000080d177890 */ /* 0x000fe4000fffe0ff */
[----:B------:R-:W-:-:S02]  /*5990*/  UIADD3 UR19, UPT, UPT, UR13, 0x8, URZ ;  /* 0x000000080d137890 */ /* 0x000fc4000fffe0ff */
[----:B------:R-:W-:Y:S01]  /*59a0*/  UIADD3 UR14, UPT, UPT, UR14, 0x3, URZ ;  /* 0x000000030e0e7890 */ /* 0x000fe2000fffe0ff */
[----:B------:R-:W-:Y:S01]  /*59b0*/  UMOV UR9, 0x1 ;  /* 0x0000000100097882 */ /* 0x000fe20000000000 */
[----:B------:R-:W-:Y:S01]  /*59c0*/  UMOV UR21, UR71 ;  /* 0x0000004700157c82 */ /* 0x000fe20008000000 */
[----:B------:R-:W-:Y:S01]  /*59d0*/  UMOV UR20, URZ ;  /* 0x000000ff00147c82 */ /* 0x000fe20008000000 */
[----:B--2---:R-:W-:Y:S02]  /*59e0*/  R2UR UR10, R2 ;  /* 0x00000000020a72ca */ /* 0x004fe400000e0000 */
[C---:B------:R-:W-:Y:S02]  /*59f0*/  VIADDMNMX R2, R0.reuse, 0x20, RZ, !PT ;  /* 0x0000002000027846 */ /* 0x040fe400078001ff */
[----:B------:R-:W-:Y:S02]  /*5a00*/  VIADDMNMX R0, R0, 0x60, RZ, !PT ;  /* 0x0000006000007846 */ /* 0x000fe400078001ff */
[----:B------:R-:W-:-:S05]  /*5a10*/  SHF.R.U32.HI R2, RZ, R2, R5 ;  /* 0x00000002ff027219 */ /* 0x000fca0000011605 */
[----:B------:R2:W-:Y:S02]  /*5a20*/  STL [R1+0x64], R2 ;  /* 0x0000640201007387 */ /* 0x0005e40000100800 */
[----:B------:R-:W-:Y:S02]  /*5a30*/  UPRMT UR17, UR10, 0x654, UR17 ;  /* 0x000006540a117896 */ /* 0x000fe40008000011 */
[----:B------:R3:W-:Y:S01]  /*5a40*/  STL [R1+0x60], R3 ;  /* 0x0000600301007387 */ /* 0x0007e20000100800 */
[----:B------:R-:W-:-:S03]  /*5a50*/  UPRMT UR16, UR10, 0x654, UR16 ;  /* 0x000006540a107896 */ /* 0x000fc60008000010 */
[----:B------:R-:W-:Y:S01]  /*5a60*/  UMOV UR10, URZ ;  /* 0x000000ff000a7c82 */ /* 0x000fe20008000000 */
[--C-:B--2---:R-:W-:Y:S02]  /*5a70*/  SHF.R.U32.HI R2, RZ, R0, R5.reuse ;  /* 0x00000000ff027219 */ /* 0x104fe40000011605 */
[----:B------:R-:W-:-:S03]  /*5a80*/  SHF.R.U32.HI R0, RZ, R4, R5 ;  /* 0x00000004ff007219 */ /* 0x000fc60000011605 */
[----:B------:R3:W-:Y:S04]  /*5a90*/  STL [R1+0x5c], R2 ;  /* 0x00005c0201007387 */ /* 0x0007e80000100800 */
[----:B-1----:R3:W-:Y:S02]  /*5aa0*/  STL [R1+0x58], R0 ;  /* 0x0000580001007387 */ /* 0x0027e40000100800 */
.L_x_82:
[----:B------:R-:W-:Y:S01]  /*5ab0*/  UMOV UR12, UR23 ;  /* 0x00000017000c7c82 */ /* 0x000fe20008000000 */
[----:B------:R-:W-:Y:S01]  /*5ac0*/  USHF.L.U32 UR6, UR9, 0x1f, URZ ;  /* 0x0000001f09067899 */ /* 0x000fe200080006ff */
[----:B------:R-:W-:Y:S01]  /*5ad0*/  UMOV UR4, UR12 ;  /* 0x0000000c00047c82 */ /* 0x000fe20008000000 */
[----:B------:R-:W-:Y:S02]  /*5ae0*/  @!UP2 UIADD3 UR4, UPT, UPT, UR13, URZ, URZ ;  /* 0x000000ff0d04a290 */ /* 0x000fe4000fffe0ff */
[----:B------:R-:W-:Y:S02]  /*5af0*/  USHF.L.U32 UR5, UR10, 0x1f, URZ ;  /* 0x0000001f0a057899 */ /* 0x000fe400080006ff */
[----:B--23--:R-:W-:Y:S01]  /*5b00*/  MOV R0, UR6 ;  /* 0x0000000600007c02 */ /* 0x00cfe20008000f00 */
[----:B------:R-:W-:-:S04]  /*5b10*/  UIADD3 UR7, UPT, UPT, UR4, 0xf0, URZ ;  /* 0x000000f004077890 */ /* 0x000fc8000fffe0ff */
[----:B-1----:R1:W2:Y:S02]  /*5b20*/  SYNCS.PHASECHK.TRANS64.TRYWAIT P0, [UR4+0xf0], R0 ;  /* 0x0000f000ff0075a7 */ /* 0x0022a40008001104 */
[----:B-1----:R-:W-:Y:S01]  /*5b30*/  MOV R0, UR5 ;  /* 0x0000000500007c02 */ /* 0x002fe20008000f00 */
[----:B--2---:R-:W-:Y:S06]  /*5b40*/  @!P0 BRA `(.L_x_75) ;  /* 0x0000008c000c8947 */ /* 0x004fec0003800000 */
.L_x_156:
[----:B------:R2:W3:Y:S01]  /*5b50*/  SYNCS.PHASECHK.TRANS64.TRYWAIT P0, [UR4+0x80], R0 ;  /* 0x00008000ff0075a7 */ /* 0x0004e20008001104 */
[----:B------:R-:W4:Y:S01]  /*5b60*/  S2R R2, SR_TID.X ;  /* 0x0000000000027919 */ /* 0x000f220000002100 */
[----:B--2---:R-:W-:Y:S02]  /*5b70*/  IMAD.U32 R0, RZ, RZ, UR18 ;  /* 0x00000012ff007e24 */ /* 0x004fe4000f8e00ff */
[----:B----4-:R-:W-:-:S05]  /*5b80*/  IMAD.U32 R2, R2, 0x10000, RZ ;  /* 0x0001000002027824 */ /* 0x010fca00078e00ff */
[----:B------:R-:W-:-:S04]  /*5b90*/  LOP3.LUT R0, R0, 0x600000, R2, 0xf8, !PT ;  /* 0x0060000000007812 */ /* 0x000fc800078ef802 */
[----:B------:R-:W-:Y:S01]  /*5ba0*/  R2UR UR6, R0 ;  /* 0x00000000000672ca */ /* 0x000fe200000e0000 */
[----:B------:R2:W-:Y:S02]  /*5bb0*/  STL [R1+0x50], R0 ;  /* 0x0000500001007387 */ /* 0x0005e40000100800 */
[----:B--23--:R-:W-:-:S12]  /*5bc0*/  @!P0 BRA `(.L_x_76) ;  /* 0x0000008c00088947 */ /* 0x00cfd80003800000 */
.L_x_158:
[----:B------:R-:W2:Y:S04]  /*5bd0*/  LDL R152, [R1+0x50] ;  /* 0x0000500001987983 */ /* 0x000ea80000100800 */
[----:B------:R-:W3:Y:S04]  /*5be0*/  LDL R139, [R1+0x64] ;  /* 0x00006400018b7983 */ /* 0x000ee80000100800 */
[----:B------:R-:W4:Y:S01]  /*5bf0*/  LDL R135, [R1+0x60] ;  /* 0x0000600001877983 */ /* 0x000f220000100800 */
[----:B------:R-:W5:Y:S01]  /*5c00*/  LDTM.x32 R100, tmem[UR6] ;  /* 0x00000006006479ee */ /* 0x000f6200082c0000 */
[----:B-12---:R-:W-:-:S05]  /*5c10*/  LOP3.LUT R0, R152, 0x20, RZ, 0xfc, !PT ;  /* 0x0000002098007812 */ /* 0x006fca00078efcff */
[----:B------:R1:W-:Y:S04]  /*5c20*/  STL [R1+0x54], R0 ;  /* 0x0000540001007387 */ /* 0x0003e80000100800 */
[----:B------:R-:W2:Y:S04]  /*5c30*/  LDL R3, [R1+0x5c] ;  /* 0x00005c0001037983 */ /* 0x000ea80000100800 */
[----:B------:R-:W2:Y:S01]  /*5c40*/  LDL R2, [R1+0x58] ;  /* 0x0000580001027983 */ /* 0x000ea20000100800 */
[----:B------:R-:W-:Y:S02]  /*5c50*/  R2UR UR4, R0 ;  /* 0x00000000000472ca */ /* 0x000fe400000e0000 */
[----:B---3--:R-:W-:-:S05]  /*5c60*/  R2P PR, R139, 0x7e ;  /* 0x0000007e8b007804 */ /* 0x008fca0000000000 */
[----:B-----5:R-:W-:Y:S02]  /*5c70*/  SEL R101, R101, 0xff800000, P1 ;  /* 0xff80000065657807 */ /* 0x020fe40000800000 */
[----:B------:R-:W-:Y:S02]  /*5c80*/  SEL R102, R102, 0xff800000, P2 ;  /* 0xff80000066667807 */ /* 0x000fe40001000000 */
[----:B------:R-:W-:Y:S02]  /*5c90*/  SEL R103, R103, 0xff800000, P3 ;  /* 0xff80000067677807 */ /* 0x000fe40001800000 */
[----:B------:R-:W-:Y:S01]  /*5ca0*/  SEL R104, R104, 0xff800000, P4 ;  /* 0xff80000068687807 */ /* 0x000fe20002000000 */
[----:B------:R-:W3:Y:S01]  /*5cb0*/  LDTM.x32 R68, tmem[UR4] ;  /* 0x00000004004479ee */ /* 0x000ee200082c0000 */
[----:B------:R-:W-:Y:S02]  /*5cc0*/  SEL R105, R105, 0xff800000, P5 ;  /* 0xff80000069697807 */ /* 0x000fe40002800000 */
[----:B------:R-:W-:-:S02]  /*5cd0*/  SEL R106, R106, 0xff800000, P6 ;  /* 0xff8000006a6a7807 */ /* 0x000fc40003000000 */
[----:B------:R-:W-:Y:S02]  /*5ce0*/  R2P PR, R139.B1, 0x7f ;  /* 0x0000007f8b007804 */ /* 0x000fe40000001000 */
[----:B------:R-:W-:-:S03]  /*5cf0*/  LOP3.LUT R134, R152, 0x40, RZ, 0xfc, !PT ;  /* 0x0000004098867812 */ /* 0x000fc600078efcff */
[----:B------:R-:W-:Y:S02]  /*5d00*/  SEL R108, R108, 0xff800000, P0 ;  /* 0xff8000006c6c7807 */ /* 0x000fe40000000000 */
[----:B------:R-:W-:Y:S02]  /*5d10*/  SEL R109, R109, 0xff800000, P1 ;  /* 0xff8000006d6d7807 */ /* 0x000fe40000800000 */
[----:B------:R-:W-:Y:S02]  /*5d20*/  SEL R110, R110, 0xff800000, P2 ;  /* 0xff8000006e6e7807 */ /* 0x000fe40001000000 */
[----:B------:R-:W-:Y:S02]  /*5d30*/  SEL R111, R111, 0xff800000, P3 ;  /* 0xff8000006f6f7807 */ /* 0x000fe40001800000 */
[----:B------:R-:W-:Y:S02]  /*5d40*/  SEL R112, R112, 0xff800000, P4 ;  /* 0xff80000070707807 */ /* 0x000fe40002000000 */
[----:B------:R-:W-:-:S02]  /*5d50*/  SEL R113, R113, 0xff800000, P5 ;  /* 0xff80000071717807 */ /* 0x000fc40002800000 */
[----:B------:R-:W-:Y:S02]  /*5d60*/  SEL R114, R114, 0xff800000, P6 ;  /* 0xff80000072727807 */ /* 0x000fe40003000000 */
[----:B------:R-:W-:Y:S02]  /*5d70*/  R2P PR, R139.B2, 0x7f ;  /* 0x0000007f8b007804 */ /* 0x000fe40000002000 */
[----:B------:R-:W-:-:S03]  /*5d80*/  R2UR UR4, R134 ;  /* 0x00000000860472ca */ /* 0x000fc600000e0000 */
[----:B------:R-:W-:Y:S02]  /*5d90*/  SEL R116, R116, 0xff800000, P0 ;  /* 0xff80000074747807 */ /* 0x000fe40000000000 */
[----:B------:R-:W-:Y:S02]  /*5da0*/  SEL R117, R117, 0xff800000, P1 ;  /* 0xff80000075757807 */ /* 0x000fe40000800000 */
[----:B------:R-:W-:Y:S02]  /*5db0*/  SEL R118, R118, 0xff800000, P2 ;  /* 0xff80000076767807 */ /* 0x000fe40001000000 */
[----:B------:R-:W-:Y:S02]  /*5dc0*/  SEL R119, R119, 0xff800000, P3 ;  /* 0xff80000077777807 */ /* 0x000fe40001800000 */
[----:B------:R-:W-:Y:S02]  /*5dd0*/  SEL R120, R120, 0xff800000, P4 ;  /* 0xff80000078787807 */ /* 0x000fe40002000000 */
[----:B------:R-:W-:Y:S01]  /*5de0*/  SEL R121, R121, 0xff800000, P5 ;  /* 0xff80000079797807 */ /* 0x000fe20002800000 */
[----:B------:R-:W5:Y:S01]  /*5df0*/  LDTM.x32 R36, tmem[UR4] ;  /* 0x00000004002479ee */ /* 0x000f6200082c0000 */
[----:B------:R-:W-:-:S02]  /*5e00*/  SEL R122, R122, 0xff800000, P6 ;  /* 0xff8000007a7a7807 */ /* 0x000fc40003000000 */
[----:B------:R-:W-:-:S05]  /*5e10*/  R2P PR, R139.B3, 0x7f ;  /* 0x0000007f8b007804 */ /* 0x000fca0000003000 */
[----:B------:R-:W-:Y:S02]  /*5e20*/  SEL R125, R125, 0xff800000, P1 ;  /* 0xff8000007d7d7807 */ /* 0x000fe40000800000 */
[----:B------:R-:W-:Y:S02]  /*5e30*/  SEL R126, R126, 0xff800000, P2 ;  /* 0xff8000007e7e7807 */ /* 0x000fe40001000000 */
[----:B------:R-:W-:Y:S02]  /*5e40*/  SEL R127, R127, 0xff800000, P3 ;  /* 0xff8000007f7f7807 */ /* 0x000fe40001800000 */
[----:B------:R-:W-:Y:S02]  /*5e50*/  SEL R128, R128, 0xff800000, P4 ;  /* 0xff80000080807807 */ /* 0x000fe40002000000 */
[----:B------:R-:W-:Y:S02]  /*5e60*/  SEL R129, R129, 0xff800000, P5 ;  /* 0xff80000081817807 */ /* 0x000fe40002800000 */
[----:B------:R-:W-:-:S02]  /*5e70*/  SEL R130, R130, 0xff800000, P6 ;  /* 0xff80000082827807 */ /* 0x000fc40003000000 */
[----:B----4-:R-:W-:Y:S02]  /*5e80*/  R2P PR, R135, 0x7e ;  /* 0x0000007e87007804 */ /* 0x010fe40000000000 */
[----:B------:R-:W-:-:S03]  /*5e90*/  SEL R124, R124, 0xff800000, P0 ;  /* 0xff8000007c7c7807 */ /* 0x000fc60000000000 */
[----:B---3--:R-:W-:Y:S02]  /*5ea0*/  SEL R69, R69, 0xff800000, P1 ;  /* 0xff80000045457807 */ /* 0x008fe40000800000 */
[----:B------:R-:W-:Y:S02]  /*5eb0*/  SEL R70, R70, 0xff800000, P2 ;  /* 0xff80000046467807 */ /* 0x000fe40001000000 */
[----:B------:R-:W-:Y:S02]  /*5ec0*/  SEL R71, R71, 0xff800000, P3 ;  /* 0xff80000047477807 */ /* 0x000fe40001800000 */
[----:B------:R-:W-:Y:S02]  /*5ed0*/  SEL R72, R72, 0xff800000, P4 ;  /* 0xff80000048487807 */ /* 0x000fe40002000000 */
        /* <DEDUP_REMOVED lines=19> */
[----:B------:R-:W3:Y:S01]  /*6010*/  LDTM.x32 R4, tmem[UR4] ;  /* 0x00000004000479ee */ /* 0x000ee200082c0000 */
[----:B------:R-:W-:Y:S01]  /*6020*/  SEL R90, R90, 0xff800000, P6 ;  /* 0xff8000005a5a7807 */ /* 0x000fe20003000000 */
[----:B------:R-:W4:Y:S01]  /*6030*/  LDCU UR4, c[0x0][0x600] ;  /* 0x0000c000ff0477ac */ /* 0x000f220008000800 */
[----:B------:R-:W-:-:S05]  /*6040*/  R2P PR, R135.B3, 0x7f ;  /* 0x0000007f87007804 */ /* 0x000fca0000003000 */
[----:B------:R-:W-:Y:S02]  /*6050*/  SEL R93, R93, 0xff800000, P1 ;  /* 0xff8000005d5d7807 */ /* 0x000fe40000800000 */
[----:B------:R-:W-:Y:S02]  /*6060*/  SEL R94, R94, 0xff800000, P2 ;  /* 0xff8000005e5e7807 */ /* 0x000fe40001000000 */
[----:B------:R-:W-:Y:S02]  /*6070*/  SEL R95, R95, 0xff800000, P3 ;  /* 0xff8000005f5f7807 */ /* 0x000fe40001800000 */
[----:B------:R-:W-:Y:S02]  /*6080*/  SEL R96, R96, 0xff800000, P4 ;  /* 0xff80000060607807 */ /* 0x000fe40002000000 */
[----:B------:R-:W-:Y:S02]  /*6090*/  SEL R97, R97, 0xff800000, P5 ;  /* 0xff80000061617807 */ /* 0x000fe40002800000 */
[----:B------:R-:W-:-:S02]  /*60a0*/  SEL R98, R98, 0xff800000, P6 ;  /* 0xff80000062627807 */ /* 0x000fc40003000000 */
[----:B------:R-:W-:Y:S02]  /*60b0*/  SEL R92, R92, 0xff800000, P0 ;  /* 0xff8000005c5c7807 */ /* 0x000fe40000000000 */
[----:B-1----:R-:W-:Y:S02]  /*60c0*/  LOP3.LUT R0, R139, 0x1, RZ, 0xc0, !PT ;  /* 0x000000018b007812 */ /* 0x002fe400078ec0ff */
[----:B--2---:R-:W-:-:S05]  /*60d0*/  R2P PR, R3, 0x7e ;  /* 0x0000007e03007804 */ /* 0x004fca0000000000 */
[----:B-----5:R-:W-:Y:S02]  /*60e0*/  SEL R37, R37, 0xff800000, P1 ;  /* 0xff80000025257807 */ /* 0x020fe40000800000 */
[----:B------:R-:W-:Y:S02]  /*60f0*/  SEL R38, R38, 0xff800000, P2 ;  /* 0xff80000026267807 */ /* 0x000fe40001000000 */
[----:B------:R-:W-:Y:S02]  /*6100*/  SEL R39, R39, 0xff800000, P3 ;  /* 0xff80000027277807 */ /* 0x000fe40001800000 */
[----:B------:R-:W-:Y:S02]  /*6110*/  SEL R40, R40, 0xff800000, P4 ;  /* 0xff80000028287807 */ /* 0x000fe40002000000 */
[----:B------:R-:W-:Y:S02]  /*6120*/  SEL R41, R41, 0xff800000, P5 ;  /* 0xff80000029297807 */ /* 0x000fe40002800000 */
        /* <DEDUP_REMOVED lines=24> */
[----:B------:R-:W-:Y:S02]  /*62b0*/  R2P PR, R2, 0x7e ;  /* 0x0000007e02007804 */ /* 0x000fe40000000000 */
[----:B------:R-:W-:-:S03]  /*62c0*/  SEL R60, R60, 0xff800000, P0 ;  /* 0xff8000003c3c7807 */ /* 0x000fc60000000000 */
[----:B---3--:R-:W-:Y:S02]  /*62d0*/  SEL R45, R5, 0xff800000, P1 ;  /* 0xff800000052d7807 */ /* 0x008fe40000800000 */
        /* <DEDUP_REMOVED lines=23> */
[----:B------:R-:W-:-:S04]  /*6450*/  ISETP.NE.U32.AND P0, PT, R0, 0x1, PT ;  /* 0x000000010000780c */ /* 0x000fc80003f05070 */
[----:B------:R-:W-:Y:S02]  /*6460*/  SEL R100, R100, 0xff800000, !P0 ;  /* 0xff80000064647807 */ /* 0x000fe40004000000 */
[----:B------:R-:W-:-:S04]  /*6470*/  LOP3.LUT P0, RZ, R139, 0x80, RZ, 0xc0, !PT ;  /* 0x000000808bff7812 */ /* 0x000fc8000780c0ff */
[----:B------:R-:W-:Y:S02]  /*6480*/  SEL R107, R107, 0xff800000, P0 ;  /* 0xff8000006b6b7807 */ /* 0x000fe40000000000 */
[----:B------:R-:W-:-:S04]  /*6490*/  LOP3.LUT P0, RZ, R139, 0x8000, RZ, 0xc0, !PT ;  /* 0x000080008bff7812 */ /* 0x000fc8000780c0ff */
[----:B------:R-:W-:Y:S02]  /*64a0*/  SEL R115, R115, 0xff800000, P0 ;  /* 0xff80000073737807 */ /* 0x000fe40000000000 */
[----:B------:R-:W-:Y:S02]  /*64b0*/  LOP3.LUT P0, RZ, R139, 0x800000, RZ, 0xc0, !PT ;  /* 0x008000008bff7812 */ /* 0x000fe4000780c0ff */
[----:B------:R-:W-:Y:S02]  /*64c0*/  LOP3.LUT R0, R135, 0x1, RZ, 0xc0, !PT ;  /* 0x0000000187007812 */ /* 0x000fe400078ec0ff */
[----:B------:R-:W-:Y:S02]  /*64d0*/  SEL R123, R123, 0xff800000, P0 ;  /* 0xff8000007b7b7807 */ /* 0x000fe40000000000 */
[----:B------:R-:W-:-:S04]  /*64e0*/  ISETP.GT.AND P0, PT, R139, -0x1, PT ;  /* 0xffffffff8b00780c */ /* 0x000fc80003f04270 */
[----:B------:R-:W-:Y:S02]  /*64f0*/  SEL R131, R131, 0xff800000, !P0 ;  /* 0xff80000083837807 */ /* 0x000fe40004000000 */
        /* <DEDUP_REMOVED lines=22> */
[----:B------:R-:W-:Y:S02]  /*6660*/  ISETP.NE.U32.AND P0, PT, R0, 0x1, PT ;  /* 0x000000010000780c */ /* 0x000fe40003f05070 */
[----:B------:R-:W-:Y:S02]  /*6670*/  FMNMX R0, R100, R101, !PT ;  /* 0x0000006564007209 */ /* 0x000fe40007800000 */
[----:B------:R-:W-:Y:S02]  /*6680*/  FMNMX R3, R102, R103, !PT ;  /* 0x0000006766037209 */ /* 0x000fe40007800000 */
[----:B------:R-:W-:Y:S02]  /*6690*/  SEL R44, R4, 0xff800000, !P0 ;  /* 0xff800000042c7807 */ /* 0x000fe40004000000 */
[----:B------:R-:W-:-:S02]  /*66a0*/  FMNMX R4, R104, R105, !PT ;  /* 0x0000006968047209 */ /* 0x000fc40007800000 */
[----:B------:R-:W-:Y:S02]  /*66b0*/  FMNMX R6, R106, R107, !PT ;  /* 0x0000006b6a067209 */ /* 0x000fe40007800000 */
[----:B------:R-:W-:Y:S02]  /*66c0*/  FMNMX3 R0, R0, R108, R109, !PT ;  /* 0x0000006c00007276 */ /* 0x000fe4000780006d */
[----:B------:R-:W-:Y:S02]  /*66d0*/  FMNMX3 R3, R3, R110, R111, !PT ;  /* 0x0000006e03037276 */ /* 0x000fe4000780006f */
[----:B------:R-:W-:Y:S02]  /*66e0*/  FMNMX3 R4, R4, R112, R113, !PT ;  /* 0x0000007004047276 */ /* 0x000fe40007800071 */
[----:B------:R-:W-:Y:S02]  /*66f0*/  FMNMX3 R6, R6, R114, R115, !PT ;  /* 0x0000007206067276 */ /* 0x000fe40007800073 */
[----:B------:R-:W-:-:S02]  /*6700*/  FMNMX3 R0, R0, R116, R117, !PT ;  /* 0x0000007400007276 */ /* 0x000fc40007800075 */
[----:B------:R-:W-:Y:S02]  /*6710*/  FMNMX3 R3, R3, R118, R119, !PT ;  /* 0x0000007603037276 */ /* 0x000fe40007800077 */
        /* <DEDUP_REMOVED lines=13> */
[----:B------:R-:W-:Y:S02]  /*67f0*/  LOP3.LUT P0, RZ, R2, 0x80, RZ, 0xc0, !PT ;  /* 0x0000008002ff7812 */ /* 0x000fe4000780c0ff */
[----:B------:R-:W-:Y:S02]  /*6800*/  FMNMX3 R6, R6, R82, R83, !PT ;  /* 0x0000005206067276 */ /* 0x000fe40007800053 */
[----:B------:R-:W-:Y:S02]  /*6810*/  FMNMX3 R0, R0, R84, R85, !PT ;  /* 0x0000005400007276 */ /* 0x000fe40007800055 */
[----:B------:R-:W-:-:S02]  /*6820*/  FMNMX3 R3, R3, R86, R87, !PT ;  /* 0x0000005603037276 */ /* 0x000fc40007800057 */
[----:B------:R-:W-:Y:S02]  /*6830*/  FMNMX3 R4, R4, R88, R89, !PT ;  /* 0x0000005804047276 */ /* 0x000fe40007800059 */
[----:B------:R-:W-:Y:S02]  /*6840*/  SEL R63, R11, 0xff800000, P0 ;  /* 0xff8000000b3f7807 */ /* 0x000fe40000000000 */
[----:B------:R-:W-:Y:S02]  /*6850*/  FMNMX3 R6, R6, R90, R91, !PT ;  /* 0x0000005a06067276 */ /* 0x000fe4000780005b */
[----:B------:R-:W-:Y:S02]  /*6860*/  FMNMX3 R0, R0, R92, R93, !PT ;  /* 0x0000005c00007276 */ /* 0x000fe4000780005d */
[----:B------:R-:W-:Y:S02]  /*6870*/  LOP3.LUT P0, RZ, R2, 0x8000, RZ, 0xc0, !PT ;  /* 0x0000800002ff7812 */ /* 0x000fe4000780c0ff */
[----:B------:R-:W-:-:S02]  /*6880*/  FMNMX3 R3, R3, R94, R95, !PT ;  /* 0x0000005e03037276 */ /* 0x000fc4000780005f */
[----:B------:R-:W-:Y:S02]  /*6890*/  FMNMX3 R4, R4, R96, R97, !PT ;  /* 0x0000006004047276 */ /* 0x000fe40007800061 */
[----:B------:R-:W-:Y:S02]  /*68a0*/  FMNMX3 R6, R6, R98, R99, !PT ;  /* 0x0000006206067276 */ /* 0x000fe40007800063 */
[----:B------:R-:W-:Y:S02]  /*68b0*/  FMNMX3 R0, R0, R36, R37, !PT ;  /* 0x0000002400007276 */ /* 0x000fe40007800025 */
[----:B------:R-:W-:Y:S02]  /*68c0*/  SEL R139, R19, 0xff800000, P0 ;  /* 0xff800000138b7807 */ /* 0x000fe40000000000 */
[----:B------:R-:W-:Y:S02]  /*68d0*/  FMNMX3 R3, R3, R38, R39, !PT ;  /* 0x0000002603037276 */ /* 0x000fe40007800027 */
[----:B------:R-:W-:-:S02]  /*68e0*/  LOP3.LUT P0, RZ, R2, 0x800000, RZ, 0xc0, !PT ;  /* 0x0080000002ff7812 */ /* 0x000fc4000780c0ff */
[----:B------:R-:W-:Y:S02]  /*68f0*/  FMNMX3 R4, R4, R40, R41, !PT ;  /* 0x0000002804047276 */ /* 0x000fe40007800029 */
[----:B------:R-:W-:Y:S02]  /*6900*/  FMNMX3 R6, R6, R42, R43, !PT ;  /* 0x0000002a06067276 */ /* 0x000fe4000780002b */
[----:B------:R-:W-:Y:S02]  /*6910*/  FMNMX3 R0, R0, R132, R133, !PT ;  /* 0x0000008400007276 */ /* 0x000fe40007800085 */
[----:B------:R-:W-:Y:S02]  /*6920*/  FMNMX3 R3, R3, R46, R47, !PT ;  /* 0x0000002e03037276 */ /* 0x000fe4000780002f */
[----:B------:R-:W-:Y:S02]  /*6930*/  SEL R27, R27, 0xff800000, P0 ;  /* 0xff8000001b1b7807 */ /* 0x000fe40000000000 */
[----:B------:R-:W-:-:S02]  /*6940*/  ISETP.GT.AND P0, PT, R2, -0x1, PT ;  /* 0xffffffff0200780c */ /* 0x000fc40003f04270 */
        /* <DEDUP_REMOVED lines=19> */
[----:B------:R-:W-:Y:S02]  /*6a80*/  SEL R29, R29, 0xff800000, P1 ;  /* 0xff8000001d1d7807 */ /* 0x000fe40000800000 */
[----:B------:R-:W-:Y:S02]  /*6a90*/  SEL R30, R30, 0xff800000, P2 ;  /* 0xff8000001e1e7807 */ /* 0x000fe40001000000 */
[----:B------:R-:W-:Y:S02]  /*6aa0*/  SEL R31, R31, 0xff800000, P3 ;  /* 0xff8000001f1f7807 */ /* 0x000fe40001800000 */
[----:B------:R-:W-:Y:S02]  /*6ab0*/  FMNMX3 R3, R3, R144, R145, !PT ;  /* 0x0000009003037276 */ /* 0x000fe40007800091 */
[----:B------:R-:W-:-:S02]  /*6ac0*/  FMNMX3 R2, R2, R28, R29, !PT ;  /* 0x0000001c02027276 */ /* 0x000fc4000780001d */
[----:B------:R-:W-:Y:S02]  /*6ad0*/  FMNMX3 R0, R0, R30, R31, !PT ;  /* 0x0000001e00007276 */ /* 0x000fe4000780001f */
[----:B------:R-:W-:Y:S02]  /*6ae0*/  SEL R35, R35, 0xff800000, !P0 ;  /* 0xff80000023237807 */ /* 0x000fe40004000000 */
[----:B------:R-:W-:Y:S02]  /*6af0*/  SEL R32, R32, 0xff800000, P4 ;  /* 0xff80000020207807 */ /* 0x000fe40002000000 */
[----:B------:R-:W-:Y:S02]  /*6b00*/  SEL R33, R33, 0xff800000, P5 ;  /* 0xff80000021217807 */ /* 0x000fe40002800000 */
[----:B------:R-:W-:Y:S02]  /*6b10*/  SEL R34, R34, 0xff800000, P6 ;  /* 0xff80000022227807 */ /* 0x000fe40003000000 */
[----:B------:R-:W-:-:S02]  /*6b20*/  FMNMX3 R3, R3, R24, R25, !PT ;  /* 0x0000001803037276 */ /* 0x000fc40007800019 */
[----:B------:R-:W-:Y:S02]  /*6b30*/  FMNMX3 R4, R5, R26, R27, !PT ;  /* 0x0000001a05047276 */ /* 0x000fe4000780001b */
[----:B------:R-:W-:Y:S02]  /*6b40*/  FMNMX R0, R2, R0, !PT ;  /* 0x0000000002007209 */ /* 0x000fe40007800000 */
[----:B------:R-:W-:Y:S02]  /*6b50*/  FMNMX3 R3, R3, R32, R33, !PT ;  /* 0x0000002003037276 */ /* 0x000fe40007800021 */
[----:B------:R-:W-:-:S04]  /*6b60*/  FMNMX3 R2, R4, R34, R35, !PT ;  /* 0x0000002204027276 */ /* 0x000fc80007800023 */
[----:B------:R-:W-:-:S04]  /*6b70*/  FMNMX3 R135, R0, R3, R2, !PT ;  /* 0x0000000300877276 */ /* 0x000fc80007800002 */
[----:B------:R-:W-:-:S04]  /*6b80*/  FSETP.NEU.AND P0, PT, R135, -INF , PT ;  /* 0xff8000008700780b */ /* 0x000fc80003f0d000 */
[----:B------:R-:W-:-:S05]  /*6b90*/  FSEL R0, R135, RZ, P0 ;  /* 0x000000ff87007208 */ /* 0x000fca0000000000 */
[----:B----4-:R-:W-:-:S04]  /*6ba0*/  FFMA R20, -R0, UR4, RZ ;  /* 0x0000000400147c23 */ /* 0x010fc800080001ff */
[----:B------:R-:W-:-:S04]  /*6bb0*/  FFMA2 R2, R100.F32x2.HI_LO, UR4.F32, R20.F32 ;  /* 0x0000000464027c49 */ /* 0x000fc80009200014 */
[----:B------:R-:W1:Y:S08]  /*6bc0*/  MUFU.EX2 R8, R2 ;  /* 0x0000000200087308 */ /* 0x000e700000000800 */
[----:B------:R2:W-:Y:S02]  /*6bd0*/  MUFU.EX2 R7, R3 ;  /* 0x0000000300077308 */ /* 0x0005e40000000800 */
[----:B--2---:R-:W-:-:S06]  /*6be0*/  FFMA2 R2, R102.F32x2.HI_LO, UR4.F32, R20.F32 ;  /* 0x0000000466027c49 */ /* 0x004fcc0009200014 */
[----:B------:R-:W2:Y:S08]  /*6bf0*/  MUFU.EX2 R4, R2 ;  /* 0x0000000200047308 */ /* 0x000eb00000000800 */
[----:B------:R3:W4:Y:S01]  /*6c00*/  MUFU.EX2 R0, R3 ;  /* 0x0000000300007308 */ /* 0x0007220000000800 */
[----:B-1----:R-:W-:Y:S01]  /*6c10*/  IMAD.MOV.U32 R103, RZ, RZ, R8 ;  /* 0x000000ffff677224 */ /* 0x002fe200078e0008 */
[----:B------:R1:W-:Y:S01]  /*6c20*/  STL [R1+0x44], R134 ;  /* 0x0000448601007387 */ /* 0x0003e20000100800 */
[----:B------:R-:W-:-:S02]  /*6c30*/  IMAD.MOV.U32 R8, RZ, RZ, R134 ;  /* 0x000000ffff087224 */ /* 0x000fc400078e0086 */
[----:B---3--:R-:W-:-:S04]  /*6c40*/  FFMA2 R2, R104.F32x2.HI_LO, UR4.F32, R20.F32 ;  /* 0x0000000468027c49 */ /* 0x008fc80009200014 */
[----:B------:R-:W-:Y:S01]  /*6c50*/  MUFU.EX2 R101, R2 ;  /* 0x0000000200657308 */ /* 0x000fe20000000800 */
[----:B--2---:R-:W-:-:S07]  /*6c60*/  IMAD.MOV.U32 R105, RZ, RZ, R4 ;  /* 0x000000ffff697224 */ /* 0x004fce00078e0004 */
[----:B------:R2:W-:Y:S02]  /*6c70*/  MUFU.EX2 R100, R3 ;  /* 0x0000000300647308 */ /* 0x0005e40000000800 */
[----:B--2---:R-:W-:-:S06]  /*6c80*/  FFMA2 R2, R106.F32x2.HI_LO, UR4.F32, R20.F32 ;  /* 0x000000046a027c49 */ /* 0x004fcc0009200014 */
[----:B------:R-:W2:Y:S08]  /*6c90*/  MUFU.EX2 R4, R2 ;  /* 0x0000000200047308 */ /* 0x000eb00000000800 */
[----:B-1----:R1:W3:Y:S02]  /*6ca0*/  MUFU.EX2 R134, R3 ;  /* 0x0000000300867308 */ /* 0x0022e40000000800 */
[----:B-1----:R-:W-:-:S06]  /*6cb0*/  FFMA2 R2, R108.F32x2.HI_LO, UR4.F32, R20.F32 ;  /* 0x000000046c027c49 */ /* 0x002fcc0009200014 */
[----:B------:R-:W-:Y:S08]  /*6cc0*/  MUFU.EX2 R172, R2 ;  /* 0x0000000200ac7308 */ /* 0x000ff00000000800 */
[----:B------:R1:W5:Y:S02]  /*6cd0*/  MUFU.EX2 R173, R3 ;  /* 0x0000000300ad7308 */ /* 0x0003640000000800 */
[----:B-1----:R-:W-:-:S06]  /*6ce0*/  FFMA2 R2, R110.F32x2.HI_LO, UR4.F32, R20.F32 ;  /* 0x000000046e027c49 */ /* 0x002fcc0009200014 */
[----:B------:R-:W-:Y:S08]  /*6cf0*/  MUFU.EX2 R170, R2 ;  /* 0x0000000200aa7308 */ /* 0x000ff00000000800 */
[----:B------:R1:W1:Y:S02]  /*6d00*/  MUFU.EX2 R171, R3 ;  /* 0x0000000300ab7308 */ /* 0x0002640000000800 */
        /* <DEDUP_REMOVED lines=17> */
[----:B------:R1:W1:Y:S01]  /*6e20*/  MUFU.EX2 R159, R3 ;  /* 0x00000003009f7308 */ /* 0x0002620000000800 */
[----:B------:R-:W-:Y:S01]  /*6e30*/  IMAD.MOV.U32 R102, RZ, RZ, R7 ;  /* 0x000000ffff667224 */ /* 0x000fe200078e0007 */
[----:B------:R2:W-:Y:S01]  /*6e40*/  STL [R1+0x40], R153 ;  /* 0x0000409901007387 */ /* 0x0005e20000100800 */
[----:B------:R-:W-:-:S02]  /*6e50*/  IMAD.MOV.U32 R107, RZ, RZ, R153 ;  /* 0x000000ffff6b7224 */ /* 0x000fc400078e0099 */
[----:B-1----:R-:W-:-:S04]  /*6e60*/  FFMA2 R2, R124.F32x2.HI_LO, UR4.F32, R20.F32 ;  /* 0x000000047c027c49 */ /* 0x002fc80009200014 */
[----:B------:R-:W-:Y:S08]  /*6e70*/  MUFU.EX2 R156, R2 ;  /* 0x00000002009c7308 */ /* 0x000ff00000000800 */
[----:B------:R1:W1:Y:S01]  /*6e80*/  MUFU.EX2 R157, R3 ;  /* 0x00000003009d7308 */ /* 0x0002620000000800 */
[----:B------:R-:W-:Y:S02]  /*6e90*/  IMAD.MOV.U32 R7, RZ, RZ, R152 ;  /* 0x000000ffff077224 */ /* 0x000fe400078e0098 */
[----:B-1----:R-:W-:-:S05]  /*6ea0*/  FFMA2 R2, R126.F32x2.HI_LO, UR4.F32, R20.F32 ;  /* 0x000000047e027c49 */ /* 0x002fca0009200014 */
[----:B------:R-:W-:Y:S08]  /*6eb0*/  MUFU.EX2 R154, R2 ;  /* 0x00000002009a7308 */ /* 0x000ff00000000800 */
[----:B------:R1:W1:Y:S02]  /*6ec0*/  MUFU.EX2 R155, R3 ;  /* 0x00000003009b7308 */ /* 0x0002640000000800 */
[----:B-1----:R-:W-:-:S06]  /*6ed0*/  FFMA2 R2, R128.F32x2.HI_LO, UR4.F32, R20.F32 ;  /* 0x0000000480027c49 */ /* 0x002fcc0009200014 */
[----:B------:R-:W-:Y:S08]  /*6ee0*/  MUFU.EX2 R152, R2 ;  /* 0x0000000200987308 */ /* 0x000ff00000000800 */
[----:B--2---:R1:W2:Y:S02]  /*6ef0*/  MUFU.EX2 R153, R3 ;  /* 0x0000000300997308 */ /* 0x0042a40000000800 */
[----:B-1----:R-:W-:-:S06]  /*6f00*/  FFMA2 R2, R130.F32x2.HI_LO, UR4.F32, R20.F32 ;  /* 0x0000000482027c49 */ /* 0x002fcc0009200014 */
[----:B------:R-:W-:Y:S08]  /*6f10*/  MUFU.EX2 R130, R2 ;  /* 0x0000000200827308 */ /* 0x000ff00000000800 */
[----:B------:R1:W1:Y:S02]  /*6f20*/  MUFU.EX2 R131, R3 ;  /* 0x0000000300837308 */ /* 0x0002640000000800 */
[----:B-1----:R-:W-:-:S06]  /*6f30*/  FFMA2 R2, R68.F32x2.HI_LO, UR4.F32, R20.F32 ;  /* 0x0000000444027c49 */ /* 0x002fcc0009200014 */
[----:B------:R-:W-:Y:S08]  /*6f40*/  MUFU.EX2 R128, R2 ;  /* 0x0000000200807308 */ /* 0x000ff00000000800 */
[----:B------:R1:W-:Y:S02]  /*6f50*/  MUFU.EX2 R129, R3 ;  /* 0x0000000300817308 */ /* 0x0003e40000000800 */
        /* <DEDUP_REMOVED lines=24> */
[----:B----4-:R-:W-:Y:S02]  /*70e0*/  IMAD.MOV.U32 R104, RZ, RZ, R0 ;  /* 0x000000ffff687224 */ /* 0x010fe400078e0000 */
[----:B------:R-:W-:-:S02]  /*70f0*/  IMAD.MOV.U32 R69, RZ, RZ, R107 ;  /* 0x000000ffff457224 */ /* 0x000fc400078e006b */
[----:B-1----:R-:W-:-:S04]  /*7100*/  FFMA2 R2, R86.F32x2.HI_LO, UR4.F32, R20.F32 ;  /* 0x0000000456027c49 */ /* 0x002fc80009200014 */
[----:B------:R-:W-:Y:S08]  /*7110*/  MUFU.EX2 R110, R2 ;  /* 0x00000002006e7308 */ /* 0x000ff00000000800 */
[----:B------:R1:W4:Y:S01]  /*7120*/  MUFU.EX2 R111, R3 ;  /* 0x00000003006f7308 */ /* 0x0003220000000800 */
[----:B------:R-:W-:Y:S01]  /*7130*/  IMAD.U32 R0, RZ, RZ, UR14 ;  /* 0x0000000eff007e24 */ /* 0x000fe2000f8e00ff */
[----:B------:R-:W-:Y:S01]  /*7140*/  F2FP.BF16.F32.PACK_AB R5, R104, R105 ;  /* 0x000000696805723e */ /* 0x000fe200000010ff */
[----:B------:R-:W-:-:S02]  /*7150*/  IMAD.MOV.U32 R68, RZ, RZ, R104 ;  /* 0x000000ffff447224 */ /* 0x000fc400078e0068 */
[----:B------:R-:W-:Y:S01]  /*7160*/  IMAD.MOV.U32 R71, RZ, RZ, R105 ;  /* 0x000000ffff477224 */ /* 0x000fe200078e0069 */
[----:B------:R2:W-:Y:S06]  /*7170*/  BAR.ARV R0, 0x40 ;  /* 0x000100000000751d */ /* 0x0005ec0000002000 */
[----:B-1----:R-:W-:-:S04]  /*7180*/  FFMA2 R2, R88.F32x2.HI_LO, UR4.F32, R20.F32 ;  /* 0x0000000458027c49 */ /* 0x002fc80009200014 */
[----:B------:R-:W-:Y:S08]  /*7190*/  MUFU.EX2 R108, R2 ;  /* 0x00000002006c7308 */ /* 0x000ff00000000800 */
[----:B------:R1:W1:Y:S01]  /*71a0*/  MUFU.EX2 R109, R3 ;  /* 0x00000003006d7308 */ /* 0x0002620000000800 */
[----:B--2---:R-:W-:Y:S01]  /*71b0*/  IMAD.MOV.U32 R0, RZ, RZ, R4 ;  /* 0x000000ffff007224 */ /* 0x004fe200078e0004 */
[----:B------:R-:W-:Y:S01]  /*71c0*/  F2FP.BF16.F32.PACK_AB R4, R102, R103 ;  /* 0x000000676604723e */ /* 0x000fe200000010ff */
[----:B------:R-:W-:-:S02]  /*71d0*/  IMAD.MOV.U32 R70, RZ, RZ, R102 ;  /* 0x000000ffff467224 */ /* 0x000fc400078e0066 */
[----:B-1----:R-:W-:-:S04]  /*71e0*/  FFMA2 R2, R90.F32x2.HI_LO, UR4.F32, R20.F32 ;  /* 0x000000045a027c49 */ /* 0x002fc80009200014 */
[----:B------:R-:W-:Y:S08]  /*71f0*/  MUFU.EX2 R106, R2 ;  /* 0x00000002006a7308 */ /* 0x000ff00000000800 */
[----:B------:R1:W2:Y:S01]  /*7200*/  MUFU.EX2 R107, R3 ;  /* 0x00000003006b7308 */ /* 0x0002a20000000800 */
[----:B------:R-:W-:Y:S01]  /*7210*/  IMAD.MOV.U32 R73, RZ, RZ, R103 ;  /* 0x000000ffff497224 */ /* 0x000fe200078e0067 */
[----:B------:R-:W-:Y:S01]  /*7220*/  F2FP.BF16.F32.PACK_AB R6, R100, R101 ;  /* 0x000000656406723e */ /* 0x000fe200000010ff */
        /* <DEDUP_REMOVED lines=17> */
[----:B------:R-:W-:Y:S01]  /*7340*/  R2UR UR5, R8 ;  /* 0x00000000080572ca */ /* 0x000fe200000e0000 */
[----:B-1----:R-:W-:-:S06]  /*7350*/  FFMA2 R2, R38.F32x2.HI_LO, UR4.F32, R20.F32 ;  /* 0x0000000426027c49 */ /* 0x002fcc0009200014 */
[----:B------:R-:W-:Y:S08]  /*7360*/  MUFU.EX2 R92, R2 ;  /* 0x00000002005c7308 */ /* 0x000ff00000000800 */
[----:B------:R1:W1:Y:S02]  /*7370*/  MUFU.EX2 R93, R3 ;  /* 0x00000003005d7308 */ /* 0x0002640000000800 */
[----:B-1----:R-:W-:-:S06]  /*7380*/  FFMA2 R2, R40.F32x2.HI_LO, UR4.F32, R20.F32 ;  /* 0x0000000428027c49 */ /* 0x002fcc0009200014 */
[----:B------:R-:W-:Y:S08]  /*7390*/  MUFU.EX2 R90, R2 ;  /* 0x00000002005a7308 */ /* 0x000ff00000000800 */
[----:B------:R1:W1:Y:S01]  /*73a0*/  MUFU.EX2 R91, R3 ;  /* 0x00000003005b7308 */ /* 0x0002620000000800 */
[----:B------:R-:W-:Y:S01]  /*73b0*/  IMAD.MOV.U32 R21, RZ, RZ, R7 ;  /* 0x000000ffff157224 */ /* 0x000fe200078e0007 */
[----:B---3--:R-:W-:Y:S01]  /*73c0*/  F2FP.BF16.F32.PACK_AB R7, R134, R0 ;  /* 0x000000008607723e */ /* 0x008fe200000010ff */
[----:B-1----:R-:W-:-:S05]  /*73d0*/  FFMA2 R2, R42.F32x2.HI_LO, UR4.F32, R20.F32 ;  /* 0x000000042a027c49 */ /* 0x002fca0009200014 */
[----:B------:R-:W-:Y:S08]  /*73e0*/  MUFU.EX2 R88, R2 ;  /* 0x0000000200587308 */ /* 0x000ff00000000800 */
[----:B------:R1:W3:Y:S01]  /*73f0*/  MUFU.EX2 R89, R3 ;  /* 0x0000000300597308 */ /* 0x0002e20000000800 */
[----:B-----5:R-:W-:Y:S02]  /*7400*/  F2FP.BF16.F32.PACK_AB R8, R173, R172 ;  /* 0x000000acad08723e */ /* 0x020fe400000010ff */
[----:B------:R-:W-:-:S02]  /*7410*/  F2FP.BF16.F32.PACK_AB R9, R171, R170 ;  /* 0x000000aaab09723e */ /* 0x000fc400000010ff */
[----:B------:R-:W-:Y:S02]  /*7420*/  F2FP.BF16.F32.PACK_AB R10, R169, R168 ;  /* 0x000000a8a90a723e */ /* 0x000fe400000010ff */
[----:B------:R-:W-:Y:S01]  /*7430*/  F2FP.BF16.F32.PACK_AB R11, R167, R166 ;  /* 0x000000a6a70b723e */ /* 0x000fe200000010ff */
[----:B-1----:R-:W-:-:S04]  /*7440*/  FFMA2 R2, R132.F32x2.HI_LO, UR4.F32, R20.F32 ;  /* 0x0000000484027c49 */ /* 0x002fc80009200014 */
[----:B------:R-:W-:Y:S01]  /*7450*/  MUFU.EX2 R86, R2 ;  /* 0x0000000200567308 */ /* 0x000fe20000000800 */
[----:B------:R-:W-:-:S07]  /*7460*/  F2FP.BF16.F32.PACK_AB R12, R165, R164 ;  /* 0x000000a4a50c723e */ /* 0x000fce00000010ff */
[----:B------:R1:W5:Y:S01]  /*7470*/  MUFU.EX2 R87, R3 ;  /* 0x0000000300577308 */ /* 0x0003620000000800 */
[----:B------:R-:W-:Y:S02]  /*7480*/  F2FP.BF16.F32.PACK_AB R13, R163, R162 ;  /* 0x000000a2a30d723e */ /* 0x000fe400000010ff */
[----:B------:R-:W-:Y:S02]  /*7490*/  F2FP.BF16.F32.PACK_AB R14, R161, R160 ;  /* 0x000000a0a10e723e */ /* 0x000fe400000010ff */
[----:B------:R-:W-:Y:S02]  /*74a0*/  F2FP.BF16.F32.PACK_AB R15, R159, R158 ;  /* 0x0000009e9f0f723e */ /* 0x000fe400000010ff */
[----:B------:R-:W-:Y:S02]  /*74b0*/  F2FP.BF16.F32.PACK_AB R16, R157, R156 ;  /* 0x0000009c9d10723e */ /* 0x000fe400000010ff */
[----:B------:R-:W-:Y:S02]  /*74c0*/  F2FP.BF16.F32.PACK_AB R17, R155, R154 ;  /* 0x0000009a9b11723e */ /* 0x000fe400000010ff */
[----:B------:R-:W-:Y:S01]  /*74d0*/  F2FP.BF16.F32.PACK_AB R18, R153, R152 ;  /* 0x000000989912723e */ /* 0x000fe200000010ff */
[----:B-1----:R-:W-:Y:S01]  /*74e0*/  FFMA2 R2, R46.F32x2.HI_LO, UR4.F32, R20.F32 ;  /* 0x000000042e027c49 */ /* 0x002fe20009200014 */
[----:B------:R-:W-:-:S03]  /*74f0*/  F2FP.BF16.F32.PACK_AB R19, R131, R130 ;  /* 0x000000828313723e */ /* 0x000fc600000010ff */
[----:B------:R-:W-:Y:S01]  /*7500*/  MUFU.EX2 R84, R2 ;  /* 0x0000000200547308 */ /* 0x000fe20000000800 */
[----:B------:R1:W-:Y:S07]  /*7510*/  STTM.x16 tmem[UR5], R4 ;  /* 0x00000004000079ed */ /* 0x0003ee0008240005 */
[----:B------:R2:W1:Y:S02]  /*7520*/  MUFU.EX2 R85, R3 ;  /* 0x0000000300557308 */ /* 0x0004640000000800 */
[----:B--2---:R-:W-:-:S06]  /*7530*/  FFMA2 R2, R48.F32x2.HI_LO, UR4.F32, R20.F32 ;  /* 0x0000000430027c49 */ /* 0x004fcc0009200014 */
[----:B------:R-:W-:Y:S08]  /*7540*/  MUFU.EX2 R82, R2 ;  /* 0x0000000200527308 */ /* 0x000ff00000000800 */
[----:B------:R2:W2:Y:S01]  /*7550*/  MUFU.EX2 R83, R3 ;  /* 0x0000000300537308 */ /* 0x0004a20000000800 */
[----:B-1----:R-:W-:Y:S01]  /*7560*/  LOP3.LUT R4, R21, 0x50, RZ, 0xfc, !PT ;  /* 0x0000005015047812 */ /* 0x002fe200078efcff */
[----:B--2---:R-:W-:-:S03]  /*7570*/  FFMA2 R2, R50.F32x2.HI_LO, UR4.F32, R20.F32 ;  /* 0x0000000432027c49 */ /* 0x004fc60009200014 */
[----:B------:R-:W-:-:S03]  /*7580*/  R2UR UR5, R4 ;  /* 0x00000000040572ca */ /* 0x000fc600000e0000 */
[----:B------:R-:W-:Y:S08]  /*7590*/  MUFU.EX2 R80, R2 ;  /* 0x0000000200507308 */ /* 0x000ff00000000800 */
[----:B------:R1:W2:Y:S01]  /*75a0*/  MUFU.EX2 R81, R3 ;  /* 0x0000000300517308 */ /* 0x0002a20000000800 */
[----:B------:R2:W-:Y:S01]  /*75b0*/  STL [R1+0x4c], R4 ;  /* 0x00004c0401007387 */ /* 0x0005e20000100800 */
[----:B------:R-:W-:-:S02]  /*75c0*/  F2FP.BF16.F32.PACK_AB R5, R127, R126 ;  /* 0x0000007e7f05723e */ /* 0x000fc400000010ff */
[----:B------:R-:W-:Y:S02]  /*75d0*/  F2FP.BF16.F32.PACK_AB R6, R125, R124 ;  /* 0x0000007c7d06723e */ /* 0x000fe400000010ff */
[----:B------:R-:W-:Y:S02]  /*75e0*/  F2FP.BF16.F32.PACK_AB R7, R123, R122 ;  /* 0x0000007a7b07723e */ /* 0x000fe400000010ff */
[----:B------:R-:W-:Y:S01]  /*75f0*/  F2FP.BF16.F32.PACK_AB R8, R121, R120 ;  /* 0x000000787908723e */ /* 0x000fe200000010ff */
[----:B-1----:R-:W-:-:S04]  /*7600*/  FFMA2 R2, R52.F32x2.HI_LO, UR4.F32, R20.F32 ;  /* 0x0000000434027c49 */ /* 0x002fc80009200014 */
[----:B------:R-:W-:Y:S01]  /*7610*/  MUFU.EX2 R78, R2 ;  /* 0x00000002004e7308 */ /* 0x000fe20000000800 */
[----:B------:R-:W-:Y:S02]  /*7620*/  F2FP.BF16.F32.PACK_AB R9, R119, R118 ;  /* 0x000000767709723e */ /* 0x000fe400000010ff */
[----:B------:R-:W-:-:S05]  /*7630*/  F2FP.BF16.F32.PACK_AB R10, R117, R116 ;  /* 0x00000074750a723e */ /* 0x000fca00000010ff */
[----:B------:R1:W1:Y:S01]  /*7640*/  MUFU.EX2 R79, R3 ;  /* 0x00000003004f7308 */ /* 0x0002620000000800 */
[----:B--2---:R-:W-:Y:S02]  /*7650*/  F2FP.BF16.F32.PACK_AB R4, R129, R128 ;  /* 0x000000808104723e */ /* 0x004fe400000010ff */
[----:B------:R-:W-:Y:S02]  /*7660*/  F2FP.BF16.F32.PACK_AB R11, R115, R114 ;  /* 0x00000072730b723e */ /* 0x000fe400000010ff */
[----:B------:R-:W-:Y:S02]  /*7670*/  F2FP.BF16.F32.PACK_AB R12, R113, R112 ;  /* 0x00000070710c723e */ /* 0x000fe400000010ff */
[----:B----4-:R-:W-:Y:S02]  /*7680*/  F2FP.BF16.F32.PACK_AB R13, R111, R110 ;  /* 0x0000006e6f0d723e */ /* 0x010fe400000010ff */
[----:B------:R-:W-:Y:S02]  /*7690*/  F2FP.BF16.F32.PACK_AB R14, R109, R108 ;  /* 0x0000006c6d0e723e */ /* 0x000fe400000010ff */
[----:B------:R-:W-:-:S02]  /*76a0*/  F2FP.BF16.F32.PACK_AB R15, R107, R106 ;  /* 0x0000006a6b0f723e */ /* 0x000fc400000010ff */
[----:B------:R-:W-:Y:S01]  /*76b0*/  F2FP.BF16.F32.PACK_AB R16, R105, R104 ;  /* 0x000000686910723e */ /* 0x000fe200000010ff */
[----:B-1----:R-:W-:Y:S01]  /*76c0*/  FFMA2 R2, R54.F32x2.HI_LO, UR4.F32, R20.F32 ;  /* 0x0000000436027c49 */ /* 0x002fe20009200014 */
[----:B------:R-:W-:Y:S02]  /*76d0*/  F2FP.BF16.F32.PACK_AB R17, R103, R102 ;  /* 0x000000666711723e */ /* 0x000fe400000010ff */
[----:B------:R-:W-:Y:S01]  /*76e0*/  F2FP.BF16.F32.PACK_AB R18, R101, R100 ;  /* 0x000000646512723e */ /* 0x000fe200000010ff */
[----:B------:R-:W-:Y:S01]  /*76f0*/  MUFU.EX2 R76, R2 ;  /* 0x00000002004c7308 */ /* 0x000fe20000000800 */
[----:B------:R-:W-:-:S04]  /*7700*/  F2FP.BF16.F32.PACK_AB R19, R97, R96 ;  /* 0x000000606113723e */ /* 0x000fc800000010ff */
[----:B------:R1:W-:Y:S03]  /*7710*/  STTM.x16 tmem[UR5], R4 ;  /* 0x00000004000079ed */ /* 0x0003e60008240005 */
[----:B------:R2:W4:Y:S01]  /*7720*/  MUFU.EX2 R77, R3 ;  /* 0x00000003004d7308 */ /* 0x0005220000000800 */
[----:B------:R-:W-:Y:S02]  /*7730*/  IMAD.MOV.U32 R98, RZ, RZ, R71 ;  /* 0x000000ffff627224 */ /* 0x000fe400078e0047 */
[----:B--2---:R-:W-:-:S05]  /*7740*/  FFMA2 R2, R56.F32x2.HI_LO, UR4.F32, R20.F32 ;  /* 0x0000000438027c49 */ /* 0x004fca0009200014 */
[----:B------:R-:W-:Y:S01]  /*7750*/  MUFU.EX2 R74, R2 ;  /* 0x00000002004a7308 */ /* 0x000fe20000000800 */
[----:B------:R-:W-:Y:S02]  /*7760*/  IMAD.MOV.U32 R99, RZ, RZ, R68 ;  /* 0x000000ffff637224 */ /* 0x000fe400078e0044 */
[----:B-1----:R-:W-:-:S05]  /*7770*/  IMAD.MOV.U32 R19, RZ, RZ, R75 ;  /* 0x000000ffff137224 */ /* 0x002fca00078e004b */
[----:B------:R1:W2:Y:S01]  /*7780*/  MUFU.EX2 R75, R3 ;  /* 0x00000003004b7308 */ /* 0x0002a20000000800 */
[----:B------:R-:W-:Y:S02]  /*7790*/  IMAD.MOV.U32 R18, RZ, RZ, R72 ;  /* 0x000000ffff127224 */ /* 0x000fe400078e0048 */
[----:B------:R-:W-:Y:S02]  /*77a0*/  IMAD.MOV.U32 R17, RZ, RZ, R73 ;  /* 0x000000ffff117224 */ /* 0x000fe400078e0049 */
[----:B------:R-:W-:Y:S02]  /*77b0*/  IMAD.MOV.U32 R16, RZ, RZ, R70 ;  /* 0x000000ffff107224 */ /* 0x000fe400078e0046 */
        /* <DEDUP_REMOVED lines=55> */
[----:B------:R-:W-:Y:S01]  /*7b30*/  LOP3.LUT R66, R21, 0x70, RZ, 0xfc, !PT ;  /* 0x0000007015427812 */ /* 0x000fe200078efcff */
[----:B-1----:R-:W-:-:S06]  /*7b40*/  FFMA2 R2, R30.F32x2.HI_LO, UR4.F32, R20.F32 ;  /* 0x000000041e027c49 */ /* 0x002fcc0009200014 */
[----:B------:R-:W-:Y:S08]  /*7b50*/  MUFU.EX2 R24, R2 ;  /* 0x0000000200187308 */ /* 0x000ff00000000800 */
[----:B------:R1:W1:Y:S01]  /*7b60*/  MUFU.EX2 R25, R3 ;  /* 0x0000000300197308 */ /* 0x0002620000000800 */
[----:B------:R-:W-:Y:S01]  /*7b70*/  R2UR UR5, R15 ;  /* 0x000000000f0572ca */ /* 0x000fe200000e0000 */
[----:B-1----:R-:W-:-:S06]  /*7b80*/  FFMA2 R2, R32.F32x2.HI_LO, UR4.F32, R20.F32 ;  /* 0x0000000420027c49 */ /* 0x002fcc0009200014 */
[----:B------:R-:W-:Y:S08]  /*7b90*/  MUFU.EX2 R22, R2 ;  /* 0x0000000200167308 */ /* 0x000ff00000000800 */
[----:B------:R1:W1:Y:S01]  /*7ba0*/  MUFU.EX2 R23, R3 ;  /* 0x0000000300177308 */ /* 0x0002620000000800 */
[----:B------:R-:W-:Y:S02]  /*7bb0*/  IMAD.MOV.U32 R137, RZ, RZ, R16 ;  /* 0x000000ffff897224 */ /* 0x000fe400078e0010 */
[----:B-1----:R-:W-:-:S05]  /*7bc0*/  FFMA2 R2, R34.F32x2.HI_LO, UR4.F32, R20.F32 ;  /* 0x0000000422027c49 */ /* 0x002fca0009200014 */
[----:B------:R1:W-:Y:S08]  /*7bd0*/  MUFU.EX2 R20, R2 ;  /* 0x0000000200147308 */ /* 0x0003f00000000800 */
[----:B------:R-:W1:Y:S01]  /*7be0*/  MUFU.EX2 R21, R3 ;  /* 0x0000000300157308 */ /* 0x000e620000000800 */
[----:B------:R-:W-:Y:S01]  /*7bf0*/  R2UR UR4, R66 ;  /* 0x00000000420472ca */ /* 0x000fe200000e0000 */
[----:B------:R-:W-:Y:S01]  /*7c00*/  IMAD.MOV.U32 R136, RZ, RZ, R17 ;  /* 0x000000ffff887224 */ /* 0x000fe200078e0011 */
[----:B------:R-:W-:Y:S01]  /*7c10*/  F2FP.BF16.F32.PACK_AB R4, R95, R94 ;  /* 0x0000005e5f04723e */ /* 0x000fe200000010ff */
[----:B------:R-:W-:Y:S01]  /*7c20*/  IMAD.MOV.U32 R133, RZ, RZ, R18 ;  /* 0x000000ffff857224 */ /* 0x000fe200078e0012 */
[----:B------:R-:W-:Y:S01]  /*7c30*/  F2FP.BF16.F32.PACK_AB R5, R93, R92 ;  /* 0x0000005c5d05723e */ /* 0x000fe200000010ff */
[----:B------:R-:W-:Y:S01]  /*7c40*/  IMAD.MOV.U32 R132, RZ, RZ, R19 ;  /* 0x000000ffff847224 */ /* 0x000fe200078e0013 */
[----:B------:R-:W-:-:S02]  /*7c50*/  F2FP.BF16.F32.PACK_AB R6, R91, R90 ;  /* 0x0000005a5b06723e */ /* 0x000fc400000010ff */
[----:B---3--:R-:W-:Y:S02]  /*7c60*/  F2FP.BF16.F32.PACK_AB R7, R89, R88 ;  /* 0x000000585907723e */ /* 0x008fe400000010ff */
[----:B-----5:R-:W-:Y:S02]  /*7c70*/  F2FP.BF16.F32.PACK_AB R8, R87, R86 ;  /* 0x000000565708723e */ /* 0x020fe400000010ff */
[----:B------:R-:W-:Y:S02]  /*7c80*/  F2FP.BF16.F32.PACK_AB R9, R85, R84 ;  /* 0x000000545509723e */ /* 0x000fe400000010ff */
[----:B------:R-:W-:Y:S02]  /*7c90*/  F2FP.BF16.F32.PACK_AB R10, R83, R82 ;  /* 0x00000052530a723e */ /* 0x000fe400000010ff */
[----:B------:R-:W-:Y:S02]  /*7ca0*/  F2FP.BF16.F32.PACK_AB R11, R81, R80 ;  /* 0x00000050510b723e */ /* 0x000fe400000010ff */
[----:B------:R-:W-:-:S02]  /*7cb0*/  F2FP.BF16.F32.PACK_AB R12, R79, R78 ;  /* 0x0000004e4f0c723e */ /* 0x000fc400000010ff */
[----:B----4-:R-:W-:Y:S02]  /*7cc0*/  F2FP.BF16.F32.PACK_AB R13, R77, R76 ;  /* 0x0000004c4d0d723e */ /* 0x010fe400000010ff */
[----:B--2---:R-:W-:Y:S02]  /*7cd0*/  F2FP.BF16.F32.PACK_AB R14, R75, R74 ;  /* 0x0000004a4b0e723e */ /* 0x004fe400000010ff */
[----:B------:R-:W-:Y:S02]  /*7ce0*/  F2FP.BF16.F32.PACK_AB R15, R73, R72 ;  /* 0x00000048490f723e */ /* 0x000fe400000010ff */
[----:B------:R-:W-:Y:S02]  /*7cf0*/  F2FP.BF16.F32.PACK_AB R16, R71, R70 ;  /* 0x000000464710723e */ /* 0x000fe400000010ff */
[----:B------:R-:W-:Y:S02]  /*7d00*/  F2FP.BF16.F32.PACK_AB R17, R69, R68 ;  /* 0x000000444511723e */ /* 0x000fe400000010ff */
[----:B------:R-:W-:-:S02]  /*7d10*/  F2FP.BF16.F32.PACK_AB R18, R65, R64 ;  /* 0x000000404112723e */ /* 0x000fc400000010ff */
[----:B------:R-:W-:Y:S01]  /*7d20*/  F2FP.BF16.F32.PACK_AB R19, R61, R60 ;  /* 0x0000003c3d13723e */ /* 0x000fe200000010ff */
[----:B-1----:R-:W-:-:S03]  /*7d30*/  IMAD.MOV.U32 R2, RZ, RZ, 0x1 ;  /* 0x00000001ff027424 */ /* 0x002fc600078e00ff */
[----:B------:R1:W-:Y:S01]  /*7d40*/  STTM.x16 tmem[UR5], R4 ;  /* 0x00000004000079ed */ /* 0x0003e20008240005 */
[----:B------:R-:W2:Y:S02]  /*7d50*/  FENCE.VIEW.ASYNC.T ;  /* 0x00000000000073c6 */ /* 0x000ea40000000200 */
[----:B--2---:R-:W-:Y:S01]  /*7d60*/  SYNCS.ARRIVE.TRANS64.RED.ART0 RZ, [UR17], R2 ;  /* 0x00000002ffff79a7 */ /* 0x004fe20008500411 */
[----:B------:R-:W-:Y:S01]  /*7d70*/  ELECT P0, URZ, PT ;  /* 0x0000000000ff782f */ /* 0x000fe20003800000 */
[----:B------:R2:W-:Y:S02]  /*7d80*/  STL [R1+0x48], R66 ;  /* 0x0000484201007387 */ /* 0x0005e40000100800 */
[----:B--2---:R-:W-:Y:S02]  /*7d90*/  IMAD.MOV.U32 R66, RZ, RZ, R136 ;  /* 0x000000ffff427224 */ /* 0x004fe400078e0088 */
[----:B------:R-:W-:Y:S02]  /*7da0*/  IMAD.MOV.U32 R136, RZ, RZ, R98 ;  /* 0x000000ffff887224 */ /* 0x000fe400078e0062 */
[----:B------:R-:W-:Y:S01]  /*7db0*/  IMAD.MOV.U32 R98, RZ, RZ, R0 ;  /* 0x000000ffff627224 */ /* 0x000fe200078e0000 */
[----:B-1----:R-:W-:-:S02]  /*7dc0*/  F2FP.BF16.F32.PACK_AB R4, R59, R58 ;  /* 0x0000003a3b04723e */ /* 0x002fc400000010ff */
[----:B------:R-:W-:Y:S02]  /*7dd0*/  F2FP.BF16.F32.PACK_AB R5, R57, R56 ;  /* 0x000000383905723e */ /* 0x000fe400000010ff */
[----:B------:R-:W-:Y:S02]  /*7de0*/  F2FP.BF16.F32.PACK_AB R6, R55, R54 ;  /* 0x000000363706723e */ /* 0x000fe400000010ff */
[----:B------:R-:W-:Y:S02]  /*7df0*/  F2FP.BF16.F32.PACK_AB R7, R53, R52 ;  /* 0x000000343507723e */ /* 0x000fe400000010ff */
[----:B------:R-:W-:Y:S02]  /*7e00*/  F2FP.BF16.F32.PACK_AB R8, R51, R50 ;  /* 0x000000323308723e */ /* 0x000fe400000010ff */
[----:B------:R-:W-:Y:S02]  /*7e10*/  F2FP.BF16.F32.PACK_AB R9, R49, R48 ;  /* 0x000000303109723e */ /* 0x000fe400000010ff */
[----:B------:R-:W-:-:S02]  /*7e20*/  F2FP.BF16.F32.PACK_AB R10, R47, R46 ;  /* 0x0000002e2f0a723e */ /* 0x000fc400000010ff */
        /* <DEDUP_REMOVED lines=8> */
[----:B------:R-:W-:-:S04]  /*7eb0*/  F2FP.BF16.F32.PACK_AB R19, R21, R20 ;  /* 0x000000141513723e */ /* 0x000fc800000010ff */
[----:B------:R1:W-:Y:S01]  /*7ec0*/  STTM.x16 tmem[UR4], R4 ;  /* 0x00000004000079ed */ /* 0x0003e20008240004 */
[----:B------:R-:W-:Y:S01]  /*7ed0*/  ULOP3.LUT UR4, UR9, 0x1, URZ, 0x3c, !UPT ;  /* 0x0000000109047892 */ /* 0x000fe2000f8e3cff */
[----:B------:R-:W2:Y:S02]  /*7ee0*/  FENCE.VIEW.ASYNC.T ;  /* 0x00000000000073c6 */ /* 0x000ea40000000200 */
[----:B--2---:R-:W-:Y:S01]  /*7ef0*/  NOP ;  /* 0x0000000000007918 */ /* 0x004fe20000000000 */
[----:B------:R-:W-:Y:S01]  /*7f00*/  USHF.L.U32 UR4, UR4, 0x1f, URZ ;  /* 0x0000001f04047899 */ /* 0x000fe200080006ff */
[----:B------:R2:W-:Y:S05]  /*7f10*/  @P0 SYNCS.ARRIVE.TRANS64.RED.ART0 RZ, [UR16], R2 ;  /* 0x00000002ffff09a7 */ /* 0x0005ea0008500410 */
[----:B------:R-:W-:-:S04]  /*7f20*/  IMAD.U32 R0, RZ, RZ, UR4 ;  /* 0x00000004ff007e24 */ /* 0x000fc8000f8e00ff */
[----:B------:R-:W3:Y:S01]  /*7f30*/  SYNCS.PHASECHK.TRANS64.TRYWAIT P0, [UR7], R0 ;  /* 0x00000000ff0075a7 */ /* 0x000ee20008001107 */
[----:B------:R-:W-:Y:S02]  /*7f40*/  IMAD.MOV.U32 R67, RZ, RZ, R137 ;  /* 0x000000ffff437224 */ /* 0x000fe400078e0089 */
[----:B------:R-:W-:Y:S02]  /*7f50*/  IMAD.MOV.U32 R137, RZ, RZ, R99 ;  /* 0x000000ffff897224 */ /* 0x000fe400078e0063 */
[----:B------:R-:W-:Y:S02]  /*7f60*/  IMAD.MOV.U32 R99, RZ, RZ, R134 ;  /* 0x000000ffff637224 */ /* 0x000fe400078e0086 */
[----:B--2---:R-:W-:-:S04]  /*7f70*/  FADD2 R2, R66.F32x2.HI_LO, R172.F32x2.HI_LO ;  /* 0x000000ac4202724b */ /* 0x004fc80000000000 */
[----:B------:R-:W-:-:S04]  /*7f80*/  FADD2 R2, R2.F32x2.HI_LO, R164.F32x2.HI_LO ;  /* 0x000000a40202724b */ /* 0x000fc80000000000 */
[----:B------:R-:W-:Y:S02]  /*7f90*/  FADD2 R2, R2.F32x2.HI_LO, R156.F32x2.HI_LO ;  /* 0x0000009c0202724b */ /* 0x000fe40000000000 */
[----:B-1----:R-:W-:Y:S02]  /*7fa0*/  FADD2 R6, R136.F32x2.HI_LO, R170.F32x2.HI_LO ;  /* 0x000000aa8806724b */ /* 0x002fe40000000000 */
[----:B------:R-:W-:Y:S02]  /*7fb0*/  FADD2 R8, R132.F32x2.HI_LO, R168.F32x2.HI_LO ;  /* 0x000000a88408724b */ /* 0x000fe40000000000 */
[----:B------:R-:W-:Y:S02]  /*7fc0*/  FADD2 R10, R98.F32x2.HI_LO, R166.F32x2.HI_LO ;  /* 0x000000a6620a724b */ /* 0x000fe40000000000 */
[----:B------:R-:W-:Y:S02]  /*7fd0*/  FADD2 R6, R6.F32x2.HI_LO, R162.F32x2.HI_LO ;  /* 0x000000a20606724b */ /* 0x000fe40000000000 */
[----:B------:R-:W-:-:S02]  /*7fe0*/  FADD2 R8, R8.F32x2.HI_LO, R160.F32x2.HI_LO ;  /* 0x000000a00808724b */ /* 0x000fc40000000000 */
[----:B------:R-:W-:Y:S02]  /*7ff0*/  FADD2 R10, R10.F32x2.HI_LO, R158.F32x2.HI_LO ;  /* 0x0000009e0a0a724b */ /* 0x000fe40000000000 */
[----:B------:R-:W-:Y:S02]  /*8000*/  FADD2 R6, R6.F32x2.HI_LO, R154.F32x2.HI_LO ;  /* 0x0000009a0606724b */ /* 0x000fe40000000000 */
        /* <DEDUP_REMOVED lines=49> */
[----:B------:R-:W-:Y:S01]  /*8320*/  FADD2 R2, R10.F32x2.HI_LO, R20.F32x2.HI_LO ;  /* 0x000000140a02724b */ /* 0x000fe20000000000 */
[----:B------:R-:W-:Y:S01]  /*8330*/  ULOP3.LUT UR10, UR10, 0x1, URZ, 0x3c, !UPT ;  /* 0x000000010a0a7892 */ /* 0x000fe2000f8e3cff */
[----:B------:R-:W-:Y:S01]  /*8340*/  FADD2 R6, R8.F32x2.HI_LO, R6.F32x2.HI_LO ;  /* 0x000000060806724b */ /* 0x000fe20000000000 */
[----:B------:R-:W-:Y:S01]  /*8350*/  UISETP.GE.AND UP0, UPT, UR15, 0x1, UPT ;  /* 0x000000010f00788c */ /* 0x000fe2000bf06270 */
[----:B------:R-:W-:-:S04]  /*8360*/  FADD2 R2, R4.F32x2.HI_LO, R2.F32x2.HI_LO ;  /* 0x000000020402724b */ /* 0x000fc80000000000 */
[----:B------:R-:W-:Y:S01]  /*8370*/  FADD2 R4, R6.F32x2.HI_LO, R2.F32x2.HI_LO ;  /* 0x000000020604724b */ /* 0x000fe20000000000 */
[----:B---3--:R-:W-:Y:S06]  /*8380*/  @!P0 BRA `(.L_x_77) ;  /* 0x00000064003c8947 */ /* 0x008fec0003800000 */
.L_x_160:
[----:B------:R-:W-:Y:S01]  /*8390*/  FADD R157, R4, R5 ;  /* 0x00000005049d7221 */ /* 0x000fe20000000000 */
[----:B------:R-:W-:Y:S06]  /*83a0*/  BRA.U !UP0, `(.L_x_78) ;  /* 0x0000002508047547 */ /* 0x000fec000b800000 */
[----:B------:R-:W2:Y:S01]  /*83b0*/  LDCU UR5, c[0x0][0x600] ;  /* 0x0000c000ff0577ac */ /* 0x000ea20008000800 */
[----:B------:R-:W-:Y:S01]  /*83c0*/  UMOV UR11, URZ ;  /* 0x000000ff000b7c82 */ /* 0x000fe20008000000 */
.L_x_81:
[----:B------:R-:W3:Y:S01]  /*83d0*/  LDL R2, [R1+0x50] ;  /* 0x0000500001027983 */ /* 0x000ee20000100800 */
[----:B------:R-:W-:Y:S01]  /*83e0*/  UMOV UR12, UR19 ;  /* 0x00000013000c7c82 */ /* 0x000fe20008000000 */
[----:B------:R-:W-:Y:S01]  /*83f0*/  USHF.L.U32 UR4, UR10, 0x1f, URZ ;  /* 0x0000001f0a047899 */ /* 0x000fe200080006ff */
[----:B------:R-:W-:Y:S01]  /*8400*/  UMOV UR7, UR12 ;  /* 0x0000000c00077c82 */ /* 0x000fe20008000000 */
[----:B------:R-:W-:-:S04]  /*8410*/  @!UP2 UIADD3 UR7, UPT, UPT, UR13, URZ, URZ ;  /* 0x000000ff0d07a290 */ /* 0x000fc8000fffe0ff */
[----:B------:R-:W-:-:S05]  /*8420*/  MOV R0, UR4 ;  /* 0x0000000400007c02 */ /* 0x000fca0008000f00 */
[----:B------:R-:W4:Y:S01]  /*8430*/  SYNCS.PHASECHK.TRANS64.TRYWAIT P0, [UR7+0x80], R0 ;  /* 0x00008000ff0075a7 */ /* 0x000f220008001107 */
[----:B---3--:R-:W-:Y:S01]  /*8440*/  R2UR UR6, R2 ;  /* 0x00000000020672ca */ /* 0x008fe200000e0000 */
[----:B----4-:R-:W-:-:S14]  /*8450*/  @!P0 BRA `(.L_x_79) ;  /* 0x0000006400248947 */ /* 0x010fdc0003800000 */
.L_x_162:
[----:B------:R-:W3:Y:S04]  /*8460*/  LDL R4, [R1+0x54] ;  /* 0x0000540001047983 */ /* 0x000ee80000100800 */
[----:B------:R-:W4:Y:S04]  /*8470*/  LDL R153, [R1+0x44] ;  /* 0x0000440001997983 */ /* 0x000f280000100800 */
[----:B------:R-:W5:Y:S01]  /*8480*/  LDL R136, [R1+0x40] ;  /* 0x0000400001887983 */ /* 0x000f620000100800 */
[----:B------:R-:W1:Y:S01]  /*8490*/  LDTM.x32 R100, tmem[UR6] ;  /* 0x00000006006479ee */ /* 0x000e6200082c0000 */
[----:B------:R-:W2:Y:S01]  /*84a0*/  S2R R154, SR_TID.X ;  /* 0x00000000009a7919 */ /* 0x000ea20000002100 */
[----:B-1----:R-:W-:-:S02]  /*84b0*/  FMNMX3 R0, R135, R100, R101, !PT ;  /* 0x0000006487007276 */ /* 0x002fc40007800065 */
[----:B------:R-:W-:Y:S02]  /*84c0*/  FMNMX R3, R104, R105, !PT ;  /* 0x0000006968037209 */ /* 0x000fe40007800000 */
[----:B------:R-:W-:Y:S02]  /*84d0*/  FMNMX3 R0, R0, R108, R109, !PT ;  /* 0x0000006c00007276 */ /* 0x000fe4000780006d */
[----:B------:R-:W-:Y:S02]  /*84e0*/  FMNMX R2, R106, R107, !PT ;  /* 0x0000006b6a027209 */ /* 0x000fe40007800000 */
        /* <DEDUP_REMOVED lines=8> */
[----:B---3--:R-:W-:-:S02]  /*8570*/  R2UR UR4, R4 ;  /* 0x00000000040472ca */ /* 0x008fc400000e0000 */
[----:B------:R-:W-:Y:S02]  /*8580*/  FMNMX R4, R102, R103, !PT ;  /* 0x0000006766047209 */ /* 0x000fe40007800000 */
[----:B----4-:R-:W-:Y:S02]  /*8590*/  R2UR UR6, R153 ;  /* 0x00000000990672ca */ /* 0x010fe400000e0000 */
[----:B------:R-:W-:-:S04]  /*85a0*/  FMNMX3 R4, R4, R110, R111, !PT ;  /* 0x0000006e04047276 */ /* 0x000fc8000780006f */
[----:B------:R-:W-:-:S03]  /*85b0*/  FMNMX3 R133, R4, R118, R119, !PT ;  /* 0x0000007604857276 */ /* 0x000fc60007800077 */
[----:B------:R-:W1:Y:S01]  /*85c0*/  LDTM.x32 R68, tmem[UR4] ;  /* 0x00000004004479ee */ /* 0x000e6200082c0000 */
[----:B-----5:R-:W-:Y:S02]  /*85d0*/  R2UR UR4, R136 ;  /* 0x00000000880472ca */ /* 0x020fe400000e0000 */
[----:B------:R-:W-:Y:S01]  /*85e0*/  FMNMX3 R3, R133, R126, R127, !PT ;  /* 0x0000007e85037276 */ /* 0x000fe2000780007f */
[----:B------:R-:W3:Y:S10]  /*85f0*/  LDTM.x32 R36, tmem[UR6] ;  /* 0x00000006002479ee */ /* 0x000ef400082c0000 */
[----:B------:R-:W4:Y:S01]  /*8600*/  LDTM.x32 R4, tmem[UR4] ;  /* 0x00000004000479ee */ /* 0x000f2200082c0000 */
[----:B------:R-:W-:-:S02]  /*8610*/  R2UR UR4, R153 ;  /* 0x00000000990472ca */ /* 0x000fc400000e0000 */
[----:B-1----:R-:W-:Y:S02]  /*8620*/  FMNMX3 R0, R0, R68, R69, !PT ;  /* 0x0000004400007276 */ /* 0x002fe40007800045 */
        /* <DEDUP_REMOVED lines=14> */
[----:B---3--:R-:W-:Y:S02]  /*8710*/  FMNMX3 R0, R0, R36, R37, !PT ;  /* 0x0000002400007276 */ /* 0x008fe40007800025 */
        /* <DEDUP_REMOVED lines=15> */
[----:B----4-:R-:W-:Y:S02]  /*8810*/  FMNMX3 R0, R0, R4, R5, !PT ;  /* 0x0000000400007276 */ /* 0x010fe40007800005 */
        /* <DEDUP_REMOVED lines=16> */
[----:B------:R-:W-:-:S04]  /*8920*/  FMNMX R0, R133, R132, !PT ;  /* 0x0000008485007209 */ /* 0x000fc80007800000 */
[----:B------:R-:W-:-:S04]  /*8930*/  FMNMX3 R134, R0, R3, R2, !PT ;  /* 0x0000000300867276 */ /* 0x000fc80007800002 */
[----:B------:R-:W-:-:S04]  /*8940*/  FSETP.NEU.AND P0, PT, R134, -INF , PT ;  /* 0xff8000008600780b */ /* 0x000fc80003f0d000 */
[----:B------:R-:W-:-:S05]  /*8950*/  FSEL R2, R134, RZ, P0 ;  /* 0x000000ff86027208 */ /* 0x000fca0000000000 */
[----:B------:R-:W-:-:S04]  /*8960*/  FADD R0, -R2, R135 ;  /* 0x0000008702007221 */ /* 0x000fc80000000100 */
[----:B--2---:R-:W-:-:S04]  /*8970*/  FMUL R0, R0, UR5 ;  /* 0x0000000500007c20 */ /* 0x004fc80008400000 */
[----:B------:R1:W2:Y:S01]  /*8980*/  MUFU.EX2 R3, R0 ;  /* 0x0000000000037308 */ /* 0x0002a20000000800 */
[----:B------:R-:W-:-:S04]  /*8990*/  FSETP.GE.AND P1, PT, R0, -8, PT ;  /* 0xc10000000000780b */ /* 0x000fc80003f26000 */
[----:B------:R-:W-:-:S05]  /*89a0*/  FSEL R2, R135, R2, P1 ;  /* 0x0000000287027208 */ /* 0x000fca0000800000 */
[----:B-1----:R-:W-:Y:S01]  /*89b0*/  FFMA R0, -R2, UR5, RZ ;  /* 0x0000000502007c23 */ /* 0x002fe200080001ff */
[----:B------:R-:W-:Y:S01]  /*89c0*/  IMAD.U32 R2, RZ, RZ, UR18 ;  /* 0x00000012ff027e24 */ /* 0x000fe2000f8e00ff */
[----:B--2---:R-:W-:Y:S02]  /*89d0*/  FSEL R156, R3, 1, !P1 ;  /* 0x3f800000039c7808 */ /* 0x004fe40004800000 */
[--C-:B------:R-:W-:Y:S02]  /*89e0*/  FFMA2 R100, R100.F32x2.HI_LO, UR5.F32, R0.reuse.F32 ;  /* 0x0000000564647c49 */ /* 0x100fe40009200000 */
[----:B------:R-:W-:Y:S01]  /*89f0*/  FFMA2 R102, R102.F32x2.HI_LO, UR5.F32, R0.F32 ;  /* 0x0000000566667c49 */ /* 0x000fe20009200000 */
[----:B------:R-:W-:Y:S01]  /*8a00*/  LOP3.LUT R2, R2, 0x7f, R154, 0xf8, !PT ;  /* 0x0000007f02027812 */ /* 0x000fe200078ef89a */
[----:B------:R-:W1:Y:S01]  /*8a10*/  MUFU.EX2 R151, R100 ;  /* 0x0000006400977308 */ /* 0x000e620000000800 */
[--C-:B------:R-:W-:Y:S02]  /*8a20*/  FFMA2 R104, R104.F32x2.HI_LO, UR5.F32, R0.reuse.F32 ;  /* 0x0000000568687c49 */ /* 0x100fe40009200000 */
[--C-:B------:R-:W-:Y:S01]  /*8a30*/  FFMA2 R106, R106.F32x2.HI_LO, UR5.F32, R0.reuse.F32 ;  /* 0x000000056a6a7c49 */ /* 0x100fe20009200000 */
[----:B------:R-:W-:Y:S01]  /*8a40*/  LEA R2, R2, UR13, 0x2 ;  /* 0x0000000d02027c11 */ /* 0x000fe2000f8e10ff */
[----:B------:R-:W-:-:S02]  /*8a50*/  FFMA2 R108, R108.F32x2.HI_LO, UR5.F32, R0.F32 ;  /* 0x000000056c6c7c49 */ /* 0x000fc40009200000 */
[--C-:B------:R-:W-:Y:S01]  /*8a60*/  FFMA2 R110, R110.F32x2.HI_LO, UR5.F32, R0.reuse.F32 ;  /* 0x000000056e6e7c49 */ /* 0x100fe20009200000 */
[----:B------:R-:W2:Y:S01]  /*8a70*/  MUFU.EX2 R152, R101 ;  /* 0x0000006500987308 */ /* 0x000ea20000000800 */
[--C-:B------:R-:W-:Y:S01]  /*8a80*/  FFMA2 R116, R116.F32x2.HI_LO, UR5.F32, R0.reuse.F32 ;  /* 0x0000000574747c49 */ /* 0x100fe20009200000 */
[----:B------:R3:W-:Y:S01]  /*8a90*/  STS [R2+0x14c], R156 ;  /* 0x00014c9c02007388 */ /* 0x0007e20000000800 */
[--C-:B------:R-:W-:Y:S02]  /*8aa0*/  FFMA2 R124, R124.F32x2.HI_LO, UR5.F32, R0.reuse.F32 ;  /* 0x000000057c7c7c49 */ /* 0x100fe40009200000 */
[--C-:B------:R-:W-:Y:S02]  /*8ab0*/  FFMA2 R78, R78.F32x2.HI_LO, UR5.F32, R0.reuse.F32 ;  /* 0x000000054e4e7c49 */ /* 0x100fe40009200000 */
[--C-:B------:R-:W-:Y:S01]  /*8ac0*/  FFMA2 R112, R112.F32x2.HI_LO, UR5.F32, R0.reuse.F32 ;  /* 0x0000000570707c49 */ /* 0x100fe20009200000 */
[----:B------:R-:W4:Y:S01]  /*8ad0*/  MUFU.EX2 R149, R102 ;  /* 0x0000006600957308 */ /* 0x000f220000000800 */
[----:B-1----:R-:W-:Y:S01]  /*8ae0*/  STL [R1+0x38], R151 ;  /* 0x0000389701007387 */ /* 0x002fe20000100800 */
[----:B------:R-:W-:-:S02]  /*8af0*/  FFMA2 R114, R114.F32x2.HI_LO, UR5.F32, R0.F32 ;  /* 0x0000000572727c49 */ /* 0x000fc40009200000 */
[--C-:B------:R-:W-:Y:S02]  /*8b00*/  FFMA2 R118, R118.F32x2.HI_LO, UR5.F32, R0.reuse.F32 ;  /* 0x0000000576767c49 */ /* 0x100fe40009200000 */
[--C-:B------:R-:W-:Y:S02]  /*8b10*/  FFMA2 R120, R120.F32x2.HI_LO, UR5.F32, R0.reuse.F32 ;  /* 0x0000000578787c49 */ /* 0x100fe40009200000 */
[----:B------:R-:W1:Y:S01]  /*8b20*/  MUFU.EX2 R150, R103 ;  /* 0x0000006700967308 */ /* 0x000e620000000800 */
[----:B--2---:R-:W-:Y:S01]  /*8b30*/  STL [R1+0x3c], R152 ;  /* 0x00003c9801007387 */ /* 0x004fe20000100800 */
[--C-:B------:R-:W-:Y:S01]  /*8b40*/  FFMA2 R122, R122.F32x2.HI_LO, UR5.F32, R0.reuse.F32 ;  /* 0x000000057a7a7c49 */ /* 0x100fe20009200000 */
[----:B------:R-:W-:Y:S01]  /*8b50*/  F2FP.BF16.F32.PACK_AB R100, R152, R151 ;  /* 0x000000979864723e */ /* 0x000fe200000010ff */
[--C-:B------:R-:W-:Y:S02]  /*8b60*/  FFMA2 R126, R126.F32x2.HI_LO, UR5.F32, R0.reuse.F32 ;  /* 0x000000057e7e7c49 */ /* 0x100fe40009200000 */
[----:B------:R-:W-:-:S02]  /*8b70*/  FFMA2 R128, R128.F32x2.HI_LO, UR5.F32, R0.F32 ;  /* 0x0000000580807c49 */ /* 0x000fc40009200000 */
[----:B------:R-:W2:Y:S01]  /*8b80*/  MUFU.EX2 R147, R104 ;  /* 0x0000006800937308 */ /* 0x000ea20000000800 */
[----:B----4-:R4:W-:Y:S01]  /*8b90*/  STL [R1+0x28], R149 ;  /* 0x0000289501007387 */ /* 0x0109e20000100800 */
[--C-:B------:R-:W-:Y:S02]  /*8ba0*/  FFMA2 R130, R130.F32x2.HI_LO, UR5.F32, R0.reuse.F32 ;  /* 0x0000000582827c49 */ /* 0x100fe40009200000 */
[----:B---3--:R-:W-:Y:S02]  /*8bb0*/  IMAD.U32 R2, RZ, RZ, UR14 ;  /* 0x0000000eff027e24 */ /* 0x008fe4000f8e00ff */
[--C-:B------:R-:W-:Y:S02]  /*8bc0*/  FFMA2 R74, R74.F32x2.HI_LO, UR5.F32, R0.reuse.F32 ;  /* 0x000000054a4a7c49 */ /* 0x100fe40009200000 */
[--C-:B------:R-:W-:Y:S01]  /*8bd0*/  FFMA2 R76, R76.F32x2.HI_LO, UR5.F32, R0.reuse.F32 ;  /* 0x000000054c4c7c49 */ /* 0x100fe20009200000 */
[----:B------:R-:W3:Y:S01]  /*8be0*/  MUFU.EX2 R148, R105 ;  /* 0x0000006900947308 */ /* 0x000ee20000000800 */
[----:B-1----:R1:W-:Y:S01]  /*8bf0*/  STL [R1+0x2c], R150 ;  /* 0x00002c9601007387 */ /* 0x0023e20000100800 */
[----:B------:R-:W-:Y:S01]  /*8c00*/  F2FP.BF16.F32.PACK_AB R101, R150, R149 ;  /* 0x000000959665723e */ /* 0x000fe200000010ff */
[--C-:B------:R-:W-:Y:S01]  /*8c10*/  FFMA2 R84, R84.F32x2.HI_LO, UR5.F32, R0.reuse.F32 ;  /* 0x0000000554547c49 */ /* 0x100fe20009200000 */
[----:B------:R-:W-:Y:S01]  /*8c20*/  FMNMX R3, R75, -127, !PT ;  /* 0xc2fe00004b037809 */ /* 0x000fe20007800000 */
[----:B------:R5:W-:Y:S06]  /*8c30*/  BAR.ARV R2, 0x40 ;  /* 0x000100020000751d */ /* 0x000bec0000002000 */
[----:B------:R-:W1:Y:S01]  /*8c40*/  MUFU.EX2 R145, R106 ;  /* 0x0000006a00917308 */ /* 0x000e620000000800 */
[----:B------:R-:W-:Y:S01]  /*8c50*/  FMNMX R76, R76, -127, !PT ;  /* 0xc2fe00004c4c7809 */ /* 0x000fe20007800000 */
[----:B--2---:R-:W-:Y:S01]  /*8c60*/  STL [R1+0x20], R147 ;  /* 0x0000209301007387 */ /* 0x004fe20000100800 */
[----:B------:R-:W-:Y:S01]  /*8c70*/  FMNMX R77, R77, -127, !PT ;  /* 0xc2fe00004d4d7809 */ /* 0x000fe20007800000 */
[--C-:B------:R-:W-:Y:S01]  /*8c80*/  FFMA2 R86, R86.F32x2.HI_LO, UR5.F32, R0.reuse.F32 ;  /* 0x0000000556567c49 */ /* 0x100fe20009200000 */
[----:B------:R-:W-:Y:S01]  /*8c90*/  FMNMX R84, R84, -127, !PT ;  /* 0xc2fe000054547809 */ /* 0x000fe20007800000 */
[----:B---3--:R2:W-:Y:S01]  /*8ca0*/  STL [R1+0x24], R148 ;  /* 0x0000249401007387 */ /* 0x0085e20000100800 */
[----:B------:R-:W-:Y:S01]  /*8cb0*/  F2FP.BF16.F32.PACK_AB R102, R148, R147 ;  /* 0x000000939466723e */ /* 0x000fe200000010ff */
[----:B------:R-:W3:Y:S01]  /*8cc0*/  MUFU.EX2 R146, R107 ;  /* 0x0000006b00927308 */ /* 0x000ee20000000800 */
[----:B------:R-:W-:Y:S01]  /*8cd0*/  FMNMX R85, R85, -127, !PT ;  /* 0xc2fe000055557809 */ /* 0x000fe20007800000 */
[--C-:B------:R-:W-:Y:S01]  /*8ce0*/  FFMA2 R94, R94.F32x2.HI_LO, UR5.F32, R0.reuse.F32 ;  /* 0x000000055e5e7c49 */ /* 0x100fe20009200000 */
[----:B------:R-:W-:Y:S01]  /*8cf0*/  FMNMX R86, R86, -127, !PT ;  /* 0xc2fe000056567809 */ /* 0x000fe20007800000 */
[--C-:B------:R-:W-:Y:S01]  /*8d00*/  FFMA2 R68, R68.F32x2.HI_LO, UR5.F32, R0.reuse.F32 ;  /* 0x0000000544447c49 */ /* 0x100fe20009200000 */
[----:B------:R-:W-:Y:S01]  /*8d10*/  FMNMX R87, R87, -127, !PT ;  /* 0xc2fe000057577809 */ /* 0x000fe20007800000 */
[--C-:B------:R-:W-:Y:S01]  /*8d20*/  FFMA2 R96, R96.F32x2.HI_LO, UR5.F32, R0.reuse.F32 ;  /* 0x0000000560607c49 */ /* 0x100fe20009200000 */
[----:B------:R-:W-:Y:S01]  /*8d30*/  FMNMX R94, R94, -127, !PT ;  /* 0xc2fe00005e5e7809 */ /* 0x000fe20007800000 */
[----:B------:R-:W2:Y:S01]  /*8d40*/  MUFU.EX2 R143, R108 ;  /* 0x0000006c008f7308 */ /* 0x000ea20000000800 */
[----:B-1----:R-:W-:Y:S01]  /*8d50*/  STL [R1+0x18], R145 ;  /* 0x0000189101007387 */ /* 0x002fe20000100800 */
[----:B-----5:R-:W-:Y:S01]  /*8d60*/  FMNMX R2, R74, -127, !PT ;  /* 0xc2fe00004a027809 */ /* 0x020fe20007800000 */
[--C-:B------:R-:W-:Y:S01]  /*8d70*/  FFMA2 R72, R72.F32x2.HI_LO, UR5.F32, R0.reuse.F32 ;  /* 0x0000000548487c49 */ /* 0x100fe20009200000 */
[----:B------:R-:W-:Y:S01]  /*8d80*/  FMNMX R95, R95, -127, !PT ;  /* 0xc2fe00005f5f7809 */ /* 0x000fe20007800000 */
[--C-:B------:R-:W-:Y:S01]  /*8d90*/  FFMA2 R80, R80.F32x2.HI_LO, UR5.F32, R0.reuse.F32 ;  /* 0x0000000550507c49 */ /* 0x100fe20009200000 */
[----:B------:R-:W-:Y:S01]  /*8da0*/  FMNMX R96, R96, -127, !PT ;  /* 0xc2fe000060607809 */ /* 0x000fe20007800000 */
[----:B------:R-:W-:Y:S01]  /*8db0*/  FFMA2 R82, R82.F32x2.HI_LO, UR5.F32, R0.F32 ;  /* 0x0000000552527c49 */ /* 0x000fe20009200000 */
[----:B------:R-:W1:Y:S01]  /*8dc0*/  MUFU.EX2 R144, R109 ;  /* 0x0000006d00907308 */ /* 0x000e620000000800 */
[----:B---3--:R-:W-:Y:S01]  /*8dd0*/  STL [R1+0x1c], R146 ;  /* 0x00001c9201007387 */ /* 0x008fe20000100800 */
[----:B------:R-:W-:-:S02]  /*8de0*/  F2FP.BF16.F32.PACK_AB R103, R146, R145 ;  /* 0x000000919267723e */ /* 0x000fc400000010ff */
[----:B------:R-:W-:-:S04]  /*8df0*/  FMNMX R97, R97, -127, !PT ;  /* 0xc2fe000061617809 */ /* 0x000fc80007800000 */
[----:B------:R-:W3:Y:S01]  /*8e00*/  MUFU.EX2 R141, R110 ;  /* 0x0000006e008d7308 */ /* 0x000ee20000000800 */
[----:B--2---:R-:W-:Y:S07]  /*8e10*/  STL [R1+0x30], R143 ;  /* 0x0000308f01007387 */ /* 0x004fee0000100800 */
[----:B------:R-:W2:Y:S01]  /*8e20*/  MUFU.EX2 R142, R111 ;  /* 0x0000006f008e7308 */ /* 0x000ea20000000800 */
[----:B-1----:R-:W-:Y:S01]  /*8e30*/  STL [R1+0x34], R144 ;  /* 0x0000349001007387 */ /* 0x002fe20000100800 */
[----:B------:R-:W-:-:S06]  /*8e40*/  F2FP.BF16.F32.PACK_AB R104, R144, R143 ;  /* 0x0000008f9068723e */ /* 0x000fcc00000010ff */
[----:B------:R-:W1:Y:S01]  /*8e50*/  MUFU.EX2 R139, R116 ;  /* 0x00000074008b7308 */ /* 0x000e620000000800 */
[----:B---3--:R-:W-:Y:S07]  /*8e60*/  STL [R1], R141 ;  /* 0x0000008d01007387 */ /* 0x008fee0000100800 */
[----:B------:R-:W3:Y:S01]  /*8e70*/  MUFU.EX2 R140, R117 ;  /* 0x00000075008c7308 */ /* 0x000ee20000000800 */
[----:B--2---:R-:W-:Y:S01]  /*8e80*/  STL [R1+0x4], R142 ;  /* 0x0000048e01007387 */ /* 0x004fe20000100800 */
[----:B------:R-:W-:-:S06]  /*8e90*/  F2FP.BF16.F32.PACK_AB R105, R142, R141 ;  /* 0x0000008d8e69723e */ /* 0x000fcc00000010ff */
[----:B------:R-:W2:Y:S01]  /*8ea0*/  MUFU.EX2 R137, R124 ;  /* 0x0000007c00897308 */ /* 0x000ea20000000800 */
[----:B-1----:R-:W-:Y:S01]  /*8eb0*/  STL [R1+0x10], R139 ;  /* 0x0000108b01007387 */ /* 0x002fe20000100800 */
[----:B------:R-:W-:-:S06]  /*8ec0*/  IMAD.MOV.U32 R116, RZ, RZ, 0x3d9df09d ;  /* 0x3d9df09dff747424 */ /* 0x000fcc00078e00ff */
[----:B------:R-:W1:Y:S01]  /*8ed0*/  MUFU.EX2 R138, R125 ;  /* 0x0000007d008a7308 */ /* 0x000e620000000800 */
[----:B---3--:R-:W-:Y:S01]  /*8ee0*/  STL [R1+0x14], R140 ;  /* 0x0000148c01007387 */ /* 0x008fe20000100800 */
[----:B------:R-:W-:-:S06]  /*8ef0*/  F2FP.BF16.F32.PACK_AB R108, R140, R139 ;  /* 0x0000008b8c6c723e */ /* 0x000fcc00000010ff */
[----:B----4-:R3:W-:Y:S01]  /*8f00*/  MUFU.EX2 R149, R79 ;  /* 0x0000004f00957308 */ /* 0x0107e20000000800 */
[----:B--2---:R-:W-:Y:S07]  /*8f10*/  STL [R1+0x8], R137 ;  /* 0x0000088901007387 */ /* 0x004fee0000100800 */
[----:B------:R2:W-:Y:S01]  /*8f20*/  MUFU.EX2 R172, R112 ;  /* 0x0000007000ac7308 */ /* 0x0005e20000000800 */
[----:B-1----:R1:W-:Y:S07]  /*8f30*/  STL [R1+0xc], R138 ;  /* 0x00000c8a01007387 */ /* 0x0023ee0000100800 */
[----:B------:R-:W4:Y:S01]  /*8f40*/  MUFU.EX2 R173, R113 ;  /* 0x0000007100ad7308 */ /* 0x000f220000000800 */
[----:B---3--:R-:W3:Y:S07]  /*8f50*/  LDL R79, [R1+0x4c] ;  /* 0x00004c00014f7983 */ /* 0x008eee0000100800 */
[----:B------:R-:W-:Y:S01]  /*8f60*/  MUFU.EX2 R170, R114 ;  /* 0x0000007200aa7308 */ /* 0x000fe20000000800 */
[----:B--2---:R-:W-:-:S07]  /*8f70*/  F2FP.BF16.F32.PACK_AB R112, R138, R137 ;  /* 0x000000898a70723e */ /* 0x004fce00000010ff */
[----:B------:R-:W2:Y:S01]  /*8f80*/  MUFU.EX2 R171, R115 ;  /* 0x0000007300ab7308 */ /* 0x000ea20000000800 */
[----:B----4-:R-:W-:-:S07]  /*8f90*/  F2FP.BF16.F32.PACK_AB R106, R173, R172 ;  /* 0x000000acad6a723e */ /* 0x010fce00000010ff */
[----:B------:R-:W-:Y:S08]  /*8fa0*/  MUFU.EX2 R168, R118 ;  /* 0x0000007600a87308 */ /* 0x000ff00000000800 */
[----:B------:R-:W4:Y:S01]  /*8fb0*/  MUFU.EX2 R169, R119 ;  /* 0x0000007700a97308 */ /* 0x000f220000000800 */
[----:B--2---:R-:W-:-:S07]  /*8fc0*/  F2FP.BF16.F32.PACK_AB R107, R171, R170 ;  /* 0x000000aaab6b723e */ /* 0x004fce00000010ff */
[----:B------:R-:W-:Y:S08]  /*8fd0*/  MUFU.EX2 R166, R120 ;  /* 0x0000007800a67308 */ /* 0x000ff00000000800 */
        /* <DEDUP_REMOVED lines=15> */
[----:B------:R4:W5:Y:S01]  /*90d0*/  MUFU.EX2 R155, R69 ;  /* 0x00000045009b7308 */ /* 0x0009620000000800 */
[----:B--2---:R-:W-:-:S04]  /*90e0*/  F2FP.BF16.F32.PACK_AB R115, R159, R158 ;  /* 0x0000009e9f73723e */ /* 0x004fc800000010ff */
[----:B------:R2:W-:Y:S01]  /*90f0*/  STTM.x16 tmem[UR4], R100 ;  /* 0x00000064000079ed */ /* 0x0005e20008240004 */
[--C-:B------:R-:W-:Y:S02]  /*9100*/  FFMA2 R88, R88.F32x2.HI_LO, UR5.F32, R0.reuse.F32 ;  /* 0x0000000558587c49 */ /* 0x100fe40009200000 */
[----:B------:R-:W-:Y:S01]  /*9110*/  MUFU.EX2 R150, R72 ;  /* 0x0000004800967308 */ /* 0x000fe20000000800 */
[--C-:B------:R-:W-:Y:S02]  /*9120*/  FFMA2 R90, R90.F32x2.HI_LO, UR5.F32, R0.reuse.F32 ;  /* 0x000000055a5a7c49 */ /* 0x100fe40009200000 */
[--C-:B------:R-:W-:Y:S02]  /*9130*/  FFMA2 R92, R92.F32x2.HI_LO, UR5.F32, R0.reuse.F32 ;  /* 0x000000055c5c7c49 */ /* 0x100fe40009200000 */
[----:B------:R-:W-:-:S03]  /*9140*/  FFMA2 R98, R98.F32x2.HI_LO, UR5.F32, R0.F32 ;  /* 0x0000000562627c49 */ /* 0x000fc60009200000 */
[----:B------:R-:W-:Y:S01]  /*9150*/  MUFU.EX2 R151, R73 ;  /* 0x0000004900977308 */ /* 0x000fe20000000800 */
[----:B----4-:R-:W-:Y:S02]  /*9160*/  FFMA2 R68, R70.F32x2.HI_LO, UR5.F32, R0.F32 ;  /* 0x0000000546447c49 */ /* 0x010fe40009200000 */
[----:B------:R-:W-:-:S05]  /*9170*/  FADD2.RM R70, R94.F32x2.HI_LO, 12582912 ;  /* 0x4b4000005e46744b */ /* 0x000fca0000204000 */
[----:B------:R-:W-:Y:S08]  /*9180*/  MUFU.EX2 R152, R68 ;  /* 0x0000004400987308 */ /* 0x000ff00000000800 */
[----:B------:R-:W4:Y:S01]  /*9190*/  MUFU.EX2 R153, R69 ;  /* 0x0000004500997308 */ /* 0x000f220000000800 */
[--C-:B------:R-:W-:Y:S02]  /*91a0*/  FFMA2 R36, R36.F32x2.HI_LO, UR5.F32, R0.reuse.F32 ;  /* 0x0000000524247c49 */ /* 0x100fe40009200000 */
[----:B------:R-:W-:-:S02]  /*91b0*/  FFMA2 R38, R38.F32x2.HI_LO, UR5.F32, R0.F32 ;  /* 0x0000000526267c49 */ /* 0x000fc40009200000 */
[----:B------:R-:W-:-:S03]  /*91c0*/  FFMA2 R40, R40.F32x2.HI_LO, UR5.F32, R0.F32 ;  /* 0x0000000528287c49 */ /* 0x000fc60009200000 */
[----:B------:R4:W2:Y:S01]  /*91d0*/  MUFU.EX2 R148, R78 ;  /* 0x0000004e00947308 */ /* 0x0008a20000000800 */
[--C-:B------:R-:W-:Y:S02]  /*91e0*/  FFMA2 R42, R42.F32x2.HI_LO, UR5.F32, R0.reuse.F32 ;  /* 0x000000052a2a7c49 */ /* 0x100fe40009200000 */
[--C-:B------:R-:W-:Y:S02]  /*91f0*/  FFMA2 R44, R44.F32x2.HI_LO, UR5.F32, R0.reuse.F32 ;  /* 0x000000052c2c7c49 */ /* 0x100fe40009200000 */
[--C-:B------:R-:W-:Y:S02]  /*9200*/  FFMA2 R46, R46.F32x2.HI_LO, UR5.F32, R0.reuse.F32 ;  /* 0x000000052e2e7c49 */ /* 0x100fe40009200000 */
[--C-:B------:R-:W-:Y:S01]  /*9210*/  FFMA2 R48, R48.F32x2.HI_LO, UR5.F32, R0.reuse.F32 ;  /* 0x0000000530307c49 */ /* 0x100fe20009200000 */
[----:B-1----:R-:W-:Y:S01]  /*9220*/  MUFU.EX2 R138, R80 ;  /* 0x00000050008a7308 */ /* 0x002fe20000000800 */
[--C-:B------:R-:W-:Y:S02]  /*9230*/  FFMA2 R50, R50.F32x2.HI_LO, UR5.F32, R0.reuse.F32 ;  /* 0x0000000532327c49 */ /* 0x100fe40009200000 */
[----:B------:R-:W-:-:S02]  /*9240*/  FFMA2 R52, R52.F32x2.HI_LO, UR5.F32, R0.F32 ;  /* 0x0000000534347c49 */ /* 0x000fc40009200000 */
[--C-:B------:R-:W-:Y:S02]  /*9250*/  FFMA2 R54, R54.F32x2.HI_LO, UR5.F32, R0.reuse.F32 ;  /* 0x0000000536367c49 */ /* 0x100fe40009200000 */
[----:B------:R-:W-:Y:S01]  /*9260*/  FFMA2 R56, R56.F32x2.HI_LO, UR5.F32, R0.F32 ;  /* 0x0000000538387c49 */ /* 0x000fe20009200000 */
[----:B------:R-:W1:Y:S01]  /*9270*/  MUFU.EX2 R139, R81 ;  /* 0x00000051008b7308 */ /* 0x000e620000000800 */
[----:B----4-:R-:W-:Y:S02]  /*9280*/  IMAD.MOV.U32 R78, RZ, RZ, R136 ;  /* 0x000000ffff4e7224 */ /* 0x010fe400078e0088 */
[----:B--2---:R-:W-:Y:S02]  /*9290*/  FADD2.RM R104, R2.F32x2.HI_LO, 12582912 ;  /* 0x4b4000000268744b */ /* 0x004fe40000204000 */
[----:B------:R-:W-:Y:S02]  /*92a0*/  FADD2.RM R102, R76.F32x2.HI_LO, 12582912 ;  /* 0x4b4000004c66744b */ /* 0x000fe40000204000 */
[----:B------:R-:W-:-:S02]  /*92b0*/  FADD2 R74, R104.F32x2.HI_LO, -12582912 ;  /* 0xcb400000684a744b */ /* 0x000fc40000200000 */
[----:B------:R-:W-:Y:S01]  /*92c0*/  FADD2.RM R100, R84.F32x2.HI_LO, 12582912 ;  /* 0x4b4000005464744b */ /* 0x000fe20000204000 */
[----:B------:R-:W-:Y:S01]  /*92d0*/  MUFU.EX2 R126, R82 ;  /* 0x00000052007e7308 */ /* 0x000fe20000000800 */
[----:B------:R-:W-:Y:S02]  /*92e0*/  FADD2 R74, R2.F32x2.HI_LO, -R74.F32x2.HI_LO ;  /* 0x8000004a024a724b */ /* 0x000fe40000000000 */
[----:B------:R-:W-:-:S04]  /*92f0*/  FADD2 R2, R102.F32x2.HI_LO, -12582912 ;  /* 0xcb4000006602744b */ /* 0x000fc80000200000 */
[----:B------:R-:W-:Y:S02]  /*9300*/  FADD2 R2, R76.F32x2.HI_LO, -R2.F32x2.HI_LO ;  /* 0x800000024c02724b */ /* 0x000fe40000000000 */
[----:B------:R-:W-:-:S04]  /*9310*/  FFMA2 R76, R74.F32x2.HI_LO, R116.F32, 0.22756439447402954102 ;  /* 0x3e6906a44a4c7449 */ /* 0x000fc80001200074 */
[----:B------:R-:W-:-:S04]  /*9320*/  FFMA2 R76, R76.F32x2.HI_LO, R74.F32x2.HI_LO, 0.69514614343643188477 ;  /* 0x3f31f5194c4c7449 */ /* 0x000fc8000020004a */
[----:B------:R-:W-:Y:S02]  /*9330*/  FFMA2 R108, R76.F32x2.HI_LO, R74.F32x2.HI_LO, 1 ;  /* 0x3f8000004c6c7449 */ /* 0x000fe4000020004a */
[----:B------:R-:W-:-:S04]  /*9340*/  FFMA2 R74, R2.F32x2.HI_LO, R116.F32, 0.22756439447402954102 ;  /* 0x3e6906a4024a7449 */ /* 0x000fc80001200074 */
[----:B------:R-:W-:-:S04]  /*9350*/  FFMA2 R74, R74.F32x2.HI_LO, R2.F32x2.HI_LO, 0.69514614343643188477 ;  /* 0x3f31f5194a4a7449 */ /* 0x000fc80000200002 */
[----:B------:R-:W-:Y:S02]  /*9360*/  FFMA2 R106, R74.F32x2.HI_LO, R2.F32x2.HI_LO, 1 ;  /* 0x3f8000004a6a7449 */ /* 0x000fe40000200002 */
[----:B------:R-:W-:-:S04]  /*9370*/  FADD2 R74, R100.F32x2.HI_LO, -12582912 ;  /* 0xcb400000644a744b */ /* 0x000fc80000200000 */
[----:B------:R-:W-:Y:S02]  /*9380*/  FADD2 R74, R84.F32x2.HI_LO, -R74.F32x2.HI_LO ;  /* 0x8000004a544a724b */ /* 0x000fe40000000000 */
[----:B------:R-:W-:Y:S02]  /*9390*/  FADD2.RM R84, R86.F32x2.HI_LO, 12582912 ;  /* 0x4b4000005654744b */ /* 0x000fe40000204000 */
[----:B------:R-:W-:Y:S02]  /*93a0*/  FFMA2 R76, R74.F32x2.HI_LO, R116.F32, 0.22756439447402954102 ;  /* 0x3e6906a44a4c7449 */ /* 0x000fe40001200074 */
[----:B------:R-:W-:Y:S02]  /*93b0*/  FADD2 R2, R84.F32x2.HI_LO, -12582912 ;  /* 0xcb4000005402744b */ /* 0x000fe40000200000 */
[----:B------:R-:W-:Y:S02]  /*93c0*/  FFMA2 R76, R76.F32x2.HI_LO, R74.F32x2.HI_LO, 0.69514614343643188477 ;  /* 0x3f31f5194c4c7449 */ /* 0x000fe4000020004a */
[----:B------:R-:W-:-:S02]  /*93d0*/  FADD2 R2, R86.F32x2.HI_LO, -R2.F32x2.HI_LO ;  /* 0x800000025602724b */ /* 0x000fc40000000000 */
[----:B------:R-:W-:Y:S02]  /*93e0*/  FFMA2 R86, R76.F32x2.HI_LO, R74.F32x2.HI_LO, 1 ;  /* 0x3f8000004c567449 */ /* 0x000fe4000020004a */
[----:B------:R-:W-:-:S04]  /*93f0*/  FFMA2 R74, R2.F32x2.HI_LO, R116.F32, 0.22756439447402954102 ;  /* 0x3e6906a4024a7449 */ /* 0x000fc80001200074 */
[----:B------:R-:W-:-:S04]  /*9400*/  FFMA2 R74, R74.F32x2.HI_LO, R2.F32x2.HI_LO, 0.69514614343643188477 ;  /* 0x3f31f5194a4a7449 */ /* 0x000fc80000200002 */
[----:B------:R-:W-:Y:S02]  /*9410*/  FFMA2 R76, R74.F32x2.HI_LO, R2.F32x2.HI_LO, 1 ;  /* 0x3f8000004a4c7449 */ /* 0x000fe40000200002 */
[----:B------:R-:W-:-:S04]  /*9420*/  FADD2 R2, R70.F32x2.HI_LO, -12582912 ;  /* 0xcb4000004602744b */ /* 0x000fc80000200000 */
[----:B------:R-:W-:-:S04]  /*9430*/  FADD2 R2, R94.F32x2.HI_LO, -R2.F32x2.HI_LO ;  /* 0x800000025e02724b */ /* 0x000fc80000000000 */
[----:B------:R-:W-:-:S04]  /*9440*/  FFMA2 R68, R2.F32x2.HI_LO, R116.F32, 0.22756439447402954102 ;  /* 0x3e6906a402447449 */ /* 0x000fc80001200074 */
[----:B------:R-:W-:-:S04]  /*9450*/  FFMA2 R68, R68.F32x2.HI_LO, R2.F32x2.HI_LO, 0.69514614343643188477 ;  /* 0x3f31f51944447449 */ /* 0x000fc80000200002 */
[----:B------:R-:W-:Y:S02]  /*9460*/  FFMA2 R74, R68.F32x2.HI_LO, R2.F32x2.HI_LO, 1 ;  /* 0x3f800000444a7449 */ /* 0x000fe40000200002 */
[----:B------:R-:W-:-:S04]  /*9470*/  FADD2.RM R68, R96.F32x2.HI_LO, 12582912 ;  /* 0x4b4000006044744b */ /* 0x000fc80000204000 */
[----:B------:R-:W-:-:S04]  /*9480*/  FADD2 R2, R68.F32x2.HI_LO, -12582912 ;  /* 0xcb4000004402744b */ /* 0x000fc80000200000 */
[----:B------:R-:W-:Y:S02]  /*9490*/  FADD2 R2, R96.F32x2.HI_LO, -R2.F32x2.HI_LO ;  /* 0x800000026002724b */ /* 0x000fe40000000000 */
[--C-:B------:R-:W-:Y:S02]  /*94a0*/  FFMA2 R58, R58.F32x2.HI_LO, UR5.F32, R0.reuse.F32 ;  /* 0x000000053a3a7c49 */ /* 0x100fe40009200000 */
[----:B------:R-:W-:Y:S02]  /*94b0*/  FFMA2 R72, R2.F32x2.HI_LO, R116.F32, 0.22756439447402954102 ;  /* 0x3e6906a402487449 */ /* 0x000fe40001200074 */
[--C-:B------:R-:W-:Y:S02]  /*94c0*/  FFMA2 R60, R60.F32x2.HI_LO, UR5.F32, R0.reuse.F32 ;  /* 0x000000053c3c7c49 */ /* 0x100fe40009200000 */
[--C-:B------:R-:W-:Y:S02]  /*94d0*/  FFMA2 R62, R62.F32x2.HI_LO, UR5.F32, R0.reuse.F32 ;  /* 0x000000053e3e7c49 */ /* 0x100fe40009200000 */
[----:B------:R-:W-:-:S02]  /*94e0*/  FFMA2 R64, R64.F32x2.HI_LO, UR5.F32, R0.F32 ;  /* 0x0000000540407c49 */ /* 0x000fc40009200000 */
[--C-:B------:R-:W-:Y:S02]  /*94f0*/  FFMA2 R94, R66.F32x2.HI_LO, UR5.F32, R0.reuse.F32 ;  /* 0x00000005425e7c49 */ /* 0x100fe40009200000 */
[--C-:B------:R-:W-:Y:S02]  /*9500*/  FFMA2 R146, R4.F32x2.HI_LO, UR5.F32, R0.reuse.F32 ;  /* 0x0000000504927c49 */ /* 0x100fe40009200000 */
[--C-:B------:R-:W-:Y:S02]  /*9510*/  FFMA2 R144, R6.F32x2.HI_LO, UR5.F32, R0.reuse.F32 ;  /* 0x0000000506907c49 */ /* 0x100fe40009200000 */
        /* <DEDUP_REMOVED lines=13> */
[----:B------:R-:W-:Y:S02]  /*95f0*/  FFMA2 R96, R34.F32x2.HI_LO, UR5.F32, R0.F32 ;  /* 0x0000000522607c49 */ /* 0x000fe40009200000 */
[----:B------:R-:W2:Y:S01]  /*9600*/  LDL R0, [R1+0x48] ;  /* 0x0000480001007983 */ /* 0x000ea20000100800 */
[----:B------:R-:W4:Y:S01]  /*9610*/  MUFU.EX2 R127, R83 ;  /* 0x00000053007f7308 */ /* 0x000f220000000800 */
[----:B------:R-:W-:-:S07]  /*9620*/  FFMA2 R72, R72.F32x2.HI_LO, R2.F32x2.HI_LO, 0.69514614343643188477 ;  /* 0x3f31f51948487449 */ /* 0x000fce0000200002 */
[----:B------:R1:W-:Y:S08]  /*9630*/  MUFU.EX2 R110, R88 ;  /* 0x00000058006e7308 */ /* 0x0003f00000000800 */
[----:B------:R1:W1:Y:S08]  /*9640*/  MUFU.EX2 R111, R89 ;  /* 0x00000059006f7308 */ /* 0x0002700000000800 */
[----:B------:R-:W-:Y:S08]  /*9650*/  MUFU.EX2 R90, R90 ;  /* 0x0000005a005a7308 */ /* 0x000ff00000000800 */
[----:B------:R-:W1:Y:S08]  /*9660*/  MUFU.EX2 R91, R91 ;  /* 0x0000005b005b7308 */ /* 0x000e700000000800 */
[----:B------:R-:W-:Y:S08]  /*9670*/  MUFU.EX2 R92, R92 ;  /* 0x0000005c005c7308 */ /* 0x000ff00000000800 */
[----:B------:R-:W1:Y:S08]  /*9680*/  MUFU.EX2 R93, R93 ;  /* 0x0000005d005d7308 */ /* 0x000e700000000800 */
[----:B------:R-:W-:Y:S08]  /*9690*/  MUFU.EX2 R98, R98 ;  /* 0x0000006200627308 */ /* 0x000ff00000000800 */
[----:B------:R-:W1:Y:S01]  /*96a0*/  MUFU.EX2 R99, R99 ;  /* 0x0000006300637308 */ /* 0x000e620000000800 */
[----:B------:R-:W-:Y:S01]  /*96b0*/  FFMA2 R72, R72.F32x2.HI_LO, R2.F32x2.HI_LO, 1 ;  /* 0x3f80000048487449 */ /* 0x000fe20000200002 */
[----:B---3--:R-:W-:Y:S01]  /*96c0*/  R2UR UR4, R79 ;  /* 0x000000004f0472ca */ /* 0x008fe200000e0000 */
[----:B------:R-:W-:-:S02]  /*96d0*/  IMAD R104, R104, 0x800000, R108 ;  /* 0x0080000068687824 */ /* 0x000fc400078e026c */
[----:B------:R-:W-:Y:S02]  /*96e0*/  IMAD R105, R105, 0x800000, R109 ;  /* 0x0080000069697824 */ /* 0x000fe400078e026d */
[----:B------:R-:W-:Y:S02]  /*96f0*/  IMAD R102, R102, 0x800000, R106 ;  /* 0x0080000066667824 */ /* 0x000fe400078e026a */
[----:B------:R-:W-:Y:S02]  /*9700*/  IMAD R103, R103, 0x800000, R107 ;  /* 0x0080000067677824 */ /* 0x000fe400078e026b */
[----:B------:R-:W-:Y:S02]  /*9710*/  IMAD R100, R100, 0x800000, R86 ;  /* 0x0080000064647824 */ /* 0x000fe400078e0256 */
[----:B------:R-:W-:Y:S02]  /*9720*/  IMAD R101, R101, 0x800000, R87 ;  /* 0x0080000065657824 */ /* 0x000fe400078e0257 */
[----:B------:R-:W-:-:S02]  /*9730*/  IMAD R84, R84, 0x800000, R76 ;  /* 0x0080000054547824 */ /* 0x000fc400078e024c */
[----:B------:R-:W-:Y:S02]  /*9740*/  IMAD R85, R85, 0x800000, R77 ;  /* 0x0080000055557824 */ /* 0x000fe400078e024d */
[----:B-1----:R-:W-:Y:S02]  /*9750*/  IMAD R88, R70, 0x800000, R74 ;  /* 0x0080000046587824 */ /* 0x002fe400078e024a */
[----:B------:R-:W-:Y:S02]  /*9760*/  IMAD R89, R71, 0x800000, R75 ;  /* 0x0080000047597824 */ /* 0x000fe400078e024b */
[----:B------:R-:W-:Y:S02]  /*9770*/  IMAD R82, R68, 0x800000, R72 ;  /* 0x0080000044527824 */ /* 0x000fe400078e0248 */
[----:B------:R-:W-:Y:S01]  /*9780*/  IMAD R83, R69, 0x800000, R73 ;  /* 0x0080000045537824 */ /* 0x000fe200078e0249 */
[----:B-----5:R-:W-:Y:S02]  /*9790*/  F2FP.BF16.F32.PACK_AB R4, R155, R154 ;  /* 0x0000009a9b04723e */ /* 0x020fe400000010ff */
[----:B------:R-:W-:-:S02]  /*97a0*/  F2FP.BF16.F32.PACK_AB R5, R153, R152 ;  /* 0x000000989905723e */ /* 0x000fc400000010ff */
[----:B------:R-:W-:Y:S02]  /*97b0*/  F2FP.BF16.F32.PACK_AB R6, R151, R150 ;  /* 0x000000969706723e */ /* 0x000fe400000010ff */
[----:B------:R-:W-:Y:S02]  /*97c0*/  F2FP.BF16.F32.PACK_AB R9, R149, R148 ;  /* 0x000000949509723e */ /* 0x000fe400000010ff */
[----:B------:R-:W-:Y:S02]  /*97d0*/  F2FP.BF16.F32.PACK_AB R10, R139, R138 ;  /* 0x0000008a8b0a723e */ /* 0x000fe400000010ff */
[----:B----4-:R-:W-:Y:S02]  /*97e0*/  F2FP.BF16.F32.PACK_AB R11, R127, R126 ;  /* 0x0000007e7f0b723e */ /* 0x010fe400000010ff */
        /* <DEDUP_REMOVED lines=9> */
[----:B------:R-:W-:-:S04]  /*9880*/  F2FP.BF16.F32.PACK_AB R18, R83, R82 ;  /* 0x000000525312723e */ /* 0x000fc800000010ff */
[----:B------:R1:W-:Y:S01]  /*9890*/  STTM.x16 tmem[UR4], R4 ;  /* 0x00000004000079ed */ /* 0x0003e20008240004 */
[----:B------:R-:W-:Y:S01]  /*98a0*/  IMAD.MOV.U32 R29, RZ, RZ, 0x3d9df09d ;  /* 0x3d9df09dff1d7424 */ /* 0x000fe200078e00ff */
[----:B-1----:R-:W-:Y:S02]  /*98b0*/  FMNMX R4, R42, -127, !PT ;  /* 0xc2fe00002a047809 */ /* 0x002fe40007800000 */
[----:B------:R-:W-:Y:S02]  /*98c0*/  FMNMX R5, R43, -127, !PT ;  /* 0xc2fe00002b057809 */ /* 0x000fe40007800000 */
[----:B------:R-:W-:Y:S02]  /*98d0*/  FMNMX R6, R44, -127, !PT ;  /* 0xc2fe00002c067809 */ /* 0x000fe40007800000 */
[----:B------:R-:W-:Y:S01]  /*98e0*/  FMNMX R7, R45, -127, !PT ;  /* 0xc2fe00002d077809 */ /* 0x000fe20007800000 */
[----:B------:R-:W-:-:S04]  /*98f0*/  FADD2.RM R22, R4.F32x2.HI_LO, 12582912 ;  /* 0x4b4000000416744b */ /* 0x000fc80000204000 */
[----:B------:R-:W-:Y:S02]  /*9900*/  FADD2 R2, R22.F32x2.HI_LO, -12582912 ;  /* 0xcb4000001602744b */ /* 0x000fe40000200000 */
[----:B------:R-:W-:Y:S02]  /*9910*/  FADD2.RM R20, R6.F32x2.HI_LO, 12582912 ;  /* 0x4b4000000614744b */ /* 0x000fe40000204000 */
[----:B------:R-:W-:Y:S02]  /*9920*/  FADD2 R2, R4.F32x2.HI_LO, -R2.F32x2.HI_LO ;  /* 0x800000020402724b */ /* 0x000fe40000000000 */
[----:B------:R-:W-:-:S04]  /*9930*/  FADD2 R4, R20.F32x2.HI_LO, -12582912 ;  /* 0xcb4000001404744b */ /* 0x000fc80000200000 */
[----:B------:R-:W-:Y:S02]  /*9940*/  FADD2 R4, R6.F32x2.HI_LO, -R4.F32x2.HI_LO ;  /* 0x800000040604724b */ /* 0x000fe40000000000 */
[----:B------:R-:W-:-:S04]  /*9950*/  FFMA2 R6, R2.F32x2.HI_LO, R29.F32, 0.22756439447402954102 ;  /* 0x3e6906a402067449 */ /* 0x000fc8000120001d */
[----:B------:R-:W-:-:S04]  /*9960*/  FFMA2 R6, R6.F32x2.HI_LO, R2.F32x2.HI_LO, 0.69514614343643188477 ;  /* 0x3f31f51906067449 */ /* 0x000fc80000200002 */
[----:B------:R-:W-:Y:S01]  /*9970*/  FFMA2 R26, R6.F32x2.HI_LO, R2.F32x2.HI_LO, 1 ;  /* 0x3f800000061a7449 */ /* 0x000fe20000200002 */
[----:B------:R-:W-:Y:S01]  /*9980*/  FMNMX R6, R52, -127, !PT ;  /* 0xc2fe000034067809 */ /* 0x000fe20007800000 */
[----:B------:R-:W-:Y:S01]  /*9990*/  FFMA2 R2, R4.F32x2.HI_LO, R29.F32, 0.22756439447402954102 ;  /* 0x3e6906a404027449 */ /* 0x000fe2000120001d */
[----:B------:R-:W-:-:S03]  /*99a0*/  FMNMX R7, R53, -127, !PT ;  /* 0xc2fe000035077809 */ /* 0x000fc60007800000 */
[-C--:B------:R-:W-:Y:S02]  /*99b0*/  FFMA2 R2, R2.F32x2.HI_LO, R4.reuse.F32x2.HI_LO, 0.69514614343643188477 ;  /* 0x3f31f51902027449 */ /* 0x080fe40000200004 */
[----:B------:R-:W-:Y:S02]  /*99c0*/  FADD2.RM R16, R6.F32x2.HI_LO, 12582912 ;  /* 0x4b4000000610744b */ /* 0x000fe40000204000 */
[----:B------:R-:W-:Y:S02]  /*99d0*/  FFMA2 R24, R2.F32x2.HI_LO, R4.F32x2.HI_LO, 1 ;  /* 0x3f80000002187449 */ /* 0x000fe40000200004 */
[----:B------:R-:W-:-:S04]  /*99e0*/  FADD2 R2, R16.F32x2.HI_LO, -12582912 ;  /* 0xcb4000001002744b */ /* 0x000fc80000200000 */
[----:B------:R-:W-:Y:S01]  /*99f0*/  FADD2 R2, R6.F32x2.HI_LO, -R2.F32x2.HI_LO ;  /* 0x800000020602724b */ /* 0x000fe20000000000 */
[----:B------:R-:W-:Y:S02]  /*9a00*/  FMNMX R6, R54, -127, !PT ;  /* 0xc2fe000036067809 */ /* 0x000fe40007800000 */
[----:B------:R-:W-:-:S05]  /*9a10*/  FMNMX R7, R55, -127, !PT ;  /* 0xc2fe000037077809 */ /* 0x000fca0007800000 */
[----:B------:R-:W-:-:S04]  /*9a20*/  FADD2.RM R14, R6.F32x2.HI_LO, 12582912 ;  /* 0x4b400000060e744b */ /* 0x000fc80000204000 */
[----:B------:R-:W-:-:S04]  /*9a30*/  FADD2 R4, R14.F32x2.HI_LO, -12582912 ;  /* 0xcb4000000e04744b */ /* 0x000fc80000200000 */
[----:B------:R-:W-:Y:S02]  /*9a40*/  FADD2 R4, R6.F32x2.HI_LO, -R4.F32x2.HI_LO ;  /* 0x800000040604724b */ /* 0x000fe40000000000 */
[----:B------:R-:W-:-:S04]  /*9a50*/  FFMA2 R6, R2.F32x2.HI_LO, R29.F32, 0.22756439447402954102 ;  /* 0x3e6906a402067449 */ /* 0x000fc8000120001d */
[----:B------:R-:W-:-:S04]  /*9a60*/  FFMA2 R6, R6.F32x2.HI_LO, R2.F32x2.HI_LO, 0.69514614343643188477 ;  /* 0x3f31f51906067449 */ /* 0x000fc80000200002 */
[----:B------:R-:W-:Y:S02]  /*9a70*/  FFMA2 R18, R6.F32x2.HI_LO, R2.F32x2.HI_LO, 1 ;  /* 0x3f80000006127449 */ /* 0x000fe40000200002 */
[----:B------:R-:W-:-:S04]  /*9a80*/  FFMA2 R2, R4.F32x2.HI_LO, R29.F32, 0.22756439447402954102 ;  /* 0x3e6906a404027449 */ /* 0x000fc8000120001d */
[----:B------:R-:W-:-:S04]  /*9a90*/  FFMA2 R2, R2.F32x2.HI_LO, R4.F32x2.HI_LO, 0.69514614343643188477 ;  /* 0x3f31f51902027449 */ /* 0x000fc80000200004 */
[----:B------:R-:W-:Y:S01]  /*9aa0*/  FFMA2 R12, R2.F32x2.HI_LO, R4.F32x2.HI_LO, 1 ;  /* 0x3f800000020c7449 */ /* 0x000fe20000200004 */
[----:B------:R-:W-:Y:S02]  /*9ab0*/  FMNMX R4, R62, -127, !PT ;  /* 0xc2fe00003e047809 */ /* 0x000fe40007800000 */
        /* <DEDUP_REMOVED lines=10> */
[----:B------:R-:W-:Y:S01]  /*9b60*/  FFMA2 R6, R6.F32x2.HI_LO, R2.F32x2.HI_LO, 0.69514614343643188477 ;  /* 0x3f31f51906067449 */ /* 0x000fe20000200002 */
[----:B------:R-:W-:Y:S01]  /*9b70*/  MOV R33, R78 ;  /* 0x0000004e00217202 */ /* 0x000fe20000000f00 */
[----:B------:R-:W-:Y:S02]  /*9b80*/  MUFU.EX2 R72, R60 ;  /* 0x0000003c00487308 */ /* 0x000fe40000000800 */
[----:B------:R-:W-:Y:S02]  /*9b90*/  FFMA2 R6, R6.F32x2.HI_LO, R2.F32x2.HI_LO, 1 ;  /* 0x3f80000006067449 */ /* 0x000fe40000200002 */
[----:B------:R-:W-:-:S04]  /*9ba0*/  FFMA2 R2, R4.F32x2.HI_LO, R29.F32, 0.22756439447402954102 ;  /* 0x3e6906a404027449 */ /* 0x000fc8000120001d */
[----:B------:R-:W-:Y:S01]  /*9bb0*/  MUFU.EX2 R73, R61 ;  /* 0x0000003d00497308 */ /* 0x000fe20000000800 */
[----:B------:R-:W-:-:S07]  /*9bc0*/  FFMA2 R2, R2.F32x2.HI_LO, R4.F32x2.HI_LO, 0.69514614343643188477 ;  /* 0x3f31f51902027449 */ /* 0x000fce0000200004 */
[----:B------:R-:W-:Y:S08]  /*9bd0*/  MUFU.EX2 R86, R36 ;  /* 0x0000002400567308 */ /* 0x000ff00000000800 */
[----:B------:R-:W1:Y:S08]  /*9be0*/  MUFU.EX2 R87, R37 ;  /* 0x0000002500577308 */ /* 0x000e700000000800 */
[----:B------:R-:W-:Y:S08]  /*9bf0*/  MUFU.EX2 R80, R38 ;  /* 0x0000002600507308 */ /* 0x000ff00000000800 */
[----:B------:R-:W3:Y:S08]  /*9c00*/  MUFU.EX2 R81, R39 ;  /* 0x0000002700517308 */ /* 0x000ef00000000800 */
[----:B------:R-:W-:Y:S08]  /*9c10*/  MUFU.EX2 R78, R40 ;  /* 0x00000028004e7308 */ /* 0x000ff00000000800 */
[----:B------:R-:W4:Y:S08]  /*9c20*/  MUFU.EX2 R79, R41 ;  /* 0x00000029004f7308 */ /* 0x000f300000000800 */
[----:B------:R-:W-:Y:S08]  /*9c30*/  MUFU.EX2 R76, R46 ;  /* 0x0000002e004c7308 */ /* 0x000ff00000000800 */
[----:B------:R-:W5:Y:S08]  /*9c40*/  MUFU.EX2 R77, R47 ;  /* 0x0000002f004d7308 */ /* 0x000f700000000800 */
[----:B------:R-:W-:Y:S08]  /*9c50*/  MUFU.EX2 R74, R48 ;  /* 0x00000030004a7308 */ /* 0x000ff00000000800 */
[----:B------:R-:W1:Y:S08]  /*9c60*/  MUFU.EX2 R75, R49 ;  /* 0x00000031004b7308 */ /* 0x000e700000000800 */
[----:B------:R1:W-:Y:S08]  /*9c70*/  MUFU.EX2 R68, R50 ;  /* 0x0000003200447308 */ /* 0x0003f00000000800 */
[----:B------:R1:W1:Y:S08]  /*9c80*/  MUFU.EX2 R69, R51 ;  /* 0x0000003300457308 */ /* 0x0002700000000800 */
[----:B------:R1:W-:Y:S08]  /*9c90*/  MUFU.EX2 R70, R56 ;  /* 0x0000003800467308 */ /* 0x0003f00000000800 */
[----:B------:R1:W1:Y:S08]  /*9ca0*/  MUFU.EX2 R71, R57 ;  /* 0x0000003900477308 */ /* 0x0002700000000800 */
[----:B------:R-:W-:Y:S08]  /*9cb0*/  MUFU.EX2 R66, R58 ;  /* 0x0000003a00427308 */ /* 0x000ff00000000800 */
[----:B------:R-:W1:Y:S08]  /*9cc0*/  MUFU.EX2 R67, R59 ;  /* 0x0000003b00437308 */ /* 0x000e700000000800 */
[----:B------:R-:W-:Y:S08]  /*9cd0*/  MUFU.EX2 R60, R94 ;  /* 0x0000005e003c7308 */ /* 0x000ff00000000800 */
[----:B------:R-:W2:Y:S01]  /*9ce0*/  MUFU.EX2 R61, R95 ;  /* 0x0000005f003d7308 */ /* 0x000ea20000000800 */
[----:B------:R-:W-:Y:S01]  /*9cf0*/  FFMA2 R2, R2.F32x2.HI_LO, R4.F32x2.HI_LO, 1 ;  /* 0x3f80000002027449 */ /* 0x000fe20000200004 */
[----:B------:R-:W-:Y:S01]  /*9d00*/  R2UR UR4, R33 ;  /* 0x00000000210472ca */ /* 0x000fe200000e0000 */
[----:B------:R-:W-:Y:S01]  /*9d10*/  IMAD R30, R22, 0x800000, R26 ;  /* 0x00800000161e7824 */ /* 0x000fe200078e021a */
[----:B------:R-:W-:Y:S01]  /*9d20*/  LEA R29, R15, R13, 0x17 ;  /* 0x0000000d0f1d7211 */ /* 0x000fe200078eb8ff */
[----:B------:R-:W-:-:S02]  /*9d30*/  IMAD R31, R23, 0x800000, R27 ;  /* 0x00800000171f7824 */ /* 0x000fc400078e021b */
[----:B-1----:R-:W-:Y:S02]  /*9d40*/  IMAD R50, R20, 0x800000, R24 ;  /* 0x0080000014327824 */ /* 0x002fe400078e0218 */
[----:B------:R-:W-:Y:S02]  /*9d50*/  IMAD R51, R21, 0x800000, R25 ;  /* 0x0080000015337824 */ /* 0x000fe400078e0219 */
[----:B------:R-:W-:Y:S02]  /*9d60*/  IMAD R56, R16, 0x800000, R18 ;  /* 0x0080000010387824 */ /* 0x000fe400078e0212 */
[----:B------:R-:W-:Y:S02]  /*9d70*/  IMAD R57, R17, 0x800000, R19 ;  /* 0x0080000011397824 */ /* 0x000fe400078e0213 */
[----:B------:R-:W-:Y:S02]  /*9d80*/  IMAD R28, R14, 0x800000, R12 ;  /* 0x008000000e1c7824 */ /* 0x000fe400078e020c */
[----:B------:R-:W-:-:S02]  /*9d90*/  IMAD R38, R10, 0x800000, R6 ;  /* 0x008000000a267824 */ /* 0x000fc400078e0206 */
[----:B------:R-:W-:Y:S02]  /*9da0*/  IMAD R39, R11, 0x800000, R7 ;  /* 0x008000000b277824 */ /* 0x000fe400078e0207 */
[----:B------:R-:W-:Y:S02]  /*9db0*/  IMAD R34, R8, 0x800000, R2 ;  /* 0x0080000008227824 */ /* 0x000fe400078e0202 */
[----:B------:R-:W-:Y:S01]  /*9dc0*/  IMAD R35, R9, 0x800000, R3 ;  /* 0x0080000009237824 */ /* 0x000fe200078e0203 */
[----:B------:R-:W-:Y:S01]  /*9dd0*/  MUFU.EX2 R40, R146 ;  /* 0x0000009200287308 */ /* 0x000fe20000000800 */
[----:B------:R-:W-:Y:S02]  /*9de0*/  F2FP.BF16.F32.PACK_AB R4, R87, R86 ;  /* 0x000000565704723e */ /* 0x000fe400000010ff */
[----:B---3--:R-:W-:Y:S02]  /*9df0*/  F2FP.BF16.F32.PACK_AB R5, R81, R80 ;  /* 0x000000505105723e */ /* 0x008fe400000010ff */
[----:B----4-:R-:W-:-:S03]  /*9e00*/  F2FP.BF16.F32.PACK_AB R6, R79, R78 ;  /* 0x0000004e4f06723e */ /* 0x010fc600000010ff */
[----:B------:R-:W1:Y:S01]  /*9e10*/  MUFU.EX2 R41, R147 ;  /* 0x0000009300297308 */ /* 0x000e620000000800 */
[----:B-----5:R-:W-:Y:S02]  /*9e20*/  F2FP.BF16.F32.PACK_AB R9, R77, R76 ;  /* 0x0000004c4d09723e */ /* 0x020fe400000010ff */
[----:B------:R-:W-:Y:S02]  /*9e30*/  F2FP.BF16.F32.PACK_AB R10, R75, R74 ;  /* 0x0000004a4b0a723e */ /* 0x000fe400000010ff */
[----:B------:R-:W-:-:S03]  /*9e40*/  F2FP.BF16.F32.PACK_AB R11, R69, R68 ;  /* 0x00000044450b723e */ /* 0x000fc600000010ff */
[----:B------:R-:W-:Y:S01]  /*9e50*/  MUFU.EX2 R20, R144 ;  /* 0x0000009000147308 */ /* 0x000fe20000000800 */
[----:B------:R-:W-:Y:S02]  /*9e60*/  F2FP.BF16.F32.PACK_AB R14, R71, R70 ;  /* 0x00000046470e723e */ /* 0x000fe400000010ff */
[----:B------:R-:W-:Y:S02]  /*9e70*/  F2FP.BF16.F32.PACK_AB R15, R67, R66 ;  /* 0x00000042430f723e */ /* 0x000fe400000010ff */
[----:B------:R-:W-:-:S03]  /*9e80*/  F2FP.BF16.F32.PACK_AB R16, R73, R72 ;  /* 0x000000484910723e */ /* 0x000fc600000010ff */
[----:B------:R-:W3:Y:S01]  /*9e90*/  MUFU.EX2 R21, R145 ;  /* 0x0000009100157308 */ /* 0x000ee20000000800 */
[----:B--2---:R-:W-:Y:S02]  /*9ea0*/  F2FP.BF16.F32.PACK_AB R19, R61, R60 ;  /* 0x0000003c3d13723e */ /* 0x004fe400000010ff */
[----:B------:R-:W-:Y:S02]  /*9eb0*/  F2FP.BF16.F32.PACK_AB R7, R31, R30 ;  /* 0x0000001e1f07723e */ /* 0x000fe400000010ff */
[----:B------:R-:W-:-:S03]  /*9ec0*/  F2FP.BF16.F32.PACK_AB R8, R51, R50 ;  /* 0x000000323308723e */ /* 0x000fc600000010ff */
[----:B------:R-:W-:Y:S01]  /*9ed0*/  MUFU.EX2 R22, R142 ;  /* 0x0000008e00167308 */ /* 0x000fe20000000800 */
[----:B------:R-:W-:Y:S02]  /*9ee0*/  F2FP.BF16.F32.PACK_AB R12, R57, R56 ;  /* 0x00000038390c723e */ /* 0x000fe400000010ff */
[----:B------:R-:W-:Y:S02]  /*9ef0*/  F2FP.BF16.F32.PACK_AB R13, R29, R28 ;  /* 0x0000001c1d0d723e */ /* 0x000fe400000010ff */
[----:B------:R-:W-:-:S03]  /*9f00*/  F2FP.BF16.F32.PACK_AB R17, R39, R38 ;  /* 0x000000262711723e */ /* 0x000fc600000010ff */
[----:B------:R-:W2:Y:S01]  /*9f10*/  MUFU.EX2 R23, R143 ;  /* 0x0000008f00177308 */ /* 0x000ea20000000800 */
[----:B------:R-:W-:-:S07]  /*9f20*/  F2FP.BF16.F32.PACK_AB R18, R35, R34 ;  /* 0x000000222312723e */ /* 0x000fce00000010ff */
[----:B------:R-:W-:Y:S01]  /*9f30*/  MUFU.EX2 R24, R140 ;  /* 0x0000008c00187308 */ /* 0x000fe20000000800 */
[----:B------:R1:W-:Y:S07]  /*9f40*/  STTM.x16 tmem[UR4], R4 ;  /* 0x00000004000079ed */ /* 0x0003ee0008240004 */
[----:B------:R-:W4:Y:S08]  /*9f50*/  MUFU.EX2 R25, R141 ;  /* 0x0000008d00197308 */ /* 0x000f300000000800 */
[----:B------:R-:W-:Y:S08]  /*9f60*/  MUFU.EX2 R48, R136 ;  /* 0x0000008800307308 */ /* 0x000ff00000000800 */
[----:B------:R-:W5:Y:S08]  /*9f70*/  MUFU.EX2 R49, R137 ;  /* 0x0000008900317308 */ /* 0x000f700000000800 */
[----:B------:R-:W-:Y:S08]  /*9f80*/  MUFU.EX2 R26, R132 ;  /* 0x00000084001a7308 */ /* 0x000ff00000000800 */
[----:B------:R-:W1:Y:S08]  /*9f90*/  MUFU.EX2 R27, R133 ;  /* 0x00000085001b7308 */ /* 0x000e700000000800 */
        /* <DEDUP_REMOVED lines=19> */
[----:B------:R-:W5:Y:S01]  /*a0d0*/  MUFU.EX2 R63, R97 ;  /* 0x00000061003f7308 */ /* 0x000f620000000800 */
[----:B------:R-:W-:Y:S01]  /*a0e0*/  R2UR UR4, R0 ;  /* 0x00000000000472ca */ /* 0x000fe200000e0000 */
[----:B------:R-:W-:Y:S01]  /*a0f0*/  IMAD.MOV.U32 R2, RZ, RZ, 0x1 ;  /* 0x00000001ff027424 */ /* 0x000fe200078e00ff */
[----:B-1----:R-:W-:-:S02]  /*a100*/  F2FP.BF16.F32.PACK_AB R4, R41, R40 ;  /* 0x000000282904723e */ /* 0x002fc400000010ff */
[----:B------:R-:W-:Y:S02]  /*a110*/  ELECT P0, URZ, PT ;  /* 0x0000000000ff782f */ /* 0x000fe40003800000 */
[----:B---3--:R-:W-:Y:S01]  /*a120*/  F2FP.BF16.F32.PACK_AB R5, R21, R20 ;  /* 0x000000141505723e */ /* 0x008fe200000010ff */
[----:B------:R-:W1:Y:S01]  /*a130*/  FENCE.VIEW.ASYNC.T ;  /* 0x00000000000073c6 */ /* 0x000e620000000200 */
[----:B--2---:R-:W-:Y:S01]  /*a140*/  F2FP.BF16.F32.PACK_AB R6, R23, R22 ;  /* 0x000000161706723e */ /* 0x004fe200000010ff */
[----:B-1----:R1:W-:Y:S01]  /*a150*/  SYNCS.ARRIVE.TRANS64.RED.ART0 RZ, [UR17], R2 ;  /* 0x00000002ffff79a7 */ /* 0x0023e20008500411 */
[----:B----4-:R-:W-:Y:S02]  /*a160*/  F2FP.BF16.F32.PACK_AB R7, R25, R24 ;  /* 0x000000181907723e */ /* 0x010fe400000010ff */
[----:B-----5:R-:W-:Y:S02]  /*a170*/  F2FP.BF16.F32.PACK_AB R8, R49, R48 ;  /* 0x000000303108723e */ /* 0x020fe400000010ff */
        /* <DEDUP_REMOVED lines=10> */
[----:B------:R-:W-:-:S04]  /*a220*/  F2FP.BF16.F32.PACK_AB R19, R63, R62 ;  /* 0x0000003e3f13723e */ /* 0x000fc800000010ff */
[----:B------:R1:W-:Y:S01]  /*a230*/  STTM.x16 tmem[UR4], R4 ;  /* 0x00000004000079ed */ /* 0x0003e20008240004 */
[----:B------:R-:W-:Y:S01]  /*a240*/  USHF.L.U32 UR4, UR9, 0x1f, URZ ;  /* 0x0000001f09047899 */ /* 0x000fe200080006ff */
[----:B------:R-:W2:Y:S02]  /*a250*/  FENCE.VIEW.ASYNC.T ;  /* 0x00000000000073c6 */ /* 0x000ea40000000200 */
[----:B--2---:R-:W-:-:S03]  /*a260*/  NOP ;  /* 0x0000000000007918 */ /* 0x004fc60000000000 */
[----:B------:R-:W-:Y:S01]  /*a270*/  IMAD.U32 R0, RZ, RZ, UR4 ;  /* 0x00000004ff007e24 */ /* 0x000fe2000f8e00ff */
[----:B------:R1:W-:Y:S03]  /*a280*/  @P0 SYNCS.ARRIVE.TRANS64.RED.ART0 RZ, [UR16], R2 ;  /* 0x00000002ffff09a7 */ /* 0x0003e60008500410 */
[----:B------:R-:W2:Y:S01]  /*a290*/  SYNCS.PHASECHK.TRANS64.TRYWAIT P0, [UR7+0xf0], R0 ;  /* 0x0000f000ff0075a7 */ /* 0x000ea20008001107 */
[----:B------:R-:W-:Y:S01]  /*a2a0*/  FSEL R135, R135, R134, P1 ;  /* 0x0000008687877208 */ /* 0x000fe20000800000 */
[----:B-12---:R-:W-:Y:S06]  /*a2b0*/  @!P0 BRA `(.L_x_80) ;  /* 0x0000004400b08947 */ /* 0x006fec0003800000 */
.L_x_164:
[----:B------:R-:W2:Y:S04]  /*a2c0*/  LDL.LU.64 R18, [R1] ;  /* 0x0000000001127983 */ /* 0x000ea80000300a00 */
[----:B------:R-:W2:Y:S04]  /*a2d0*/  LDL.LU.64 R4, [R1+0x28] ;  /* 0x0000280001047983 */ /* 0x000ea80000300a00 */
[----:B------:R-:W3:Y:S04]  /*a2e0*/  LDL.LU.64 R6, [R1+0x20] ;  /* 0x0000200001067983 */ /* 0x000ee80000300a00 */
[----:B------:R-:W4:Y:S04]  /*a2f0*/  LDL.LU.64 R8, [R1+0x18] ;  /* 0x0000180001087983 */ /* 0x000f280000300a00 */
[----:B------:R-:W5:Y:S04]  /*a300*/  LDL.LU.64 R16, [R1+0x38] ;  /* 0x0000380001107983 */ /* 0x000f680000300a00 */
[----:B------:R-:W5:Y:S04]  /*a310*/  LDL.LU.64 R10, [R1+0x30] ;  /* 0x00003000010a7983 */ /* 0x000f680000300a00 */
[----:B------:R-:W5:Y:S04]  /*a320*/  LDL.LU.64 R14, [R1+0x10] ;  /* 0x00001000010e7983 */ /* 0x000f680000300a00 */
[----:B------:R-:W5:Y:S01]  /*a330*/  LDL.LU.64 R12, [R1+0x8] ;  /* 0x00000800010c7983 */ /* 0x000f620000300a00 */
[----:B------:R-:W-:-:S02]  /*a340*/  UIADD3 UR11, UPT, UPT, UR11, 0x1, URZ ;  /* 0x000000010b0b7890 */ /* 0x000fc4000fffe0ff */
[----:B------:R-:W-:Y:S02]  /*a350*/  ULOP3.LUT UR9, UR9, 0x1, URZ, 0x3c, !UPT ;  /* 0x0000000109097892 */ /* 0x000fe4000f8e3cff */
[----:B------:R-:W-:Y:S02]  /*a360*/  UISETP.NE.AND UP0, UPT, UR11, UR15, UPT ;  /* 0x0000000f0b00728c */ /* 0x000fe4000bf05270 */
[----:B------:R-:W-:Y:S01]  /*a370*/  ULOP3.LUT UR10, UR10, 0x1, URZ, 0x3c, !UPT ;  /* 0x000000010a0a7892 */ /* 0x000fe2000f8e3cff */
[----:B-12---:R-:W-:Y:S01]  /*a380*/  FADD2 R2, R4.F32x2.HI_LO, R18.F32x2.HI_LO ;  /* 0x000000120402724b */ /* 0x006fe20000000000 */
[----:B------:R-:W-:Y:S01]  /*a390*/  MOV R5, UR20 ;  /* 0x0000001400057c02 */ /* 0x000fe20008000f00 */
[----:B------:R-:W-:Y:S01]  /*a3a0*/  FMUL R4, R156, R157 ;  /* 0x0000009d9c047220 */ /* 0x000fe20000400000 */
[----:B---3--:R-:W-:Y:S02]  /*a3b0*/  FADD2 R6, R6.F32x2.HI_LO, R172.F32x2.HI_LO ;  /* 0x000000ac0606724b */ /* 0x008fe40000000000 */
[----:B------:R-:W-:-:S02]  /*a3c0*/  FADD2 R2, R2.F32x2.HI_LO, R168.F32x2.HI_LO ;  /* 0x000000a80202724b */ /* 0x000fc40000000000 */
[----:B----4-:R-:W-:Y:S02]  /*a3d0*/  FADD2 R8, R8.F32x2.HI_LO, R170.F32x2.HI_LO ;  /* 0x000000aa0808724b */ /* 0x010fe40000000000 */
[----:B------:R-:W-:Y:S02]  /*a3e0*/  FADD2 R6, R6.F32x2.HI_LO, R166.F32x2.HI_LO ;  /* 0x000000a60606724b */ /* 0x000fe40000000000 */
[----:B-----5:R-:W-:Y:S02]  /*a3f0*/  FADD2 R4, R4.F32x2.HI_LO, R16.F32x2.HI_LO ;  /* 0x000000100404724b */ /* 0x020fe40000000000 */
        /* <DEDUP_REMOVED lines=56> */
[----:B------:R-:W-:-:S04]  /*a780*/  FADD2 R4, R4.F32x2.HI_LO, R8.F32x2.HI_LO ;  /* 0x000000080404724b */ /* 0x000fc80000000000 */
[----:B------:R-:W-:-:S04]  /*a790*/  FADD2 R2, R4.F32x2.HI_LO, R2.F32x2.HI_LO ;  /* 0x000000020402724b */ /* 0x000fc80000000000 */
[----:B------:R-:W-:Y:S01]  /*a7a0*/  FADD R157, R2, R3 ;  /* 0x00000003029d7221 */ /* 0x000fe20000000000 */
[----:B------:R-:W-:Y:S06]  /*a7b0*/  BRA.U UP0, `(.L_x_81) ;  /* 0xffffffdd00047547 */ /* 0x000fec000b83ffff */
.L_x_78:
[----:B------:R-:W2:Y:S01]  /*a7c0*/  S2R R2, SR_TID.X ;  /* 0x0000000000027919 */ /* 0x000ea20000002100 */
[----:B------:R-:W-:Y:S01]  /*a7d0*/  UPLOP3.LUT UP3, UPT, UPT, UPT, UP1, 0x80, 0x8 ;  /* 0x000000000008789c */ /* 0x000fe20003f6f010 */
[----:B------:R-:W3:Y:S03]  /*a7e0*/  LDCU UR5, c[0x0][0x624] ;  /* 0x0000c480ff0577ac */ /* 0x000ee60008000800 */
[----:B------:R-:W-:Y:S02]  /*a7f0*/  USEL UR4, URZ, 0x80, !UP3 ;  /* 0x00000080ff047887 */ /* 0x000fe4000d800000 */
[----:B------:R-:W-:-:S04]  /*a800*/  UIADD3 UR21, UPT, UPT, UR24, UR21, URZ ;  /* 0x0000001518157290 */ /* 0x000fc8000fffe0ff */
[----:B------:R-:W-:Y:S01]  /*a810*/  IMAD.U32 R0, RZ, RZ, UR4 ;  /* 0x00000004ff007e24 */ /* 0x000fe2000f8e00ff */
[----:B------:R-:W-:Y:S01]  /*a820*/  UMOV UR4, UR22 ;  /* 0x0000001600047c82 */ /* 0x000fe20008000000 */
[----:B---3--:R-:W-:-:S03]  /*a830*/  UISETP.GE.AND UP0, UPT, UR21, UR5, UPT ;  /* 0x000000051500728c */ /* 0x008fc6000bf06270 */
[----:B--2---:R-:W-:-:S04]  /*a840*/  LOP3.LUT R0, R0, 0x7f, R2, 0xf8, !PT ;  /* 0x0000007f00007812 */ /* 0x004fc800078ef802 */
[----:B------:R-:W-:-:S05]  /*a850*/  LEA R0, R0, UR4, 0x2 ;  /* 0x0000000400007c11 */ /* 0x000fca000f8e10ff */
[----:B------:R-:W-:Y:S04]  /*a860*/  STS [R0+0x14c], R157 ;  /* 0x00014c9d00007388 */ /* 0x000fe80000000800 */
[----:B------:R2:W-:Y:S02]  /*a870*/  STS [R0+0x54c], R135 ;  /* 0x00054c8700007388 */ /* 0x0005e40000000800 */
[----:B--2---:R-:W-:-:S05]  /*a880*/  IMAD.U32 R0, RZ, RZ, UR14 ;  /* 0x0000000eff007e24 */ /* 0x004fca000f8e00ff */
[----:B------:R2:W-:Y:S06]  /*a890*/  BAR.ARV R0, 0x40 ;  /* 0x000100000000751d */ /* 0x0005ec0000002000 */
[----:B------:R-:W-:Y:S05]  /*a8a0*/  BRA.U !UP0, `(.L_x_82) ;  /* 0xffffffb108807547 */ /* 0x000fea000b83ffff */
.L_x_74:
[----:B------:R-:W-:Y:S02]  /*a8b0*/  USHF.L.U32 UR9, UR9, 0x1f, URZ ;  /* 0x0000001f09097899 */ /* 0x000fe400080006ff */
[----:B------:R-:W-:-:S04]  /*a8c0*/  @!UP3 UIADD3 UR12, UPT, UPT, UR4, URZ, URZ ;  /* 0x000000ff040cb290 */ /* 0x000fc8000fffe0ff */
[----:B--2---:R-:W-:-:S05]  /*a8d0*/  MOV R0, UR9 ;  /* 0x0000000900007c02 */ /* 0x004fca0008000f00 */
[----:B------:R-:W2:Y:S02]  /*a8e0*/  SYNCS.PHASECHK.TRANS64.TRYWAIT P0, [UR12+0xf0], R0 ;  /* 0x0000f000ff0075a7 */ /* 0x000ea4000800110c */
[----:B--2---:R-:W-:Y:S05]  /*a8f0*/  @!P0 BRA `(.L_x_83) ;  /* 0x0000004000408947 */ /* 0x004fea0003800000 */
.L_x_166:
[----:B------:R-:W-:Y:S06]  /*a900*/  BAR.ARV 0x2, 0x1a0 ;  /* 0x0086800000007b1d */ /* 0x000fec0000002000 */
[----:B------:R-:W-:Y:S05]  /*a910*/  BRA `(.L_x_84) ;  /* 0x0000000000447947 */ /* 0x000fea0003800000 */
.L_x_72:
[----:B------:R-:W1:Y:S02]  /*a920*/  S2R R0, SR_TID.X ;  /* 0x0000000000007919 */ /* 0x000e640000002100 */
[----:B-1----:R-:W-:-:S04]  /*a930*/  SHF.R.U32.HI R0, RZ, 0x5, R0 ;  /* 0x00000005ff007819 */ /* 0x002fc80000011600 */
[----:B------:R-:W-:-:S13]  /*a940*/  R2UR UR4, R0 ;  /* 0x00000000000472ca */ /* 0x000fda00000e0000 */
[----:B------:R-:W-:-:S09]  /*a950*/  UISETP.NE.AND UP0, UPT, UR4, 0xc, UPT ;  /* 0x0000000c0400788c */ /* 0x000fd2000bf05270 */
[----:B------:R-:W-:Y:S05]  /*a960*/  BRA.U UP0, `(.L_x_85) ;  /* 0x00000001002c7547 */ /* 0x000fea000b800000 */
[----:B------:R-:W1:Y:S01]  /*a970*/  S2UR UR4, SR_CgaCtaId ;  /* 0x00000000000479c3 */ /* 0x000e620000008800 */
[----:B------:R-:W-:Y:S01]  /*a980*/  UMOV UR6, 0x400 ;  /* 0x0000040000067882 */ /* 0x000fe20000000000 */
[----:B------:R-:W-:Y:S01]  /*a990*/  UMOV UR5, 0x20 ;  /* 0x0000002000057882 */ /* 0x000fe20000000000 */
[----:B------:R-:W-:Y:S01]  /*a9a0*/  ELECT P0, URZ, PT ;  /* 0x0000000000ff782f */ /* 0x000fe20003800000 */
[----:B-1----:R-:W-:Y:S02]  /*a9b0*/  ULEA UR6, UR4, UR6, 0x18 ;  /* 0x0000000604067291 */ /* 0x002fe4000f8ec0ff */
[----:B------:R-:W-:-:S04]  /*a9c0*/  UIADD3 UR4, UPT, UPT, -UR5, 0x100000, URZ ;  /* 0x0010000005047890 */ /* 0x000fc8000fffe1ff */
[----:B------:R-:W-:Y:S02]  /*a9d0*/  USHF.L.U32 UR5, UR4, 0xb, URZ ;  /* 0x0000000b04057899 */ /* 0x000fe400080006ff */
[----:B------:R-:W-:Y:S01]  /*a9e0*/  USHF.L.U32 UR4, UR4, 0x1, URZ ;  /* 0x0000000104047899 */ /* 0x000fe200080006ff */
[----:B------:R-:W1:Y:S11]  /*a9f0*/  FENCE.VIEW.ASYNC.S ;  /* 0x00000000000073c6 */ /* 0x000e760000000000 */
[----:B-1----:R1:W2:Y:S01]  /*aa00*/  SYNCS.EXCH.64 URZ, [UR6+0x140], UR4 ;  /* 0x0001400406ff75b2 */ /* 0x0022a20008000100 */
[----:B------:R-:W-:Y:S01]  /*aa10*/  NOP ;  /* 0x0000000000007918 */ /* 0x000fe20000000000 */
.L_x_85:
[----:B------:R-:W-:Y:S01]  /*aa20*/  NOP ;  /* 0x0000000000007918 */ /* 0x000fe20000000000 */
.L_x_84:
[----:B--2---:R-:W2:Y:S02]  /*aa30*/  S2R R5, SR_TID.X ;  /* 0x0000000000057919 */ /* 0x004ea40000002100 */
[----:B--2---:R-:W-:-:S04]  /*aa40*/  SHF.R.U32.HI R5, RZ, 0x5, R5 ;  /* 0x00000005ff057819 */ /* 0x004fc80000011605 */
[----:B-1----:R-:W-:-:S13]  /*aa50*/  R2UR UR5, R5 ;  /* 0x00000000050572ca */ /* 0x002fda00000e0000 */
[----:B------:R-:W-:Y:S02]  /*aa60*/  UISETP.NE.AND UP0, UPT, UR5, 0xc, UPT ;  /* 0x0000000c0500788c */ /* 0x000fe4000bf05270 */
[----:B------:R-:W-:-:S04]  /*aa70*/  ULOP3.LUT UR4, UR5, 0xfffffffc, URZ, 0xc0, !UPT ;  /* 0xfffffffc05047892 */ /* 0x000fc8000f8ec0ff */
[----:B------:R-:W-:-:S03]  /*aa80*/  UISETP.NE.AND UP1, UPT, UR4, 0x8, UPT ;  /* 0x000000080400788c */ /* 0x000fc6000bf25270 */
[----:B------:R-:W-:Y:S08]  /*aa90*/  BRA.U UP0, `(.L_x_86) ;  /* 0x00000001002c7547 */ /* 0x000ff0000b800000 */
        /* <DEDUP_REMOVED lines=11> */
.L_x_86:
[----:B------:R-:W-:Y:S01]  /*ab50*/  NOP ;  /* 0x0000000000007918 */ /* 0x000fe20000000000 */
[----:B------:R-:W-:Y:S05]  /*ab60*/  BRA.U UP1, `(.L_x_87) ;  /* 0x0000002d01447547 */ /* 0x000fea000b800000 */
[----:B------:R-:W-:-:S08]  /*ab70*/  NOP ;  /* 0x0000000000007918 */ /* 0x000fd00000000000 */
[----:B------:R-:W5:-:S00]  /*ab80*/  USETMAXREG.DEALLOC.CTAPOOL 0x58 ;  /* 0x00000058000079c8 */ /* 0x000f4000080e0500 */
[----:B-----5:R-:W5:Y:S06]  /*ab90*/  LDL.LU R0, [R1+0x68] ;  /* 0x0000680001007983 */ /* 0x020f6c0000300800 */
[----:B------:R-:W1:Y:S02]  /*aba0*/  S2UR UR7, SR_CgaCtaId ;  /* 0x00000000000779c3 */ /* 0x000e640000008800 */
[----:B-1----:R-:W1:Y:S01]  /*abb0*/  LDCU UR5, c[0x0][0x610] ;  /* 0x0000c200ff0577ac */ /* 0x002e620008000800 */
[----:B------:R-:W-:Y:S01]  /*abc0*/  IMAD.MOV.U32 R2, RZ, RZ, 0x1 ;  /* 0x00000001ff027424 */ /* 0x000fe200078e00ff */
[----:B------:R-:W4:Y:S01]  /*abd0*/  S2R R4, SR_TID.X ;  /* 0x0000000000047919 */ /* 0x000f220000002100 */
[----:B------:R-:W-:Y:S01]  /*abe0*/  IMAD.MOV.U32 R67, RZ, RZ, 0x1 ;  /* 0x00000001ff437424 */ /* 0x000fe200078e00ff */
[----:B----4-:R-:W4:Y:S01]  /*abf0*/  LDCU UR9, c[0x0][0x38c] ;  /* 0x00007180ff0977ac */ /* 0x010f220008000800 */
[----:B------:R-:W3:Y:S01]  /*ac00*/  LDCU.U8 UR16, c[0x0][0x614] ;  /* 0x0000c280ff1077ac */ /* 0x000ee20008000000 */
[----:B------:R-:W-:Y:S01]  /*ac10*/  UMOV UR4, 0x400 ;  /* 0x0000040000047882 */ /* 0x000fe20000000000 */
[----:B------:R-:W2:Y:S01]  /*ac20*/  LDCU.U8 UR27, c[0x0][0x615] ;  /* 0x0000c2a0ff1b77ac */ /* 0x000ea20008000000 */
[----:B------:R-:W2:Y:S01]  /*ac30*/  LDCU UR13, c[0x0][0x61c] ;  /* 0x0000c380ff0d77ac */ /* 0x000ea20008000800 */
[----:B------:R-:W2:Y:S01]  /*ac40*/  LDCU UR14, c[0x0][0x624] ;  /* 0x0000c480ff0e77ac */ /* 0x000ea20008000800 */
[----:B------:R-:W-:-:S02]  /*ac50*/  ULEA UR7, UR7, UR4, 0x18 ;  /* 0x0000000407077291 */ /* 0x000fc4000f8ec0ff */
[----:B-1----:R-:W-:Y:S02]  /*ac60*/  UIMAD.WIDE.U32 UR4, UR71, UR5, URZ ;  /* 0x00000005470472a5 */ /* 0x002fe4000f8e00ff */
[----:B----4-:R-:W-:Y:S02]  /*ac70*/  UIADD3 UR6, UPT, UPT, -UR9, URZ, URZ ;  /* 0x000000ff09067290 */ /* 0x010fe4000fffe1ff */
[----:B------:R-:W-:Y:S02]  /*ac80*/  UIADD3 UR4, UPT, UPT, UR71, -UR5, URZ ;  /* 0x8000000547047290 */ /* 0x000fe4000fffe0ff */
[----:B------:R-:W-:Y:S01]  /*ac90*/  UIADD3 UR10, UPT, UPT, UR9, -0x1, URZ ;  /* 0xffffffff090a7890 */ /* 0x000fe2000fffe0ff */
[----:B------:R-:W-:Y:S01]  /*aca0*/  LOP3.LUT R64, R4, 0x7f, RZ, 0xc0, !PT ;  /* 0x0000007f04407812 */ /* 0x000fe200078ec0ff */
[----:B---3--:R-:W-:Y:S02]  /*acb0*/  USHF.R.U32.HI UR4, URZ, UR16, UR4 ;  /* 0x00000010ff047299 */ /* 0x008fe40008011604 */
[----:B------:R-:W-:Y:S01]  /*acc0*/  UIADD3 UR12, UPT, UPT, UR7, 0x90, URZ ;  /* 0x00000090070c7890 */ /* 0x000fe2000fffe0ff */
[----:B------:R-:W-:Y:S01]  /*acd0*/  SHF.R.U32.HI R3, RZ, 0x5, R64 ;  /* 0x00000005ff037819 */ /* 0x000fe20000011640 */
[----:B------:R-:W-:-:S02]  /*ace0*/  UIADD3 UR11, UPT, UPT, UR7, 0x98, URZ ;  /* 0x00000098070b7890 */ /* 0x000fc4000fffe0ff */
[----:B------:R-:W-:Y:S02]  /*acf0*/  USHF.R.S32.HI UR6, URZ, 0x1f, UR6 ;  /* 0x0000001fff067899 */ /* 0x000fe40008011406 */
[----:B------:R-:W-:Y:S02]  /*ad00*/  UISETP.GT.AND UP0, UPT, UR9, URZ, UPT ;  /* 0x000000ff0900728c */ /* 0x000fe4000bf04270 */
[----:B------:R-:W-:Y:S02]  /*ad10*/  UIADD3 UR4, UPT, UPT, UR5, UR4, URZ ;  /* 0x0000000405047290 */ /* 0x000fe4000fffe0ff */
[----:B------:R-:W-:Y:S02]  /*ad20*/  USHF.R.S32.HI UR8, URZ, 0x1f, UR10 ;  /* 0x0000001fff087899 */ /* 0x000fe4000801140a */
[----:B------:R-:W-:Y:S02]  /*ad30*/  ULEA.HI UR6, UR6, -UR9, URZ, 0x7 ;  /* 0x8000000906067291 */ /* 0x000fe4000f8f38ff */
[----:B--2---:R-:W-:-:S02]  /*ad40*/  USHF.R.U32.HI UR4, URZ, UR27, UR4 ;  /* 0x0000001bff047299 */ /* 0x004fc40008011604 */
[----:B------:R-:W-:Y:S02]  /*ad50*/  ULEA.HI UR5, UR8, UR10, URZ, 0x7 ;  /* 0x0000000a08057291 */ /* 0x000fe4000f8f38ff */
[----:B------:R-:W-:Y:S02]  /*ad60*/  USHF.R.S32.HI UR6, URZ, 0x7, UR6 ;  /* 0x00000007ff067899 */ /* 0x000fe40008011406 */
[----:B------:R-:W-:Y:S02]  /*ad70*/  UIMAD.WIDE.U32 UR8, UR4, UR13, URZ ;  /* 0x0000000d040872a5 */ /* 0x000fe4000f8e00ff */
[----:B------:R-:W-:Y:S02]  /*ad80*/  USHF.R.S32.HI UR18, URZ, 0x7, UR5 ;  /* 0x00000007ff127899 */ /* 0x000fe40008011405 */
[----:B------:R-:W-:Y:S02]  /*ad90*/  @!UP0 ULOP3.LUT UR18, URZ, UR6, URZ, 0x33, !UPT ;  /* 0x00000006ff128292 */ /* 0x000fe4000f8e33ff */
[----:B------:R-:W-:Y:S01]  /*ada0*/  UISETP.GE.AND UP0, UPT, UR71, UR14, UPT ;  /* 0x0000000e4700728c */ /* 0x000fe2000bf06270 */
[----:B------:R-:W-:-:S02]  /*adb0*/  UMOV UR5, UR9 ;  /* 0x0000000900057c82 */ /* 0x000fc40008000000 */
[----:B------:R-:W-:Y:S01]  /*adc0*/  UIADD3 UR13, UPT, UPT, UR4, -UR5, URZ ;  /* 0x80000005040d7290 */ /* 0x000fe2000fffe0ff */
[----:B------:R-:W-:Y:S01]  /*add0*/  BAR.SYNC.DEFER_BLOCKING 0x2, 0x1a0 ;  /* 0x0086800000007b1d */ /* 0x000fe20000010000 */
[----:B-----5:R-:W-:Y:S01]  /*ade0*/  R2UR UR15, R0 ;  /* 0x00000000000f72ca */ /* 0x020fe200000e0000 */
[----:B------:R-:W-:-:S05]  /*adf0*/  IMAD.SHL.U32 R0, R4, 0x80, RZ ;  /* 0x0000008004007824 */ /* 0x000fca00078e00ff */
[----:B------:R-:W-:-:S05]  /*ae00*/  LOP3.LUT R0, R0, 0xf80, RZ, 0xc0, !PT ;  /* 0x00000f8000007812 */ /* 0x000fca00078ec0ff */
[----:B------:R-:W-:Y:S02]  /*ae10*/  IMAD R0, R3, 0x1000, R0 ;  /* 0x0000100003007824 */ /* 0x000fe400078e0200 */
[----:B------:R-:W-:Y:S02]  /*ae20*/  UPRMT UR12, UR15, 0x654, UR12 ;  /* 0x000006540f0c7896 */ /* 0x000fe4000800000c */
[----:B------:R-:W-:Y:S01]  /*ae30*/  UPRMT UR11, UR15, 0x654, UR11 ;  /* 0x000006540f0b7896 */ /* 0x000fe2000800000b */
[----:B------:R-:W-:Y:S01]  /*ae40*/  VIADD R0, R0, UR7 ;  /* 0x0000000700007c36 */ /* 0x000fe20008000000 */
[----:B------:R-:W1:Y:S05]  /*ae50*/  LDCU.U8 UR15, c[0x0][0x620] ;  /* 0x0000c400ff0f77ac */ /* 0x000e6a0008000000 */
[----:B------:R-:W-:Y:S02]  /*ae60*/  SYNCS.ARRIVE.TRANS64.RED.ART0 RZ, [UR12], R2 ;  /* 0x00000002ffff79a7 */ /* 0x000fe4000850040c */
[----:B------:R2:W-:Y:S01]  /*ae70*/  SYNCS.ARRIVE.TRANS64.RED.ART0 RZ, [UR11], R2 ;  /* 0x00000002ffff79a7 */ /* 0x0005e2000850040b */
[----:B-1----:R-:W-:-:S04]  /*ae80*/  USHF.R.U32.HI UR13, URZ, UR15, UR13 ;  /* 0x0000000fff0d7299 */ /* 0x002fc8000801160d */
[----:B------:R-:W-:Y:S01]  /*ae90*/  UIADD3 UR13, UPT, UPT, UR5, UR13, URZ ;  /* 0x0000000d050d7290 */ /* 0x000fe2000fffe0ff */
[C---:B--2---:R-:W-:Y:S02]  /*aea0*/  VIADD R2, R0.reuse, 0xc00 ;  /* 0x00000c0000027836 */ /* 0x044fe40000000000 */
[----:B------:R-:W-:-:S03]  /*aeb0*/  VIADD R0, R0, 0x8c00 ;  /* 0x00008c0000007836 */ /* 0x000fc60000000000 */
[----:B------:R-:W-:Y:S02]  /*aec0*/  SHF.R.U32.HI R71, RZ, 0x3, R2 ;  /* 0x00000003ff477819 */ /* 0x000fe40000011602 */
[----:B------:R-:W-:Y:S02]  /*aed0*/  SHF.R.U32.HI R70, RZ, 0x3, R0 ;  /* 0x00000003ff467819 */ /* 0x000fe40000011600 */
[----:B------:R-:W-:Y:S02]  /*aee0*/  LOP3.LUT R71, R2, 0x70, R71, 0x78, !PT ;  /* 0x0000007002477812 */ /* 0x000fe400078e7847 */
[----:B------:R-:W-:Y:S01]  /*aef0*/  LOP3.LUT R70, R0, 0x70, R70, 0x78, !PT ;  /* 0x0000007000467812 */ /* 0x000fe200078e7846 */
[----:B------:R-:W-:Y:S06]  /*af00*/  BRA.U UP0, `(.L_x_88) ;  /* 0x0000002900487547 */ /* 0x000fec000b800000 */
[C---:B------:R-:W-:Y:S01]  /*af10*/  LOP3.LUT R0, R4.reuse, 0x1, RZ, 0xc0, !PT ;  /* 0x0000000104007812 */ /* 0x040fe200078ec0ff */
[----:B------:R-:W-:Y:S01]  /*af20*/  IMAD.SHL.U32 R2, R3, 0x200000, RZ ;  /* 0x0020000003027824 */ /* 0x000fe200078e00ff */
[----:B------:R-:W-:Y:S01]  /*af30*/  R2P PR, R4, 0x6 ;  /* 0x0000000604007804 */ /* 0x000fe20000000000 */
[----:B------:R-:W-:Y:S01]  /*af40*/  HFMA2 R3, -RZ, RZ, 0, 1.9073486328125e-06 ;  /* 0x00000020ff037431 */ /* 0x000fe200000001ff */
[----:B------:R-:W-:Y:S01]  /*af50*/  ISETP.NE.U32.AND P0, PT, R0, 0x1, PT ;  /* 0x000000010000780c */ /* 0x000fe20003f05070 */
[----:B------:R-:W-:Y:S01]  /*af60*/  IMAD.MOV.U32 R0, RZ, RZ, 0x40 ;  /* 0x00000040ff007424 */ /* 0x000fe200078e00ff */
[----:B------:R-:W-:Y:S01]  /*af70*/  R2UR UR5, R5 ;  /* 0x00000000050572ca */ /* 0x000fe200000e0000 */
[----:B------:R-:W-:Y:S01]  /*af80*/  IMAD.MOV.U32 R4, RZ, RZ, -0x10 ;  /* 0xfffffff0ff047424 */ /* 0x000fe200078e00ff */
[----:B------:R-:W-:Y:S01]  /*af90*/  LEA R5, R64, UR7, 0x2 ;  /* 0x0000000740057c11 */ /* 0x000fe2000f8e10ff */
[----:B------:R-:W1:Y:S01]  /*afa0*/  S2UR UR20, SR_CTAID.X ;  /* 0x00000000001479c3 */ /* 0x000e620000002500 */
[----:B------:R-:W-:Y:S01]  /*afb0*/  SEL R0, R0, 0xffffffc0, !P2 ;  /* 0xffffffc000007807 */ /* 0x000fe20005000000 */
[----:B------:R-:W2:Y:S01]  /*afc0*/  LDCU UR8, c[0x0][0x60c] ;  /* 0x0000c180ff0877ac */ /* 0x000ea20008000800 */
[----:B------:R-:W-:Y:S01]  /*afd0*/  IMAD.MOV.U32 R68, RZ, RZ, RZ ;  /* 0x000000ffff447224 */ /* 0x000fe200078e00ff */
[----:B------:R-:W-:Y:S01]  /*afe0*/  SEL R3, R3, 0xffffffe0, !P1 ;  /* 0xffffffe003037807 */ /* 0x000fe20004800000 */
[----:B------:R3:W-:Y:S01]  /*aff0*/  STL [R1+0x4], R5 ;  /* 0x0000040501007387 */ /* 0x0007e20000100800 */
[C-C-:B------:R-:W-:Y:S01]  /*b000*/  IMAD.IADD R73, R71.reuse, 0x1, R0.reuse ;  /* 0x0000000147497824 */ /* 0x140fe200078e0200 */
[----:B------:R-:W4:Y:S01]  /*b010*/  LDCU.U8 UR23, c[0x0][0x621] ;  /* 0x0000c420ff1777ac */ /* 0x000f220008000000 */
[----:B------:R-:W-:Y:S01]  /*b020*/  IMAD.IADD R72, R70, 0x1, R0 ;  /* 0x0000000146487824 */ /* 0x000fe200078e0200 */
[----:B------:R-:W-:Y:S01]  /*b030*/  SEL R0, R4, 0x10, !P0 ;  /* 0x0000001004007807 */ /* 0x000fe20004000000 */
[----:B------:R-:W-:Y:S01]  /*b040*/  IMAD.IADD R75, R70, 0x1, R3 ;  /* 0x00000001464b7824 */ /* 0x000fe200078e0203 */
[----:B------:R-:W-:Y:S01]  /*b050*/  IADD3 R77, PT, PT, R71, R3, RZ ;  /* 0x00000003474d7210 */ /* 0x000fe20007ffe0ff */
[C---:B------:R-:W-:Y:S01]  /*b060*/  IMAD.IADD R74, R3.reuse, 0x1, R72 ;  /* 0x00000001034a7824 */ /* 0x040fe200078e0248 */
[----:B------:R-:W-:Y:S01]  /*b070*/  IADD3 R76, PT, PT, R3, R73, RZ ;  /* 0x00000049034c7210 */ /* 0x000fe20007ffe0ff */
[----:B------:R-:W-:Y:S01]  /*b080*/  IMAD.IADD R3, R71, 0x1, R0 ;  /* 0x0000000147037824 */ /* 0x000fe200078e0200 */
[----:B------:R-:W5:Y:S01]  /*b090*/  LDCU UR9, c[0x0][0x618] ;  /* 0x0000c300ff0977ac */ /* 0x000f620008000800 */
[----:B------:R-:W-:Y:S01]  /*b0a0*/  MOV R67, 0x1 ;  /* 0x0000000100437802 */ /* 0x000fe20000000f00 */
[C---:B------:R-:W-:Y:S01]  /*b0b0*/  IMAD.IADD R84, R0.reuse, 0x1, R73 ;  /* 0x0000000100547824 */ /* 0x040fe200078e0249 */
[----:B------:R-:W-:Y:S01]  /*b0c0*/  IADD3 R85, PT, PT, R0, R77, RZ ;  /* 0x0000004d00557210 */ /* 0x000fe20007ffe0ff */
[----:B------:R3:W-:Y:S01]  /*b0d0*/  STL [R1], R3 ;  /* 0x0000000301007387 */ /* 0x0007e20000100800 */
[----:B------:R-:W-:Y:S01]  /*b0e0*/  UIADD3 UR6, UPT, UPT, -UR4, URZ, URZ ;  /* 0x000000ff04067290 */ /* 0x000fe2000fffe1ff */
[----:B------:R-:W-:Y:S01]  /*b0f0*/  IADD3 R82, PT, PT, R70, R0, RZ ;  /* 0x0000000046527210 */ /* 0x000fe20007ffe0ff */
[----:B------:R-:W-:Y:S01]  /*b100*/  ULOP3.LUT UR5, UR5, 0x3, URZ, 0xc0, !UPT ;  /* 0x0000000305057892 */ /* 0x000fe2000f8ec0ff */
[C---:B------:R-:W-:Y:S01]  /*b110*/  IMAD.IADD R81, R0.reuse, 0x1, R75 ;  /* 0x0000000100517824 */ /* 0x040fe200078e024b */
[----:B--2---:R-:W-:Y:S01]  /*b120*/  UIMAD UR6, UR8, UR6, UR71 ;  /* 0x00000006080672a4 */ /* 0x004fe2000f8e0247 */
[C---:B------:R-:W-:Y:S01]  /*b130*/  IADD3 R80, PT, PT, R0.reuse, R72, RZ ;  /* 0x0000004800507210 */ /* 0x040fe20007ffe0ff */
[----:B----4-:R-:W-:Y:S01]  /*b140*/  USHF.R.U32.HI UR13, URZ, UR23, UR13 ;  /* 0x00000017ff0d7299 */ /* 0x010fe2000801160d */
[C---:B------:R-:W-:Y:S01]  /*b150*/  IMAD.IADD R83, R0.reuse, 0x1, R76 ;  /* 0x0000000100537824 */ /* 0x040fe200078e024c */
[----:B-1----:R-:W-:Y:S01]  /*b160*/  USHF.L.U32 UR20, UR20, 0x7, URZ ;  /* 0x0000000714147899 */ /* 0x002fe200080006ff */
[----:B------:R-:W-:Y:S01]  /*b170*/  IADD3 R79, PT, PT, R0, R74, RZ ;  /* 0x0000004a004f7210 */ /* 0x000fe20007ffe0ff */
[----:B------:R-:W-:Y:S01]  /*b180*/  UIADD3 UR10, UPT, UPT, -UR13, URZ, URZ ;  /* 0x000000ff0d0a7290 */ /* 0x000fe2000fffe1ff */
[----:B------:R-:W-:Y:S01]  /*b190*/  IMAD.U32 R78, RZ, RZ, UR6 ;  /* 0x00000006ff4e7e24 */ /* 0x000fe2000f8e00ff */
[----:B------:R-:W1:Y:S02]  /*b1a0*/  S2UR UR26, SR_CgaSize ;  /* 0x00000000001a79c3 */ /* 0x000e640000008a00 */
[----:B-1----:R-:W-:-:S12]  /*b1b0*/  UIMAD UR26, UR26, -0xa0, URZ ;  /* 0xffffff601a1a78a4 */ /* 0x002fd8000f8e02ff */
[----:B------:R-:W1:Y:S01]  /*b1c0*/  LDCU UR26, c[0x0][UR26+0x2c0] ;  /* 0x000058001a1a77ac */ /* 0x000e620008000800 */
[----:B------:R-:W-:Y:S01]  /*b1d0*/  UIADD3 UR22, UPT, UPT, -UR18, URZ, URZ ;  /* 0x000000ff12167290 */ /* 0x000fe2000fffe1ff */
[----:B------:R-:W2:Y:S01]  /*b1e0*/  LDCU.64 UR24, c[0x0][0x358] ;  /* 0x00006b00ff1877ac */ /* 0x000ea20008000a00 */
[----:B------:R-:W-:Y:S02]  /*b1f0*/  UIADD3 UR21, UPT, UPT, UR5, 0x7, URZ ;  /* 0x0000000705157890 */ /* 0x000fe4000fffe0ff */
[----:B------:R-:W-:Y:S02]  /*b200*/  UIADD3 UR19, UPT, UPT, UR5, 0x3, URZ ;  /* 0x0000000305137890 */ /* 0x000fe4000fffe0ff */
[----:B------:R-:W-:Y:S02]  /*b210*/  ULOP3.LUT UR20, UR20, 0x80, URZ, 0xc0, !UPT ;  /* 0x0000008014147892 */ /* 0x000fe4000f8ec0ff */
[----:B---3-5:R-:W-:-:S12]  /*b220*/  UIMAD UR10, UR9, UR10, UR4 ;  /* 0x0000000a090a72a4 */ /* 0x028fd8000f8e0204 */
.L_x_97:
[----:B------:R-:W-:Y:S01]  /*b230*/  MOV R36, UR19 ;  /* 0x0000001300247c02 */ /* 0x000fe20008000f00 */
[----:B------:R-:W-:Y:S01]  /*b240*/  UISETP.GE.AND UP0, UPT, UR18, 0x1, UPT ;  /* 0x000000011200788c */ /* 0x000fe2000bf06270 */
[----:B------:R-:W-:Y:S02]  /*b250*/  MOV R69, 0x1 ;  /* 0x0000000100457802 */ /* 0x000fe40000000f00 */
[----:B------:R-:W-:Y:S01]  /*b260*/  MOV R37, UR21 ;  /* 0x0000001500257c02 */ /* 0x000fe20008000f00 */
[----:B------:R3:W-:Y:S06]  /*b270*/  BAR.SYNC.DEFER_BLOCKING R36, 0x40 ;  /* 0x000100240000751d */ /* 0x0007ec0000010000 */
[----:B------:R3:W-:Y:S02]  /*b280*/  SYNCS.ARRIVE.TRANS64.ART0 RZ, [UR7+0xf0], R69 ;  /* 0x0000f045ffff79a7 */ /* 0x0007e40008500007 */
[----:B------:R3:W-:Y:S06]  /*b290*/  BAR.SYNC.DEFER_BLOCKING R37, 0x40 ;  /* 0x000100250000751d */ /* 0x0007ec0000010000 */
[----:B------:R-:W-:Y:S05]  /*b2a0*/  BRA.U !UP0, `(.L_x_89) ;  /* 0x0000000908ec7547 */ /* 0x000fea000b800000 */
[----:B------:R-:W-:Y:S01]  /*b2b0*/  UMOV UR6, UR22 ;  /* 0x0000001600067c82 */ /* 0x000fe20008000000 */
.L_x_92:
[----:B----4-:R-:W4:Y:S01]  /*b2c0*/  LDL R38, [R1+0x4] ;  /* 0x0000040001267983 */ /* 0x010f220000100800 */
[----:B---3--:R3:W-:Y:S06]  /*b2d0*/  BAR.SYNC.DEFER_BLOCKING R36, 0x40 ;  /* 0x000100240000751d */ /* 0x0087ec0000010000 */
[----:B----4-:R-:W4:Y:S02]  /*b2e0*/  LDS R0, [R38+0x14c] ;  /* 0x00014c0026007984 */ /* 0x010f240000000800 */
[----:B----4-:R-:W-:-:S13]  /*b2f0*/  FSETP.GEU.AND P0, PT, R0, 1, PT ;  /* 0x3f8000000000780b */ /* 0x010fda0003f0e000 */
[----:B------:R-:W-:-:S04]  /*b300*/  VOTE.ANY R3, PT, !P0 ;  /* 0x0000000000037806 */ /* 0x000fc800040e0100 */
[----:B------:R-:W-:-:S13]  /*b310*/  ISETP.NE.AND P0, PT, R3, RZ, PT ;  /* 0x000000ff0300720c */ /* 0x000fda0003f05270 */
[----:B---3--:R-:W-:Y:S05]  /*b320*/  @!P0 BRA `(.L_x_90) ;  /* 0x00000004004c8947 */ /* 0x008fea0003800000 */
[C---:B------:R-:W-:Y:S02]  /*b330*/  R2UR UR4, R2.reuse ;  /* 0x00000000020472ca */ /* 0x040fe400000e0000 */
[----:B------:R-:W-:-:S11]  /*b340*/  R2UR UR5, R2 ;  /* 0x00000000020572ca */ /* 0x000fd600000e0000 */
[----:B------:R-:W3:Y:S02]  /*b350*/  LDTM.x16 R20, tmem[UR4+0x100] ;  /* 0x00010004001479ee */ /* 0x000ee40008240000 */
[-C--:B---3--:R-:W-:Y:S02]  /*b360*/  FMUL2 R20, R20.F32x2.HI_LO, R0.reuse.F32 ;  /* 0x000000001414724a */ /* 0x088fe40001000000 */
[-C--:B------:R-:W-:Y:S02]  /*b370*/  FMUL2 R22, R22.F32x2.HI_LO, R0.reuse.F32 ;  /* 0x000000001616724a */ /* 0x080fe40001000000 */
[-C--:B------:R-:W-:Y:S02]  /*b380*/  FMUL2 R24, R24.F32x2.HI_LO, R0.reuse.F32 ;  /* 0x000000001818724a */ /* 0x080fe40001000000 */
[-C--:B------:R-:W-:Y:S02]  /*b390*/  FMUL2 R26, R26.F32x2.HI_LO, R0.reuse.F32 ;  /* 0x000000001a1a724a */ /* 0x080fe40001000000 */
[----:B------:R-:W-:-:S02]  /*b3a0*/  FMUL2 R28, R28.F32x2.HI_LO, R0.F32 ;  /* 0x000000001c1c724a */ /* 0x000fc40001000000 */
[-C--:B------:R-:W-:Y:S02]  /*b3b0*/  FMUL2 R30, R30.F32x2.HI_LO, R0.reuse.F32 ;  /* 0x000000001e1e724a */ /* 0x080fe40001000000 */
[-C--:B------:R-:W-:Y:S02]  /*b3c0*/  FMUL2 R32, R32.F32x2.HI_LO, R0.reuse.F32 ;  /* 0x000000002020724a */ /* 0x080fe40001000000 */
[----:B------:R-:W-:-:S04]  /*b3d0*/  FMUL2 R34, R34.F32x2.HI_LO, R0.F32 ;  /* 0x000000002222724a */ /* 0x000fc80001000000 */
[----:B------:R-:W-:Y:S01]  /*b3e0*/  STTM.x16 tmem[UR5+0x100], R20 ;  /* 0x00010014000079ed */ /* 0x000fe20008240005 */
        /* <DEDUP_REMOVED lines=69> */
[----:B------:R3:W-:Y:S01]  /*b840*/  STTM.x16 tmem[UR4+0x170], R4 ;  /* 0x00017004000079ed */ /* 0x0007e20008240004 */
[----:B------:R-:W4:Y:S02]  /*b850*/  FENCE.VIEW.ASYNC.T ;  /* 0x00000000000073c6 */ /* 0x000f240000000200 */
.L_x_90:
[----:B----4-:R4:W-:Y:S01]  /*b860*/  SYNCS.ARRIVE.TRANS64.RED.ART0 RZ, [UR12], R69 ;  /* 0x00000045ffff79a7 */ /* 0x0109e2000850040c */
[----:B------:R-:W-:-:S04]  /*b870*/  UIADD3 UR6, UPT, UPT, UR6, 0x1, URZ ;  /* 0x0000000106067890 */ /* 0x000fc8000fffe0ff */
[----:B------:R-:W-:Y:S01]  /*b880*/  UISETP.NE.AND UP0, UPT, UR6, URZ, UPT ;  /* 0x000000ff0600728c */ /* 0x000fe2000bf05270 */
[----:B------:R4:W-:Y:S01]  /*b890*/  SYNCS.ARRIVE.TRANS64.ART0 RZ, [UR7+0xf8], R69 ;  /* 0x0000f845ffff79a7 */ /* 0x0009e20008500007 */
[----:B------:R4:W-:Y:S06]  /*b8a0*/  BAR.SYNC.DEFER_BLOCKING R37, 0x40 ;  /* 0x000100250000751d */ /* 0x0009ec0000010000 */
[----:B------:R-:W5:Y:S02]  /*b8b0*/  LDS R0, [R38+0x34c] ;  /* 0x00034c0026007984 */ /* 0x000f640000000800 */
[----:B-----5:R-:W-:-:S13]  /*b8c0*/  FSETP.GEU.AND P0, PT, R0, 1, PT ;  /* 0x3f8000000000780b */ /* 0x020fda0003f0e000 */
[----:B------:R-:W-:-:S04]  /*b8d0*/  VOTE.ANY R3, PT, !P0 ;  /* 0x0000000000037806 */ /* 0x000fc800040e0100 */
[----:B------:R-:W-:-:S13]  /*b8e0*/  ISETP.NE.AND P0, PT, R3, RZ, PT ;  /* 0x000000ff0300720c */ /* 0x000fda0003f05270 */
[----:B----4-:R-:W-:Y:S05]  /*b8f0*/  @!P0 BRA `(.L_x_91) ;  /* 0x00000004004c8947 */ /* 0x010fea0003800000 */
[C---:B------:R-:W-:Y:S02]  /*b900*/  R2UR UR4, R2.reuse ;  /* 0x00000000020472ca */ /* 0x040fe400000e0000 */
[----:B------:R-:W-:-:S11]  /*b910*/  R2UR UR5, R2 ;  /* 0x00000000020572ca */ /* 0x000fd600000e0000 */
[----:B------:R-:W4:Y:S02]  /*b920*/  LDTM.x16 R20, tmem[UR4+0x180] ;  /* 0x00018004001479ee */ /* 0x000f240008240000 */
[-C--:B----4-:R-:W-:Y:S02]  /*b930*/  FMUL2 R20, R20.F32x2.HI_LO, R0.reuse.F32 ;  /* 0x000000001414724a */ /* 0x090fe40001000000 */
        /* <DEDUP_REMOVED lines=8> */
[----:B---3--:R-:W3:Y:S02]  /*b9c0*/  LDTM.x16 R4, tmem[UR4+0x190] ;  /* 0x00019004000479ee */ /* 0x008ee40008240000 */
        /* <DEDUP_REMOVED lines=69> */
[----:B------:R-:W3:Y:S02]  /*be20*/  FENCE.VIEW.ASYNC.T ;  /* 0x00000000000073c6 */ /* 0x000ee40000000200 */
.L_x_91:
[----:B---3--:R3:W-:Y:S01]  /*be30*/  SYNCS.ARRIVE.TRANS64.RED.ART0 RZ, [UR11], R69 ;  /* 0x00000045ffff79a7 */ /* 0x0087e2000850040b */
[----:B------:R3:W-:Y:S01]  /*be40*/  SYNCS.ARRIVE.TRANS64.ART0 RZ, [UR7+0xf0], R69 ;  /* 0x0000f045ffff79a7 */ /* 0x0007e20008500007 */
[----:B------:R-:W-:Y:S05]  /*be50*/  BRA.U UP0, `(.L_x_92) ;  /* 0xfffffff500187547 */ /* 0x000fea000b83ffff */
.L_x_89:
[----:B------:R-:W5:Y:S01]  /*be60*/  LDL R0, [R1+0x4] ;  /* 0x0000040001007983 */ /* 0x000f620000100800 */
[----:B------:R3:W-:Y:S01]  /*be70*/  SYNCS.ARRIVE.TRANS64.ART0 RZ, [UR7+0xf8], R69 ;  /* 0x0000f845ffff79a7 */ /* 0x0007e20008500007 */
[----:B------:R-:W-:Y:S01]  /*be80*/  SHF.L.U32 R3, R68, 0x1f, RZ ;  /* 0x0000001f44037819 */ /* 0x000fe200000006ff */
[----:B------:R4:W-:Y:S02]  /*be90*/  BAR.SYNC.DEFER_BLOCKING R36, 0x40 ;  /* 0x000100240000751d */ /* 0x0009e40000010000 */
[----:B---34-:R-:W-:-:S04]  /*bea0*/  SHF.L.U32 R36, R67, 0x1f, RZ ;  /* 0x0000001f43247819 */ /* 0x018fc800000006ff */
[----:B-----5:R3:W4:Y:S04]  /*beb0*/  LDS R65, [R0+0x14c] ;  /* 0x00014c0000417984 */ /* 0x0207280000000800 */
[----:B------:R3:W2:Y:S01]  /*bec0*/  LDS R66, [R0+0x54c] ;  /* 0x00054c0000427984 */ /* 0x0006a20000000800 */
[----:B------:R3:W-:Y:S01]  /*bed0*/  SYNCS.ARRIVE.TRANS64.ART0 RZ, [UR7+0xf0], R69 ;  /* 0x0000f045ffff79a7 */ /* 0x0007e20008500007 */
[----:B------:R-:W5:Y:S02]  /*bee0*/  SYNCS.PHASECHK.TRANS64.TRYWAIT P0, [UR7+0xc0], R3 ;  /* 0x0000c003ff0075a7 */ /* 0x000f640008001107 */
[----:B--2345:R-:W-:Y:S05]  /*bef0*/  @!P0 BRA `(.L_x_93) ;  /* 0x0000002800e48947 */ /* 0x03cfea0003800000 */
.L_x_168:
[----:B------:R-:W3:Y:S01]  /*bf00*/  SYNCS.PHASECHK.TRANS64.TRYWAIT P0, [UR7+0x110], R36 ;  /* 0x00011024ff0075a7 */ /* 0x000ee20008001107 */
[----:B------:R-:W-:Y:S02]  /*bf10*/  R2UR UR4, R2 ;  /* 0x00000000020472ca */ /* 0x000fe400000e0000 */
[----:B------:R-:W-:Y:S01]  /*bf20*/  FSETP.NE.AND P2, PT, R65, RZ, PT ;  /* 0x000000ff4100720b */ /* 0x000fe20003f45000 */
[----:B---3--:R-:W-:-:S12]  /*bf30*/  @!P0 BRA `(.L_x_94) ;  /* 0x0000002800f48947 */ /* 0x008fd80003800000 */
.L_x_170:
[----:B--2---:R-:W2:Y:S01]  /*bf40*/  LDTM.x16 R4, tmem[UR4+0x100] ;  /* 0x00010004000479ee */ /* 0x004ea20008240000 */
[----:B------:R-:W-:Y:S02]  /*bf50*/  FSEL R0, R65, 1, P2 ;  /* 0x3f80000041007808 */ /* 0x000fe40001000000 */
[----:B------:R-:W-:-:S04]  /*bf60*/  R2UR UR4, R2 ;  /* 0x00000000020472ca */ /* 0x000fc800000e0000 */
[----:B------:R-:W2:Y:S09]  /*bf70*/  MUFU.RCP R0, R0 ;  /* 0x0000000000007308 */ /* 0x000eb20000001000 */
[----:B------:R-:W3:Y:S01]  /*bf80*/  LDTM.x16 R20, tmem[UR4+0x110] ;  /* 0x00011004001479ee */ /* 0x000ee20008240000 */
[----:B--2---:R-:W-:-:S02]  /*bf90*/  FMUL2 R38, R16.F32x2.HI_LO, R0.F32 ;  /* 0x000000001026724a */ /* 0x004fc40001000000 */
[-C--:B------:R-:W-:Y:S02]  /*bfa0*/  FMUL2 R44, R14.F32x2.HI_LO, R0.reuse.F32 ;  /* 0x000000000e2c724a */ /* 0x080fe40001000000 */
[----:B------:R-:W-:Y:S01]  /*bfb0*/  FMUL2 R16, R12.F32x2.HI_LO, R0.F32 ;  /* 0x000000000c10724a */ /* 0x000fe20001000000 */
[----:B------:R-:W-:Y:S01]  /*bfc0*/  F2FP.BF16.F32.PACK_AB R46, R39, R38 ;  /* 0x00000026272e723e */ /* 0x000fe200000010ff */
[-C--:B------:R-:W-:Y:S01]  /*bfd0*/  FMUL2 R14, R10.F32x2.HI_LO, R0.reuse.F32 ;  /* 0x000000000a0e724a */ /* 0x080fe20001000000 */
[----:B------:R-:W2:Y:S01]  /*bfe0*/  LDL R39, [R1] ;  /* 0x0000000001277983 */ /* 0x000ea20000100800 */
[-C--:B------:R-:W-:Y:S02]  /*bff0*/  FMUL2 R12, R8.F32x2.HI_LO, R0.reuse.F32 ;  /* 0x00000000080c724a */ /* 0x080fe40001000000 */
[----:B------:R-:W-:Y:S01]  /*c000*/  FMUL2 R10, R6.F32x2.HI_LO, R0.F32 ;  /* 0x00000000060a724a */ /* 0x000fe20001000000 */
[----:B------:R-:W-:Y:S01]  /*c010*/  F2FP.BF16.F32.PACK_AB R7, R15, R14 ;  /* 0x0000000e0f07723e */ /* 0x000fe200000010ff */
[----:B------:R-:W-:Y:S01]  /*c020*/  FMUL2 R8, R4.F32x2.HI_LO, R0.F32 ;  /* 0x000000000408724a */ /* 0x000fe20001000000 */
[----:B------:R-:W-:Y:S01]  /*c030*/  F2FP.BF16.F32.PACK_AB R6, R13, R12 ;  /* 0x0000000c0d06723e */ /* 0x000fe200000010ff */
[----:B------:R-:W-:Y:S01]  /*c040*/  FMUL2 R18, R18.F32x2.HI_LO, R0.F32 ;  /* 0x000000001212724a */ /* 0x000fe20001000000 */
[----:B------:R-:W-:Y:S01]  /*c050*/  F2FP.BF16.F32.PACK_AB R5, R11, R10 ;  /* 0x0000000a0b05723e */ /* 0x000fe200000010ff */
[----:B---3--:R-:W-:Y:S01]  /*c060*/  FMUL2 R26, R26.F32x2.HI_LO, R0.F32 ;  /* 0x000000001a1a724a */ /* 0x008fe20001000000 */
[----:B------:R-:W-:Y:S01]  /*c070*/  F2FP.BF16.F32.PACK_AB R4, R9, R8 ;  /* 0x000000080904723e */ /* 0x000fe200000010ff */
[----:B------:R-:W-:Y:S01]  /*c080*/  FMUL2 R24, R24.F32x2.HI_LO, R0.F32 ;  /* 0x000000001818724a */ /* 0x000fe20001000000 */
[----:B------:R-:W-:Y:S01]  /*c090*/  F2FP.BF16.F32.PACK_AB R45, R45, R44 ;  /* 0x0000002c2d2d723e */ /* 0x000fe200000010ff */
[----:B------:R-:W-:Y:S01]  /*c0a0*/  FMUL2 R22, R22.F32x2.HI_LO, R0.F32 ;  /* 0x000000001616724a */ /* 0x000fe20001000000 */
[----:B------:R-:W-:Y:S01]  /*c0b0*/  F2FP.BF16.F32.PACK_AB R47, R19, R18 ;  /* 0x00000012132f723e */ /* 0x000fe200000010ff */
[----:B------:R3:W-:Y:S01]  /*c0c0*/  STS.128 [R71], R4 ;  /* 0x0000000447007388 */ /* 0x0007e20000000c00 */
[----:B------:R-:W-:Y:S01]  /*c0d0*/  F2FP.BF16.F32.PACK_AB R44, R17, R16 ;  /* 0x00000010112c723e */ /* 0x000fe200000010ff */
[----:B------:R-:W-:-:S02]  /*c0e0*/  FMUL2 R20, R20.F32x2.HI_LO, R0.F32 ;  /* 0x000000001414724a */ /* 0x000fc40001000000 */
[-C--:B------:R-:W-:Y:S02]  /*c0f0*/  FMUL2 R34, R34.F32x2.HI_LO, R0.reuse.F32 ;  /* 0x000000002222724a */ /* 0x080fe40001000000 */
[-C--:B------:R-:W-:Y:S02]  /*c100*/  FMUL2 R32, R32.F32x2.HI_LO, R0.reuse.F32 ;  /* 0x000000002020724a */ /* 0x080fe40001000000 */
[-C--:B------:R-:W-:Y:S01]  /*c110*/  FMUL2 R30, R30.F32x2.HI_LO, R0.reuse.F32 ;  /* 0x000000001e1e724a */ /* 0x080fe20001000000 */
[----:B---3--:R-:W3:Y:S01]  /*c120*/  LDTM.x16 R4, tmem[UR4+0x120] ;  /* 0x00012004000479ee */ /* 0x008ee20008240000 */
[----:B------:R-:W-:Y:S01]  /*c130*/  FMUL2 R28, R28.F32x2.HI_LO, R0.F32 ;  /* 0x000000001c1c724a */ /* 0x000fe20001000000 */
        /* <DEDUP_REMOVED lines=8> */
[----:B------:R-:W4:Y:S01]  /*c1c0*/  LDTM.x16 R20, tmem[UR4+0x130] ;  /* 0x00013004001479ee */ /* 0x000f220008240000 */
[----:B---3--:R-:W-:-:S02]  /*c1d0*/  FMUL2 R10, R10.F32x2.HI_LO, R0.F32 ;  /* 0x000000000a0a724a */ /* 0x008fc40001000000 */
[-C--:B------:R-:W-:Y:S02]  /*c1e0*/  FMUL2 R8, R8.F32x2.HI_LO, R0.reuse.F32 ;  /* 0x000000000808724a */ /* 0x080fe40001000000 */
[-C--:B------:R-:W-:Y:S02]  /*c1f0*/  FMUL2 R6, R6.F32x2.HI_LO, R0.reuse.F32 ;  /* 0x000000000606724a */ /* 0x080fe40001000000 */
[-C--:B------:R-:W-:Y:S02]  /*c200*/  FMUL2 R4, R4.F32x2.HI_LO, R0.reuse.F32 ;  /* 0x000000000404724a */ /* 0x080fe40001000000 */
[-C--:B------:R-:W-:Y:S02]  /*c210*/  FMUL2 R18, R18.F32x2.HI_LO, R0.reuse.F32 ;  /* 0x000000001212724a */ /* 0x080fe40001000000 */
[-C--:B------:R-:W-:Y:S02]  /*c220*/  FMUL2 R16, R16.F32x2.HI_LO, R0.reuse.F32 ;  /* 0x000000001010724a */ /* 0x080fe40001000000 */
[----:B------:R-:W-:-:S02]  /*c230*/  FMUL2 R14, R14.F32x2.HI_LO, R0.F32 ;  /* 0x000000000e0e724a */ /* 0x000fc40001000000 */
[----:B------:R-:W-:Y:S01]  /*c240*/  FMUL2 R12, R12.F32x2.HI_LO, R0.F32 ;  /* 0x000000000c0c724a */ /* 0x000fe20001000000 */
[----:B------:R-:W-:Y:S02]  /*c250*/  F2FP.BF16.F32.PACK_AB R55, R19, R18 ;  /* 0x000000121337723e */ /* 0x000fe400000010ff */
[----:B------:R-:W-:Y:S02]  /*c260*/  F2FP.BF16.F32.PACK_AB R54, R17, R16 ;  /* 0x000000101136723e */ /* 0x000fe400000010ff */
[----:B------:R-:W-:Y:S02]  /*c270*/  F2FP.BF16.F32.PACK_AB R53, R15, R14 ;  /* 0x0000000e0f35723e */ /* 0x000fe400000010ff */
[----:B------:R-:W-:Y:S01]  /*c280*/  F2FP.BF16.F32.PACK_AB R52, R13, R12 ;  /* 0x0000000c0d34723e */ /* 0x000fe200000010ff */
[-C--:B----4-:R-:W-:Y:S02]  /*c290*/  FMUL2 R30, R30.F32x2.HI_LO, R0.reuse.F32 ;  /* 0x000000001e1e724a */ /* 0x090fe40001000000 */
[----:B------:R-:W-:-:S02]  /*c2a0*/  FMUL2 R28, R28.F32x2.HI_LO, R0.F32 ;  /* 0x000000001c1c724a */ /* 0x000fc40001000000 */
[-C--:B------:R-:W-:Y:S02]  /*c2b0*/  FMUL2 R26, R26.F32x2.HI_LO, R0.reuse.F32 ;  /* 0x000000001a1a724a */ /* 0x080fe40001000000 */
[-C--:B------:R-:W-:Y:S02]  /*c2c0*/  FMUL2 R24, R24.F32x2.HI_LO, R0.reuse.F32 ;  /* 0x000000001818724a */ /* 0x080fe40001000000 */
[-C--:B------:R-:W-:Y:S02]  /*c2d0*/  FMUL2 R22, R22.F32x2.HI_LO, R0.reuse.F32 ;  /* 0x000000001616724a */ /* 0x080fe40001000000 */
[----:B------:R-:W-:Y:S01]  /*c2e0*/  FMUL2 R20, R20.F32x2.HI_LO, R0.F32 ;  /* 0x000000001414724a */ /* 0x000fe20001000000 */
[----:B------:R-:W-:Y:S02]  /*c2f0*/  F2FP.BF16.F32.PACK_AB R57, R31, R30 ;  /* 0x0000001e1f39723e */ /* 0x000fe400000010ff */
[----:B------:R-:W-:Y:S01]  /*c300*/  F2FP.BF16.F32.PACK_AB R56, R29, R28 ;  /* 0x0000001c1d38723e */ /* 0x000fe200000010ff */
[----:B--2---:R2:W-:Y:S04]  /*c310*/  STS.128 [R39], R44 ;  /* 0x0000002c27007388 */ /* 0x0045e80000000c00 */
[----:B------:R-:W-:Y:S04]  /*c320*/  STS.128 [R77], R40 ;  /* 0x000000284d007388 */ /* 0x000fe80000000c00 */
[----:B------:R-:W-:Y:S01]  /*c330*/  STS.128 [R85], R48 ;  /* 0x0000003055007388 */ /* 0x000fe20000000c00 */
[----:B--2---:R-:W-:-:S02]  /*c340*/  F2FP.BF16.F32.PACK_AB R47, R11, R10 ;  /* 0x0000000a0b2f723e */ /* 0x004fc400000010ff */
[----:B------:R-:W-:Y:S02]  /*c350*/  F2FP.BF16.F32.PACK_AB R46, R9, R8 ;  /* 0x00000008092e723e */ /* 0x000fe400000010ff */
[----:B------:R-:W-:Y:S02]  /*c360*/  F2FP.BF16.F32.PACK_AB R45, R7, R6 ;  /* 0x00000006072d723e */ /* 0x000fe400000010ff */
[----:B------:R-:W-:-:S05]  /*c370*/  F2FP.BF16.F32.PACK_AB R44, R5, R4 ;  /* 0x00000004052c723e */ /* 0x000fca00000010ff */
[----:B------:R-:W-:Y:S04]  /*c380*/  STS.128 [R73], R44 ;  /* 0x0000002c49007388 */ /* 0x000fe80000000c00 */
[----:B------:R2:W-:Y:S04]  /*c390*/  STS.128 [R84], R52 ;  /* 0x0000003454007388 */ /* 0x0005e80000000c00 */
[----:B--2---:R-:W2:Y:S01]  /*c3a0*/  LDL R55, [R1+0x4] ;  /* 0x0000040001377983 */ /* 0x004ea20000100800 */
[-C--:B------:R-:W-:Y:S02]  /*c3b0*/  FMUL2 R6, R34.F32x2.HI_LO, R0.reuse.F32 ;  /* 0x000000002206724a */ /* 0x080fe40001000000 */
[----:B------:R-:W-:-:S03]  /*c3c0*/  FMUL2 R4, R32.F32x2.HI_LO, R0.F32 ;  /* 0x000000002004724a */ /* 0x000fc60001000000 */
[----:B------:R-:W-:Y:S02]  /*c3d0*/  F2FP.BF16.F32.PACK_AB R59, R7, R6 ;  /* 0x00000006073b723e */ /* 0x000fe400000010ff */
[----:B------:R-:W-:Y:S02]  /*c3e0*/  F2FP.BF16.F32.PACK_AB R58, R5, R4 ;  /* 0x00000004053a723e */ /* 0x000fe400000010ff */
[----:B------:R-:W3:Y:S01]  /*c3f0*/  LDTM.x16 R4, tmem[UR4+0x140] ;  /* 0x00014004000479ee */ /* 0x000ee20008240000 */
[----:B------:R-:W-:Y:S02]  /*c400*/  F2FP.BF16.F32.PACK_AB R43, R27, R26 ;  /* 0x0000001a1b2b723e */ /* 0x000fe400000010ff */
[----:B------:R-:W-:Y:S02]  /*c410*/  F2FP.BF16.F32.PACK_AB R42, R25, R24 ;  /* 0x00000018192a723e */ /* 0x000fe400000010ff */
[----:B------:R-:W-:Y:S02]  /*c420*/  F2FP.BF16.F32.PACK_AB R41, R23, R22 ;  /* 0x000000161729723e */ /* 0x000fe400000010ff */
[----:B------:R-:W-:-:S02]  /*c430*/  F2FP.BF16.F32.PACK_AB R40, R21, R20 ;  /* 0x000000141528723e */ /* 0x000fc400000010ff */
[----:B------:R-:W4:Y:S01]  /*c440*/  LDTM.x16 R20, tmem[UR4+0x150] ;  /* 0x00015004001479ee */ /* 0x000f220008240000 */
[----:B---3--:R-:W-:-:S05]  /*c450*/  FMUL2 R8, R8.F32x2.HI_LO, R0.F32 ;  /* 0x000000000808724a */ /* 0x008fca0001000000 */
[----:B------:R-:W-:Y:S01]  /*c460*/  F2FP.BF16.F32.PACK_AB R50, R9, R8 ;  /* 0x000000080932723e */ /* 0x000fe200000010ff */
[-C--:B------:R-:W-:Y:S02]  /*c470*/  FMUL2 R8, R6.F32x2.HI_LO, R0.reuse.F32 ;  /* 0x000000000608724a */ /* 0x080fe40001000000 */
[-C--:B------:R-:W-:Y:S02]  /*c480*/  FMUL2 R6, R4.F32x2.HI_LO, R0.reuse.F32 ;  /* 0x000000000406724a */ /* 0x080fe40001000000 */
[----:B----4-:R-:W-:Y:S01]  /*c490*/  FMUL2 R4, R34.F32x2.HI_LO, R0.F32 ;  /* 0x000000002204724a */ /* 0x010fe20001000000 */
[----:B------:R-:W-:Y:S01]  /*c4a0*/  F2FP.BF16.F32.PACK_AB R49, R9, R8 ;  /* 0x000000080931723e */ /* 0x000fe200000010ff */
[----:B------:R-:W-:Y:S01]  /*c4b0*/  FMUL2 R18, R18.F32x2.HI_LO, R0.F32 ;  /* 0x000000001212724a */ /* 0x000fe20001000000 */
[----:B------:R-:W-:Y:S01]  /*c4c0*/  F2FP.BF16.F32.PACK_AB R48, R7, R6 ;  /* 0x000000060730723e */ /* 0x000fe200000010ff */
[----:B------:R-:W-:Y:S01]  /*c4d0*/  FMUL2 R16, R16.F32x2.HI_LO, R0.F32 ;  /* 0x000000001010724a */ /* 0x000fe20001000000 */
[----:B------:R-:W-:Y:S01]  /*c4e0*/  F2FP.BF16.F32.PACK_AB R47, R5, R4 ;  /* 0x00000004052f723e */ /* 0x000fe200000010ff */
[----:B------:R-:W-:-:S02]  /*c4f0*/  FMUL2 R14, R14.F32x2.HI_LO, R0.F32 ;  /* 0x000000000e0e724a */ /* 0x000fc40001000000 */
[-C--:B------:R-:W-:Y:S02]  /*c500*/  FMUL2 R12, R12.F32x2.HI_LO, R0.reuse.F32 ;  /* 0x000000000c0c724a */ /* 0x080fe40001000000 */
[-C--:B------:R-:W-:Y:S02]  /*c510*/  FMUL2 R10, R10.F32x2.HI_LO, R0.reuse.F32 ;  /* 0x000000000a0a724a */ /* 0x080fe40001000000 */
[-C--:B------:R-:W-:Y:S02]  /*c520*/  FMUL2 R8, R32.F32x2.HI_LO, R0.reuse.F32 ;  /* 0x000000002008724a */ /* 0x080fe40001000000 */
[-C--:B------:R-:W-:Y:S02]  /*c530*/  FMUL2 R6, R30.F32x2.HI_LO, R0.reuse.F32 ;  /* 0x000000001e06724a */ /* 0x080fe40001000000 */
[----:B------:R-:W-:Y:S01]  /*c540*/  FMUL2 R4, R28.F32x2.HI_LO, R0.F32 ;  /* 0x000000001c04724a */ /* 0x000fe20001000000 */
        /* <DEDUP_REMOVED lines=8> */
[----:B------:R-:W3:Y:S01]  /*c5d0*/  LDTM.x16 R4, tmem[UR4+0x160] ;  /* 0x00016004000479ee */ /* 0x000ee20008240000 */
[-C--:B------:R-:W-:Y:S02]  /*c5e0*/  FMUL2 R26, R26.F32x2.HI_LO, R0.reuse.F32 ;  /* 0x000000001a1a724a */ /* 0x080fe40001000000 */
[-C--:B------:R-:W-:Y:S02]  /*c5f0*/  FMUL2 R24, R24.F32x2.HI_LO, R0.reuse.F32 ;  /* 0x000000001818724a */ /* 0x080fe40001000000 */
[-C--:B------:R-:W-:Y:S02]  /*c600*/  FMUL2 R22, R22.F32x2.HI_LO, R0.reuse.F32 ;  /* 0x000000001616724a */ /* 0x080fe40001000000 */
[----:B------:R-:W-:Y:S01]  /*c610*/  FMUL2 R20, R20.F32x2.HI_LO, R0.F32 ;  /* 0x000000001414724a */ /* 0x000fe20001000000 */
[----:B------:R-:W-:Y:S02]  /*c620*/  F2FP.BF16.F32.PACK_AB R31, R27, R26 ;  /* 0x0000001a1b1f723e */ /* 0x000fe400000010ff */
[----:B------:R-:W-:-:S02]  /*c630*/  F2FP.BF16.F32.PACK_AB R30, R25, R24 ;  /* 0x00000018191e723e */ /* 0x000fc400000010ff */
[----:B------:R-:W-:Y:S02]  /*c640*/  F2FP.BF16.F32.PACK_AB R29, R23, R22 ;  /* 0x00000016171d723e */ /* 0x000fe400000010ff */
[----:B------:R-:W-:Y:S01]  /*c650*/  F2FP.BF16.F32.PACK_AB R28, R21, R20 ;  /* 0x00000014151c723e */ /* 0x000fe200000010ff */
[-C--:B---3--:R-:W-:Y:S02]  /*c660*/  FMUL2 R18, R18.F32x2.HI_LO, R0.reuse.F32 ;  /* 0x000000001212724a */ /* 0x088fe40001000000 */
[-C--:B------:R-:W-:Y:S02]  /*c670*/  FMUL2 R16, R16.F32x2.HI_LO, R0.reuse.F32 ;  /* 0x000000001010724a */ /* 0x080fe40001000000 */
[-C--:B------:R-:W-:Y:S02]  /*c680*/  FMUL2 R14, R14.F32x2.HI_LO, R0.reuse.F32 ;  /* 0x000000000e0e724a */ /* 0x080fe40001000000 */
[-C--:B------:R-:W-:Y:S02]  /*c690*/  FMUL2 R12, R12.F32x2.HI_LO, R0.reuse.F32 ;  /* 0x000000000c0c724a */ /* 0x080fe40001000000 */
[----:B------:R-:W-:-:S02]  /*c6a0*/  FMUL2 R10, R10.F32x2.HI_LO, R0.F32 ;  /* 0x000000000a0a724a */ /* 0x000fc40001000000 */
[----:B------:R-:W-:Y:S01]  /*c6b0*/  FMUL2 R8, R8.F32x2.HI_LO, R0.F32 ;  /* 0x000000000808724a */ /* 0x000fe20001000000 */
[----:B------:R-:W-:Y:S01]  /*c6c0*/  F2FP.BF16.F32.PACK_AB R27, R19, R18 ;  /* 0x00000012131b723e */ /* 0x000fe200000010ff */
[----:B------:R-:W-:Y:S01]  /*c6d0*/  FMUL2 R20, R6.F32x2.HI_LO, R0.F32 ;  /* 0x000000000614724a */ /* 0x000fe20001000000 */
[----:B------:R-:W-:Y:S01]  /*c6e0*/  F2FP.BF16.F32.PACK_AB R26, R17, R16 ;  /* 0x00000010111a723e */ /* 0x000fe200000010ff */
[----:B------:R-:W-:Y:S01]  /*c6f0*/  FMUL2 R32, R4.F32x2.HI_LO, R0.F32 ;  /* 0x000000000420724a */ /* 0x000fe20001000000 */
[----:B------:R-:W-:Y:S02]  /*c700*/  F2FP.BF16.F32.PACK_AB R25, R15, R14 ;  /* 0x0000000e0f19723e */ /* 0x000fe400000010ff */
[----:B------:R-:W-:Y:S02]  /*c710*/  F2FP.BF16.F32.PACK_AB R24, R13, R12 ;  /* 0x0000000c0d18723e */ /* 0x000fe400000010ff */
[----:B------:R-:W-:Y:S02]  /*c720*/  F2FP.BF16.F32.PACK_AB R23, R11, R10 ;  /* 0x0000000a0b17723e */ /* 0x000fe400000010ff */
[----:B------:R-:W-:-:S02]  /*c730*/  F2FP.BF16.F32.PACK_AB R22, R9, R8 ;  /* 0x000000080916723e */ /* 0x000fc400000010ff */
[----:B------:R-:W3:Y:S01]  /*c740*/  LDTM.x16 R4, tmem[UR4+0x170] ;  /* 0x00017004000479ee */ /* 0x000ee20008240000 */
[----:B------:R-:W-:Y:S01]  /*c750*/  IMAD.MOV.U32 R54, RZ, RZ, R39 ;  /* 0x000000ffff367224 */ /* 0x000fe200078e0027 */
[----:B------:R4:W-:Y:S01]  /*c760*/  STS.128 [R76], R40 ;  /* 0x000000284c007388 */ /* 0x0009e20000000c00 */
[----:B------:R-:W-:Y:S02]  /*c770*/  F2FP.BF16.F32.PACK_AB R21, R21, R20 ;  /* 0x000000141515723e */ /* 0x000fe400000010ff */
[----:B------:R-:W-:Y:S01]  /*c780*/  F2FP.BF16.F32.PACK_AB R20, R33, R32 ;  /* 0x000000202114723e */ /* 0x000fe200000010ff */
[----:B------:R1:W-:Y:S04]  /*c790*/  STS.128 [R83], R56 ;  /* 0x0000003853007388 */ /* 0x0003e80000000c00 */
[----:B------:R1:W-:Y:S04]  /*c7a0*/  STS.128 [R71+0x4000], R48 ;  /* 0x0040003047007388 */ /* 0x0003e80000000c00 */
[----:B------:R1:W-:Y:S01]  /*c7b0*/  STS.128 [R54+0x4000], R60 ;  /* 0x0040003c36007388 */ /* 0x0003e20000000c00 */
[----:B---3--:R-:W-:-:S02]  /*c7c0*/  FMUL2 R38, R6.F32x2.HI_LO, R0.F32 ;  /* 0x000000000626724a */ /* 0x008fc40001000000 */
[-C--:B------:R-:W-:Y:S02]  /*c7d0*/  FMUL2 R34, R8.F32x2.HI_LO, R0.reuse.F32 ;  /* 0x000000000822724a */ /* 0x080fe40001000000 */
[-C--:B------:R-:W-:Y:S02]  /*c7e0*/  FMUL2 R6, R10.F32x2.HI_LO, R0.reuse.F32 ;  /* 0x000000000a06724a */ /* 0x080fe40001000000 */
[-C--:B------:R-:W-:Y:S02]  /*c7f0*/  FMUL2 R32, R12.F32x2.HI_LO, R0.reuse.F32 ;  /* 0x000000000c20724a */ /* 0x080fe40001000000 */
[-C--:B----4-:R-:W-:Y:S02]  /*c800*/  FMUL2 R40, R4.F32x2.HI_LO, R0.reuse.F32 ;  /* 0x000000000428724a */ /* 0x090fe40001000000 */
[-C--:B------:R-:W-:Y:S02]  /*c810*/  FMUL2 R4, R18.F32x2.HI_LO, R0.reuse.F32 ;  /* 0x000000001204724a */ /* 0x080fe40001000000 */
[----:B------:R-:W-:-:S02]  /*c820*/  FMUL2 R8, R14.F32x2.HI_LO, R0.F32 ;  /* 0x000000000e08724a */ /* 0x000fc40001000000 */
[----:B------:R-:W-:Y:S01]  /*c830*/  FMUL2 R12, R16.F32x2.HI_LO, R0.F32 ;  /* 0x00000000100c724a */ /* 0x000fe20001000000 */
[----:B------:R-:W-:Y:S02]  /*c840*/  F2FP.BF16.F32.PACK_AB R11, R5, R4 ;  /* 0x00000004050b723e */ /* 0x000fe400000010ff */
[----:B------:R-:W-:Y:S01]  /*c850*/  F2FP.BF16.F32.PACK_AB R7, R7, R6 ;  /* 0x000000060707723e */ /* 0x000fe200000010ff */
[----:B------:R1:W-:Y:S01]  /*c860*/  STS.128 [R77+0x4000], R28 ;  /* 0x0040001c4d007388 */ /* 0x0003e20000000c00 */
[----:B------:R-:W-:Y:S02]  /*c870*/  F2FP.BF16.F32.PACK_AB R9, R9, R8 ;  /* 0x000000080909723e */ /* 0x000fe400000010ff */
[----:B------:R-:W-:Y:S02]  /*c880*/  F2FP.BF16.F32.PACK_AB R6, R35, R34 ;  /* 0x000000222306723e */ /* 0x000fe400000010ff */
[----:B------:R-:W-:Y:S02]  /*c890*/  F2FP.BF16.F32.PACK_AB R5, R39, R38 ;  /* 0x000000262705723e */ /* 0x000fe400000010ff */
[----:B------:R-:W-:Y:S01]  /*c8a0*/  F2FP.BF16.F32.PACK_AB R4, R41, R40 ;  /* 0x000000282904723e */ /* 0x000fe200000010ff */
[----:B------:R1:W-:Y:S01]  /*c8b0*/  STS.128 [R85+0x4000], R44 ;  /* 0x0040002c55007388 */ /* 0x0003e20000000c00 */
[----:B------:R-:W-:-:S02]  /*c8c0*/  F2FP.BF16.F32.PACK_AB R10, R13, R12 ;  /* 0x0000000c0d0a723e */ /* 0x000fc400000010ff */
[----:B------:R-:W-:Y:S01]  /*c8d0*/  F2FP.BF16.F32.PACK_AB R8, R33, R32 ;  /* 0x000000202108723e */ /* 0x000fe200000010ff */
[----:B------:R1:W-:Y:S04]  /*c8e0*/  STS.128 [R73+0x4000], R20 ;  /* 0x0040001449007388 */ /* 0x0003e80000000c00 */
[----:B------:R1:W-:Y:S04]  /*c8f0*/  STS.128 [R84+0x4000], R24 ;  /* 0x0040001854007388 */ /* 0x0003e80000000c00 */
[----:B------:R1:W-:Y:S04]  /*c900*/  STS.128 [R76+0x4000], R4 ;  /* 0x004000044c007388 */ /* 0x0003e80000000c00 */
[----:B------:R1:W-:Y:S01]  /*c910*/  STS.128 [R83+0x4000], R8 ;  /* 0x0040000853007388 */ /* 0x0003e20000000c00 */
[----:B------:R3:W-:Y:S06]  /*c920*/  MEMBAR.ALL.CTA ;  /* 0x0000000000007992 */ /* 0x0007ec0000008000 */
[----:B---3--:R-:W3:Y:S02]  /*c930*/  FENCE.VIEW.ASYNC.S ;  /* 0x00000000000073c6 */ /* 0x008ee40000000000 */
[----:B---3--:R1:W-:Y:S01]  /*c940*/  SYNCS.ARRIVE.TRANS64.RED.ART0 RZ, [UR12], R69 ;  /* 0x00000045ffff79a7 */ /* 0x0083e2000850040c */
[----:B------:R1:W-:Y:S01]  /*c950*/  SYNCS.ARRIVE.TRANS64.ART0 RZ, [UR7+0x100], R69 ;  /* 0x00010045ffff79a7 */ /* 0x0003e20008500007 */
[----:B------:R1:W-:Y:S06]  /*c960*/  BAR.SYNC.DEFER_BLOCKING R37, 0x40 ;  /* 0x000100250000751d */ /* 0x0003ec0000010000 */
[----:B--2---:R1:W2:Y:S04]  /*c970*/  LDS R60, [R55+0x34c] ;  /* 0x00034c00373c7984 */ /* 0x0042a80000000800 */
[----:B------:R1:W3:Y:S01]  /*c980*/  LDS R61, [R55+0x74c] ;  /* 0x00074c00373d7984 */ /* 0x0002e20000000800 */
[----:B------:R1:W-:Y:S01]  /*c990*/  SYNCS.ARRIVE.TRANS64.ART0 RZ, [UR7+0xf8], R69 ;  /* 0x0000f845ffff79a7 */ /* 0x0003e20008500007 */
[----:B------:R-:W4:Y:S02]  /*c9a0*/  SYNCS.PHASECHK.TRANS64.TRYWAIT P0, [UR7+0xc8], R3 ;  /* 0x0000c803ff0075a7 */ /* 0x000f240008001107 */
[----:B-1234-:R-:W-:Y:S05]  /*c9b0*/  @!P0 BRA `(.L_x_95) ;  /* 0x0000002000748947 */ /* 0x01efea0003800000 */
.L_x_172:
[----:B------:R-:W2:Y:S01]  /*c9c0*/  SYNCS.PHASECHK.TRANS64.TRYWAIT P0, [UR7+0x118], R36 ;  /* 0x00011824ff0075a7 */ /* 0x000ea20008001107 */
[----:B------:R-:W-:-:S04]  /*c9d0*/  FSETP.NE.AND P5, PT, R60, RZ, PT ;  /* 0x000000ff3c00720b */ /* 0x000fc80003fa5000 */
[----:B-1----:R-:W-:-:S06]  /*c9e0*/  FSEL R0, R60, 1, P5 ;  /* 0x3f8000003c007808 */ /* 0x002fcc0002800000 */
[----:B------:R-:W1:Y:S02]  /*c9f0*/  MUFU.RCP R0, R0 ;  /* 0x0000000000007308 */ /* 0x000e640000001000 */
[----:B-12---:R-:W-:Y:S05]  /*ca00*/  @!P0 BRA `(.L_x_96) ;  /* 0x0000002000808947 */ /* 0x006fea0003800000 */
.L_x_174:
[----:B------:R-:W-:Y:S01]  /*ca10*/  R2UR UR4, R2 ;  /* 0x00000000020472ca */ /* 0x000fe200000e0000 */
[----:B------:R-:W2:Y:S01]  /*ca20*/  LDCU UR5, c[0x0][0x380] ;  /* 0x00007000ff0577ac */ /* 0x000ea20008000800 */
[----:B------:R-:W-:Y:S02]  /*ca30*/  LOP3.LUT R67, R67, 0x1, RZ, 0x3c, !PT ;  /* 0x0000000143437812 */ /* 0x000fe400078e3cff */
[----:B------:R-:W-:Y:S01]  /*ca40*/  LOP3.LUT R68, R68, 0x1, RZ, 0x3c, !PT ;  /* 0x0000000144447812 */ /* 0x000fe200078e3cff */
[----:B------:R-:W3:Y:S01]  /*ca50*/  LDCU.64 UR8, c[0x0][0x3c8] ;  /* 0x00007900ff0877ac */ /* 0x000ee20008000a00 */
[----:B------:R-:W4:Y:S07]  /*ca60*/  LDCU UR16, c[0x0][0x610] ;  /* 0x0000c200ff1077ac */ /* 0x000f2e0008000800 */
[----:B------:R-:W5:Y:S01]  /*ca70*/  LDTM.x16 R4, tmem[UR4+0x180] ;  /* 0x00018004000479ee */ /* 0x000f620008240000 */
[----:B------:R-:W1:Y:S01]  /*ca80*/  LDTM.x16 R20, tmem[UR4+0x190] ;  /* 0x00019004001479ee */ /* 0x000e620008240000 */
[----:B------:R-:W1:Y:S01]  /*ca90*/  LDCU.64 UR14, c[0x0][0x3d0] ;  /* 0x00007a00ff0e77ac */ /* 0x000e620008000a00 */
[----:B------:R-:W1:Y:S01]  /*caa0*/  LDCU.U8 UR28, c[0x0][0x614] ;  /* 0x0000c280ff1c77ac */ /* 0x000e620008000000 */
[----:B------:R-:W-:Y:S01]  /*cab0*/  UIADD3 UR71, UPT, UPT, UR26, UR71, URZ ;  /* 0x000000471a477290 */ /* 0x000fe2000fffe0ff */
[----:B-----5:R-:W-:-:S02]  /*cac0*/  FMUL2 R42, R18.F32x2.HI_LO, R0.F32 ;  /* 0x00000000122a724a */ /* 0x020fc40001000000 */
[-C--:B------:R-:W-:Y:S02]  /*cad0*/  FMUL2 R18, R16.F32x2.HI_LO, R0.reuse.F32 ;  /* 0x000000001012724a */ /* 0x080fe40001000000 */
[----:B------:R-:W-:Y:S01]  /*cae0*/  FMUL2 R40, R14.F32x2.HI_LO, R0.F32 ;  /* 0x000000000e28724a */ /* 0x000fe20001000000 */
[----:B------:R-:W-:Y:S01]  /*caf0*/  F2FP.BF16.F32.PACK_AB R43, R43, R42 ;  /* 0x0000002a2b2b723e */ /* 0x000fe200000010ff */
        /* <DEDUP_REMOVED lines=10> */
[----:B-1----:R-:W-:Y:S01]  /*cba0*/  FMUL2 R34, R34.F32x2.HI_LO, R0.F32 ;  /* 0x000000002222724a */ /* 0x002fe20001000000 */
[----:B------:R-:W-:Y:S01]  /*cbb0*/  F2FP.BF16.F32.PACK_AB R4, R9, R8 ;  /* 0x000000080904723e */ /* 0x000fe200000010ff */
[----:B------:R-:W-:Y:S01]  /*cbc0*/  FMUL2 R32, R32.F32x2.HI_LO, R0.F32 ;  /* 0x000000002020724a */ /* 0x000fe20001000000 */
[----:B------:R-:W-:Y:S01]  /*cbd0*/  F2FP.BF16.F32.PACK_AB R40, R13, R12 ;  /* 0x0000000c0d28723e */ /* 0x000fe200000010ff */
[----:B------:R-:W-:Y:S01]  /*cbe0*/  FMUL2 R30, R30.F32x2.HI_LO, R0.F32 ;  /* 0x000000001e1e724a */ /* 0x000fe20001000000 */
[----:B------:R-:W-:Y:S01]  /*cbf0*/  F2FP.BF16.F32.PACK_AB R47, R35, R34 ;  /* 0x00000022232f723e */ /* 0x000fe200000010ff */
[----:B------:R1:W-:Y:S01]  /*cc00*/  STS.128 [R70], R4 ;  /* 0x0000000446007388 */ /* 0x0003e20000000c00 */
        /* <DEDUP_REMOVED lines=10> */
[----:B------:R5:W-:Y:S01]  /*ccb0*/  STS.128 [R82], R40 ;  /* 0x0000002852007388 */ /* 0x000be20000000c00 */
[----:B------:R-:W-:-:S02]  /*ccc0*/  F2FP.BF16.F32.PACK_AB R37, R23, R22 ;  /* 0x000000161725723e */ /* 0x000fc400000010ff */
[----:B------:R-:W-:-:S05]  /*ccd0*/  F2FP.BF16.F32.PACK_AB R36, R21, R20 ;  /* 0x000000141524723e */ /* 0x000fca00000010ff */
[----:B------:R2:W-:Y:S04]  /*cce0*/  STS.128 [R75], R36 ;  /* 0x000000244b007388 */ /* 0x0005e80000000c00 */
[----:B------:R2:W-:Y:S01]  /*ccf0*/  STS.128 [R81], R44 ;  /* 0x0000002c51007388 */ /* 0x0005e20000000c00 */
[----:B-1----:R-:W1:Y:S01]  /*cd00*/  LDTM.x16 R4, tmem[UR4+0x1a0] ;  /* 0x0001a004000479ee */ /* 0x002e620008240000 */
[----:B------:R-:W2:Y:S01]  /*cd10*/  LDTM.x16 R20, tmem[UR4+0x1b0] ;  /* 0x0001b004001479ee */ /* 0x000ea20008240000 */
[-C--:B-1----:R-:W-:Y:S02]  /*cd20*/  FMUL2 R8, R8.F32x2.HI_LO, R0.reuse.F32 ;  /* 0x000000000808724a */ /* 0x082fe40001000000 */
[-C--:B------:R-:W-:Y:S02]  /*cd30*/  FMUL2 R6, R6.F32x2.HI_LO, R0.reuse.F32 ;  /* 0x000000000606724a */ /* 0x080fe40001000000 */
[----:B------:R-:W-:Y:S01]  /*cd40*/  FMUL2 R18, R18.F32x2.HI_LO, R0.F32 ;  /* 0x000000001212724a */ /* 0x000fe20001000000 */
[----:B-----5:R-:W-:Y:S01]  /*cd50*/  F2FP.BF16.F32.PACK_AB R42, R9, R8 ;  /* 0x00000008092a723e */ /* 0x020fe200000010ff */
        /* <DEDUP_REMOVED lines=10> */
[----:B--2---:R-:W-:Y:S01]  /*ce00*/  FMUL2 R6, R34.F32x2.HI_LO, R0.F32 ;  /* 0x000000002206724a */ /* 0x004fe20001000000 */
[----:B------:R-:W-:Y:S01]  /*ce10*/  F2FP.BF16.F32.PACK_AB R48, R13, R12 ;  /* 0x0000000c0d30723e */ /* 0x000fe200000010ff */
[----:B------:R-:W-:Y:S01]  /*ce20*/  FMUL2 R4, R32.F32x2.HI_LO, R0.F32 ;  /* 0x000000002004724a */ /* 0x000fe20001000000 */
[----:B------:R-:W-:Y:S01]  /*ce30*/  F2FP.BF16.F32.PACK_AB R43, R11, R10 ;  /* 0x0000000a0b2b723e */ /* 0x000fe200000010ff */
[----:B------:R-:W-:Y:S01]  /*ce40*/  FMUL2 R30, R30.F32x2.HI_LO, R0.F32 ;  /* 0x000000001e1e724a */ /* 0x000fe20001000000 */
[----:B------:R-:W-:Y:S01]  /*ce50*/  F2FP.BF16.F32.PACK_AB R55, R7, R6 ;  /* 0x000000060737723e */ /* 0x000fe200000010ff */
[----:B------:R-:W-:Y:S01]  /*ce60*/  FMUL2 R28, R28.F32x2.HI_LO, R0.F32 ;  /* 0x000000001c1c724a */ /* 0x000fe20001000000 */
[----:B------:R-:W-:Y:S01]  /*ce70*/  F2FP.BF16.F32.PACK_AB R54, R5, R4 ;  /* 0x000000040536723e */ /* 0x000fe200000010ff */
[-C--:B------:R-:W-:Y:S01]  /*ce80*/  FMUL2 R26, R26.F32x2.HI_LO, R0.reuse.F32 ;  /* 0x000000001a1a724a */ /* 0x080fe20001000000 */
[----:B------:R-:W1:Y:S01]  /*ce90*/  LDTM.x16 R4, tmem[UR4+0x1c0] ;  /* 0x0001c004000479ee */ /* 0x000e620008240000 */
        /* <DEDUP_REMOVED lines=8> */
[----:B------:R-:W-:Y:S01]  /*cf20*/  F2FP.BF16.F32.PACK_AB R37, R23, R22 ;  /* 0x000000161725723e */ /* 0x000fe200000010ff */
[----:B------:R-:W-:Y:S01]  /*cf30*/  STS.128 [R80], R48 ;  /* 0x0000003050007388 */ /* 0x000fe20000000c00 */
[----:B------:R-:W-:Y:S02]  /*cf40*/  F2FP.BF16.F32.PACK_AB R36, R21, R20 ;  /* 0x000000141524723e */ /* 0x000fe400000010ff */
[----:B------:R-:W5:Y:S03]  /*cf50*/  LDTM.x16 R20, tmem[UR4+0x1d0] ;  /* 0x0001d004001479ee */ /* 0x000f660008240000 */
[----:B------:R3:W-:Y:S04]  /*cf60*/  STS.128 [R74], R36 ;  /* 0x000000244a007388 */ /* 0x0007e80000000c00 */
[----:B------:R-:W-:Y:S01]  /*cf70*/  STS.128 [R79], R52 ;  /* 0x000000344f007388 */ /* 0x000fe20000000c00 */
[----:B-1----:R-:W-:-:S02]  /*cf80*/  FMUL2 R8, R8.F32x2.HI_LO, R0.F32 ;  /* 0x000000000808724a */ /* 0x002fc40001000000 */
        /* <DEDUP_REMOVED lines=13> */
[----:B-----5:R-:W-:Y:S01]  /*d060*/  FMUL2 R8, R34.F32x2.HI_LO, R0.F32 ;  /* 0x000000002208724a */ /* 0x020fe20001000000 */
[----:B------:R-:W-:Y:S01]  /*d070*/  F2FP.BF16.F32.PACK_AB R56, R13, R12 ;  /* 0x0000000c0d38723e */ /* 0x000fe200000010ff */
[----:B------:R-:W-:Y:S01]  /*d080*/  FMUL2 R6, R32.F32x2.HI_LO, R0.F32 ;  /* 0x000000002006724a */ /* 0x000fe20001000000 */
[----:B------:R-:W-:Y:S01]  /*d090*/  F2FP.BF16.F32.PACK_AB R47, R11, R10 ;  /* 0x0000000a0b2f723e */ /* 0x000fe200000010ff */
[----:B------:R-:W-:Y:S01]  /*d0a0*/  FMUL2 R4, R30.F32x2.HI_LO, R0.F32 ;  /* 0x000000001e04724a */ /* 0x000fe20001000000 */
[----:B--2---:R-:W-:Y:S01]  /*d0b0*/  F2FP.BF16.F32.PACK_AB R43, R9, R8 ;  /* 0x00000008092b723e */ /* 0x004fe200000010ff */
        /* <DEDUP_REMOVED lines=10> */
[----:B------:R-:W-:Y:S01]  /*d160*/  STS.128 [R70+0x4000], R44 ;  /* 0x0040002c46007388 */ /* 0x000fe20000000c00 */
[----:B------:R-:W-:-:S02]  /*d170*/  F2FP.BF16.F32.PACK_AB R30, R25, R24 ;  /* 0x00000018191e723e */ /* 0x000fc400000010ff */
[----:B------:R-:W-:Y:S01]  /*d180*/  F2FP.BF16.F32.PACK_AB R29, R23, R22 ;  /* 0x00000016171d723e */ /* 0x000fe200000010ff */
[----:B------:R-:W-:Y:S01]  /*d190*/  STS.128 [R82+0x4000], R56 ;  /* 0x0040003852007388 */ /* 0x000fe20000000c00 */
[----:B------:R-:W-:-:S05]  /*d1a0*/  F2FP.BF16.F32.PACK_AB R28, R21, R20 ;  /* 0x00000014151c723e */ /* 0x000fca00000010ff */
[----:B------:R-:W-:Y:S04]  /*d1b0*/  STS.128 [R75+0x4000], R28 ;  /* 0x0040001c4b007388 */ /* 0x000fe80000000c00 */
[----:B------:R-:W-:Y:S01]  /*d1c0*/  STS.128 [R81+0x4000], R40 ;  /* 0x0040002851007388 */ /* 0x000fe20000000c00 */
[-C--:B-1----:R-:W-:Y:S02]  /*d1d0*/  FMUL2 R18, R18.F32x2.HI_LO, R0.reuse.F32 ;  /* 0x000000001212724a */ /* 0x082fe40001000000 */
        /* <DEDUP_REMOVED lines=13> */
[----:B------:R-:W1:Y:S01]  /*d2b0*/  LDTM.x16 R4, tmem[UR4+0x1f0] ;  /* 0x0001f004000479ee */ /* 0x000e620008240000 */
[----:B------:R-:W-:Y:S01]  /*d2c0*/  F2FP.BF16.F32.PACK_AB R21, R21, R20 ;  /* 0x000000141515723e */ /* 0x000fe200000010ff */
[----:B------:R-:W-:Y:S01]  /*d2d0*/  USHF.R.S32.HI UR4, URZ, 0x1f, UR10 ;  /* 0x0000001fff047899 */ /* 0x000fe2000801140a */
[----:B------:R-:W-:-:S03]  /*d2e0*/  F2FP.BF16.F32.PACK_AB R20, R33, R32 ;  /* 0x000000202114723e */ /* 0x000fc600000010ff */
[----:B---3--:R-:W-:Y:S02]  /*d2f0*/  UIMAD UR6, UR4, UR8, URZ ;  /* 0x00000008040672a4 */ /* 0x008fe4000f8e02ff */
[----:B------:R-:W-:Y:S02]  /*d300*/  STS.128 [R72+0x4000], R20 ;  /* 0x0040001448007388 */ /* 0x000fe40000000c00 */
[----:B------:R-:W-:Y:S02]  /*d310*/  UIMAD UR6, UR10, UR9, UR6 ;  /* 0x000000090a0672a4 */ /* 0x000fe4000f8e0206 */
[----:B------:R-:W-:Y:S01]  /*d320*/  STS.128 [R80+0x4000], R24 ;  /* 0x0040001850007388 */ /* 0x000fe20000000c00 */
[-C--:B-1----:R-:W-:Y:S02]  /*d330*/  FMUL2 R38, R4.F32x2.HI_LO, R0.reuse.F32 ;  /* 0x000000000426724a */ /* 0x082fe40001000000 */
[-C--:B------:R-:W-:Y:S02]  /*d340*/  FMUL2 R36, R6.F32x2.HI_LO, R0.reuse.F32 ;  /* 0x000000000624724a */ /* 0x080fe40001000000 */
[----:B------:R-:W-:-:S02]  /*d350*/  FMUL2 R34, R8.F32x2.HI_LO, R0.F32 ;  /* 0x000000000822724a */ /* 0x000fc40001000000 */
[-C--:B------:R-:W-:Y:S02]  /*d360*/  FMUL2 R32, R12.F32x2.HI_LO, R0.reuse.F32 ;  /* 0x000000000c20724a */ /* 0x080fe40001000000 */
[-C--:B------:R-:W-:Y:S02]  /*d370*/  FMUL2 R12, R16.F32x2.HI_LO, R0.reuse.F32 ;  /* 0x00000000100c724a */ /* 0x080fe40001000000 */
[-C--:B------:R-:W-:Y:S02]  /*d380*/  FMUL2 R4, R18.F32x2.HI_LO, R0.reuse.F32 ;  /* 0x000000001204724a */ /* 0x080fe40001000000 */
[-C--:B------:R-:W-:Y:S02]  /*d390*/  FMUL2 R8, R14.F32x2.HI_LO, R0.reuse.F32 ;  /* 0x000000000e08724a */ /* 0x080fe40001000000 */
[----:B------:R-:W-:Y:S01]  /*d3a0*/  FMUL2 R6, R10.F32x2.HI_LO, R0.F32 ;  /* 0x000000000a06724a */ /* 0x000fe20001000000 */
[----:B------:R-:W-:Y:S02]  /*d3b0*/  LEA R0, R78, UR20, 0x9 ;  /* 0x000000144e007c11 */ /* 0x000fe4000f8e48ff */
[----:B------:R-:W-:Y:S01]  /*d3c0*/  F2FP.BF16.F32.PACK_AB R10, R13, R12 ;  /* 0x0000000c0d0a723e */ /* 0x000fe200000010ff */
[----:B------:R-:W1:Y:S01]  /*d3d0*/  LDC R78, c[0x0][0x60c] ;  /* 0x00018300ff4e7b82 */ /* 0x000e620000000800 */
[C---:B------:R-:W-:Y:S01]  /*d3e0*/  IADD3 R3, PT, PT, -R0.reuse, UR5, RZ ;  /* 0x0000000500037c10 */ /* 0x040fe2000fffe1ff */
[----:B------:R-:W-:Y:S01]  /*d3f0*/  VIADD R13, R0, 0x100 ;  /* 0x00000100000d7836 */ /* 0x000fe20000000000 */
[----:B------:R-:W-:-:S02]  /*d400*/  F2FP.BF16.F32.PACK_AB R11, R5, R4 ;  /* 0x00000004050b723e */ /* 0x000fc400000010ff */
[----:B------:R-:W-:Y:S02]  /*d410*/  ISETP.GT.AND P4, PT, R3, R64, PT ;  /* 0x000000400300720c */ /* 0x000fe40003f84270 */
[----:B------:R-:W-:Y:S01]  /*d420*/  F2FP.BF16.F32.PACK_AB R7, R7, R6 ;  /* 0x000000060707723e */ /* 0x000fe200000010ff */
[----:B------:R-:W2:Y:S01]  /*d430*/  @P2 LDC R3, c[0x0][0x600] ;  /* 0x00018000ff032b82 */ /* 0x000ea20000000800 */
[----:B------:R-:W-:Y:S02]  /*d440*/  F2FP.BF16.F32.PACK_AB R9, R9, R8 ;  /* 0x000000080909723e */ /* 0x000fe400000010ff */
[----:B------:R-:W-:Y:S02]  /*d450*/  F2FP.BF16.F32.PACK_AB R6, R35, R34 ;  /* 0x000000222306723e */ /* 0x000fe400000010ff */
[----:B------:R-:W-:Y:S02]  /*d460*/  F2FP.BF16.F32.PACK_AB R5, R37, R36 ;  /* 0x000000242505723e */ /* 0x000fe400000010ff */
[----:B------:R-:W-:-:S02]  /*d470*/  F2FP.BF16.F32.PACK_AB R4, R39, R38 ;  /* 0x000000262704723e */ /* 0x000fc400000010ff */
[----:B------:R-:W-:Y:S01]  /*d480*/  IADD3 R12, PT, PT, -R13, UR5, RZ ;  /* 0x000000050d0c7c10 */ /* 0x000fe2000fffe1ff */
[----:B------:R-:W-:Y:S01]  /*d490*/  UIMAD.WIDE.U32 UR4, UR10, UR8, URZ ;  /* 0x000000080a0472a5 */ /* 0x000fe2000f8e00ff */
[----:B------:R-:W-:Y:S01]  /*d4a0*/  F2FP.BF16.F32.PACK_AB R8, R33, R32 ;  /* 0x000000202108723e */ /* 0x000fe200000010ff */
[----:B----4-:R-:W-:Y:S01]  /*d4b0*/  UIMAD.WIDE.U32 UR8, UR71, UR16, URZ ;  /* 0x00000010470872a5 */ /* 0x010fe2000f8e00ff */
[----:B------:R-:W-:Y:S01]  /*d4c0*/  ISETP.GT.AND P3, PT, R12, R64, PT ;  /* 0x000000400c00720c */ /* 0x000fe20003f64270 */
[----:B------:R3:W-:Y:S01]  /*d4d0*/  STS.128 [R74+0x4000], R4 ;  /* 0x004000044a007388 */ /* 0x0007e20000000c00 */
[----:B------:R-:W2:Y:S01]  /*d4e0*/  @P2 MUFU.LG2 R12, R65 ;  /* 0x00000041000c2308 */ /* 0x000ea20000000c00 */
[----:B------:R-:W-:Y:S02]  /*d4f0*/  USHF.R.S32.HI UR10, URZ, 0x1f, UR13 ;  /* 0x0000001fff0a7899 */ /* 0x000fe4000801140d */
[----:B------:R4:W-:Y:S01]  /*d500*/  STS.128 [R79+0x4000], R8 ;  /* 0x004000084f007388 */ /* 0x0009e20000000c00 */
[----:B------:R-:W-:Y:S01]  /*d510*/  UMOV UR8, UR9 ;  /* 0x0000000900087c82 */ /* 0x000fe20008000000 */
[----:B------:R-:W-:-:S02]  /*d520*/  UIADD3 UR5, UPT, UPT, UR5, UR6, URZ ;  /* 0x0000000605057290 */ /* 0x000fc4000fffe0ff */
[----:B------:R-:W-:Y:S01]  /*d530*/  UIADD3 UR6, UPT, UPT, UR71, -UR8, URZ ;  /* 0x8000000847067290 */ /* 0x000fe2000fffe0ff */
[----:B------:R5:W-:Y:S06]  /*d540*/  MEMBAR.ALL.CTA ;  /* 0x0000000000007992 */ /* 0x000bec0000008000 */
[----:B-----5:R-:W5:Y:S01]  /*d550*/  FENCE.VIEW.ASYNC.S ;  /* 0x00000000000073c6 */ /* 0x020f620000000000 */
[----:B------:R-:W-:Y:S02]  /*d560*/  UIMAD UR10, UR10, UR14, URZ ;  /* 0x0000000e0a0a72a4 */ /* 0x000fe4000f8e02ff */
[----:B------:R-:W-:-:S02]  /*d570*/  USHF.R.U32.HI UR6, URZ, UR28, UR6 ;  /* 0x0000001cff067299 */ /* 0x000fc40008011606 */
[----:B------:R-:W-:Y:S02]  /*d580*/  UIMAD UR10, UR13, UR15, UR10 ;  /* 0x0000000f0d0a72a4 */ /* 0x000fe4000f8e020a */
[----:B------:R-:W-:Y:S02]  /*d590*/  UIMAD.WIDE.U32 UR4, UR13, UR14, UR4 ;  /* 0x0000000e0d0472a5 */ /* 0x000fe4000f8e0004 */
[----:B------:R-:W-:Y:S01]  /*d5a0*/  UIADD3 UR6, UPT, UPT, UR8, UR6, URZ ;  /* 0x0000000608067290 */ /* 0x000fe2000fffe0ff */
[----:B--2---:R-:W-:Y:S01]  /*d5b0*/  @P2 FFMA R3, R66, R3, R12 ;  /* 0x0000000342032223 */ /* 0x004fe2000000000c */
[----:B------:R-:W-:Y:S01]  /*d5c0*/  UIADD3 UR8, UPT, UPT, UR5, UR10, URZ ;  /* 0x0000000a05087290 */ /* 0x000fe2000fffe0ff */
[----:B------:R-:W-:Y:S01]  /*d5d0*/  @P3 SHF.R.S32.HI R12, RZ, 0x1f, R13 ;  /* 0x0000001fff0c3819 */ /* 0x000fe2000001140d */
[----:B------:R-:W2:Y:S01]  /*d5e0*/  LDCU.64 UR16, c[0x0][0x618] ;  /* 0x0000c300ff1077ac */ /* 0x000ea20008000a00 */
[----:B------:R-:W1:Y:S01]  /*d5f0*/  LDCU.U8 UR28, c[0x0][0x620] ;  /* 0x0000c400ff1c77ac */ /* 0x000e620008000000 */
[----:B------:R-:W-:Y:S01]  /*d600*/  USHF.R.U32.HI UR6, URZ, UR27, UR6 ;  /* 0x0000001bff067299 */ /* 0x000fe20008011606 */
[----:B---3--:R-:W3:Y:S01]  /*d610*/  @P5 MUFU.LG2 R5, R60 ;  /* 0x0000003c00055308 */ /* 0x008ee20000000c00 */
[----:B------:R-:W3:Y:S01]  /*d620*/  @P4 LDC.64 R6, c[0x0][0x3b0] ;  /* 0x0000ec00ff064b82 */ /* 0x000ee20000000a00 */
[----:B------:R-:W-:-:S02]  /*d630*/  @P4 SHF.R.S32.HI R4, RZ, 0x1f, R0 ;  /* 0x0000001fff044819 */ /* 0x000fc40000011400 */
[--C-:B------:R-:W-:Y:S01]  /*d640*/  @P4 IADD3 R0, P1, P0, R0, UR4, R64.reuse ;  /* 0x0000000400004c10 */ /* 0x100fe2000f83e040 */
[----:B----4-:R-:W-:Y:S02]  /*d650*/  IMAD.MOV.U32 R8, RZ, RZ, -0x800000 ;  /* 0xff800000ff087424 */ /* 0x010fe400078e00ff */
[----:B------:R-:W-:Y:S01]  /*d660*/  @P2 FMUL R8, R3, 0.69314718246459960938 ;  /* 0x3f31721803082820 */ /* 0x000fe20000400000 */
[----:B------:R-:W-:Y:S01]  /*d670*/  @P4 IADD3.X R4, PT, PT, R4, UR8, RZ, P1, P0 ;  /* 0x0000000804044c10 */ /* 0x000fe20008fe04ff */
[----:B------:R-:W4:Y:S01]  /*d680*/  @P5 LDC R9, c[0x0][0x600] ;  /* 0x00018000ff095b82 */ /* 0x000f220000000800 */
[----:B------:R-:W-:Y:S01]  /*d690*/  @P3 IADD3 R3, P1, P0, R13, UR4, R64 ;  /* 0x000000040d033c10 */ /* 0x000fe2000f83e040 */
[----:B--2---:R-:W-:-:S04]  /*d6a0*/  UIMAD.WIDE.U32 UR4, UR6, UR17, URZ ;  /* 0x00000011060472a5 */ /* 0x004fc8000f8e00ff */
[----:B------:R-:W-:Y:S02]  /*d6b0*/  UIADD3 UR4, UPT, UPT, UR6, -UR5, URZ ;  /* 0x8000000506047290 */ /* 0x000fe4000fffe0ff */
[----:B------:R-:W2:Y:S02]  /*d6c0*/  @P3 LDC.64 R10, c[0x0][0x3b0] ;  /* 0x0000ec00ff0a3b82 */ /* 0x000ea40000000a00 */
[----:B-1----:R-:W-:-:S04]  /*d6d0*/  USHF.R.U32.HI UR4, URZ, UR28, UR4 ;  /* 0x0000001cff047299 */ /* 0x002fc80008011604 */
[----:B------:R-:W-:Y:S01]  /*d6e0*/  UIADD3 UR4, UPT, UPT, UR5, UR4, URZ ;  /* 0x0000000405047290 */ /* 0x000fe2000fffe0ff */
[C---:B---3--:R-:W-:Y:S01]  /*d6f0*/  @P4 LEA R6, P2, R0.reuse, R6, 0x2 ;  /* 0x0000000600064211 */ /* 0x048fe200078410ff */
[----:B-----5:R3:W-:Y:S02]  /*d700*/  SYNCS.ARRIVE.TRANS64.RED.ART0 RZ, [UR11], R69 ;  /* 0x00000045ffff79a7 */ /* 0x0207e4000850040b */
[----:B------:R-:W-:Y:S01]  /*d710*/  USHF.R.U32.HI UR13, URZ, UR23, UR4 ;  /* 0x00000017ff0d7299 */ /* 0x000fe20008011604 */
[----:B------:R-:W-:Y:S01]  /*d720*/  @P4 LEA.HI.X R7, R0, R7, R4, 0x2, P2 ;  /* 0x0000000700074211 */ /* 0x000fe200010f1404 */
[----:B------:R-:W-:Y:S02]  /*d730*/  IMAD.MOV.U32 R0, RZ, RZ, -0x800000 ;  /* 0xff800000ff007424 */ /* 0x000fe400078e00ff */
[----:B------:R-:W-:Y:S01]  /*d740*/  UIADD3 UR4, UPT, UPT, -UR13, URZ, URZ ;  /* 0x000000ff0d047290 */ /* 0x000fe2000fffe1ff */
[----:B----4-:R-:W-:Y:S01]  /*d750*/  @P5 FFMA R9, R61, R9, R5 ;  /* 0x000000093d095223 */ /* 0x010fe20000000005 */
[----:B------:R-:W-:Y:S01]  /*d760*/  @P3 IADD3.X R5, PT, PT, R12, UR8, RZ, P1, P0 ;  /* 0x000000080c053c10 */ /* 0x000fe20008fe04ff */
[----:B------:R-:W1:Y:S01]  /*d770*/  LDCU UR8, c[0x0][0x624] ;  /* 0x0000c480ff0877ac */ /* 0x000e620008000800 */
[----:B------:R3:W-:Y:S01]  /*d780*/  SYNCS.ARRIVE.TRANS64.ART0 RZ, [UR7+0x108], R69 ;  /* 0x00010845ffff79a7 */ /* 0x0007e20008500007 */
[----:B------:R-:W-:Y:S01]  /*d790*/  @P5 FMUL R0, R9, 0.69314718246459960938 ;  /* 0x3f31721809005820 */ /* 0x000fe20000400000 */
[----:B------:R-:W-:Y:S01]  /*d7a0*/  @P4 STG.E desc[UR24][R6.64], R8 ;  /* 0x0000000806004986 */ /* 0x000fe2000c101918 */
[----:B------:R-:W-:Y:S01]  /*d7b0*/  UIMAD UR10, UR16, UR4, UR6 ;  /* 0x00000004100a72a4 */ /* 0x000fe2000f8e0206 */
[----:B--2---:R-:W-:-:S04]  /*d7c0*/  @P3 LEA R4, P0, R3, R10, 0x2 ;  /* 0x0000000a03043211 */ /* 0x004fc800078010ff */
[----:B------:R-:W-:-:S05]  /*d7d0*/  @P3 LEA.HI.X R5, R3, R11, R5, 0x2, P0 ;  /* 0x0000000b03053211 */ /* 0x000fca00000f1405 */
[----:B------:R2:W-:Y:S01]  /*d7e0*/  @P3 STG.E desc[UR24][R4.64], R0 ;  /* 0x0000000004003986 */ /* 0x0005e2000c101918 */
[----:B-1----:R-:W-:Y:S01]  /*d7f0*/  UISETP.GE.AND UP0, UPT, UR71, UR8, UPT ;  /* 0x000000084700728c */ /* 0x002fe2000bf06270 */
[----:B--2---:R-:W-:-:S04]  /*d800*/  IMAD R0, RZ, RZ, -UR6 ;  /* 0x80000006ff007e24 */ /* 0x004fc8000f8e02ff */
[----:B------:R-:W-:-:S04]  /*d810*/  IMAD R78, R78, R0, UR71 ;  /* 0x000000474e4e7e24 */ /* 0x000fc8000f8e0200 */
[----:B---3--:R-:W-:Y:S05]  /*d820*/  BRA.U !UP0, `(.L_x_97) ;  /* 0xffffffd908807547 */ /* 0x008fea000b83ffff */
.L_x_88:
[----:B------:R-:W-:-:S04]  /*d830*/  SHF.L.U32 R2, R67, 0x1f, RZ ;  /* 0x0000001f43027819 */ /* 0x000fc800000006ff */
[----:B------:R-:W1:Y:S02]  /*d840*/  SYNCS.PHASECHK.TRANS64.TRYWAIT P0, [UR7+0x118], R2 ;  /* 0x00011802ff0075a7 */ /* 0x000e640008001107 */
[----:B-1----:R-:W-:Y:S05]  /*d850*/  @!P0 BRA `(.L_x_98) ;  /* 0x0000001400088947 */ /* 0x002fea0003800000 */
.L_x_176:
[----:B------:R-:W-:Y:S06]  /*d860*/  BAR.ARV 0x2, 0x1a0 ;  /* 0x0086800000007b1d */ /* 0x000fec0000002000 */
[----:B------:R-:W-:Y:S05]  /*d870*/  BRA `(.L_x_99) ;  /* 0x0000000000347947 */ /* 0x000fea0003800000 */
.L_x_87:
[----:B------:R-:W-:Y:S05]  /*d880*/  BRA.U UP0, `(.L_x_100) ;  /* 0x00000001002c7547 */ /* 0x000fea000b800000 */
[----:B-1----:R-:W1:Y:S01]  /*d890*/  S2UR UR4, SR_CgaCtaId ;  /* 0x00000000000479c3 */ /* 0x002e620000008800 */
        /* <DEDUP_REMOVED lines=8> */
[----:B-1----:R1:W4:Y:S01]  /*d920*/  SYNCS.EXCH.64 URZ, [UR6+0x140], UR4 ;  /* 0x0001400406ff75b2 */ /* 0x0023220008000100 */
[----:B------:R-:W-:Y:S01]  /*d930*/  NOP ;  /* 0x0000000000007918 */ /* 0x000fe20000000000 */
.L_x_100:
[----:B------:R-:W-:Y:S01]  /*d940*/  NOP ;  /* 0x0000000000007918 */ /* 0x000fe20000000000 */
.L_x_99:
[----:B-1----:R-:W1:Y:S02]  /*d950*/  S2R R0, SR_TID.X ;  /* 0x0000000000007919 */ /* 0x002e640000002100 */
        /* <DEDUP_REMOVED lines=15> */
.L_x_101:
[----:B------:R-:W-:Y:S01]  /*da50*/  NOP ;  /* 0x0000000000007918 */ /* 0x000fe20000000000 */
[----:B-1--4-:R-:W-:Y:S05]  /*da60*/  EXIT ;  /* 0x000000000000794d */ /* 0x012fea0003800000 */
.L_x_14:
[----:B------:R-:W-:Y:S02]  /*da70*/  MOV R4, UR4 ;  /* 0x0000000400047c02 */ /* 0x000fe40008000f00 */
[----:B------:R-:W-:-:S07]  /*da80*/  MOV R3, R2 ;  /* 0x0000000200037202 */ /* 0x000fce0000000f00 */
.L_x_102:
[----:B--2---:R2:W3:Y:S02]  /*da90*/  SYNCS.PHASECHK.TRANS64.TRYWAIT P0, [R4+URZ+0x50], R3 ;  /* 0x00005003040075a7 */ /* 0x0044e400080011ff */
[----:B---3--:R-:W-:Y:S05]  /*daa0*/  @!P0 NANOSLEEP.SYNCS 0x989680 ;  /* 0x009896800000895d */ /* 0x008fea0003900000 */
[----:B------:R-:W3:Y:S02]  /*dab0*/  @!P0 SYNCS.PHASECHK.TRANS64 P0, [R4+URZ+0x50], R3 ;  /* 0x00005003040085a7 */ /* 0x000ee400080010ff */
[----:B---3--:R-:W-:Y:S05]  /*dac0*/  @!P0 BRA `(.L_x_102) ;  /* 0xfffffffc00f08947 */ /* 0x008fea000383ffff */
[----:B------:R-:W-:Y:S05]  /*dad0*/  BRA `(.L_x_103) ;  /* 0xffffff3400207947 */ /* 0x000fea000383ffff */
.L_x_16:
[----:B--2---:R-:W-:Y:S02]  /*dae0*/  MOV R4, UR14 ;  /* 0x0000000e00047c02 */ /* 0x004fe40008000f00 */
[----:B---3--:R-:W-:-:S07]  /*daf0*/  MOV R3, R2 ;  /* 0x0000000200037202 */ /* 0x008fce0000000f00 */
.L_x_104:
[----:B--2---:R2:W3:Y:S02]  /*db00*/  SYNCS.PHASECHK.TRANS64.TRYWAIT P0, [R4+URZ+0x10], R3 ;  /* 0x00001003040075a7 */ /* 0x0044e400080011ff */
[----:B---3--:R-:W-:Y:S05]  /*db10*/  @!P0 NANOSLEEP.SYNCS 0x989680 ;  /* 0x009896800000895d */ /* 0x008fea0003900000 */
[----:B------:R-:W3:Y:S02]  /*db20*/  @!P0 SYNCS.PHASECHK.TRANS64 P0, [R4+URZ+0x10], R3 ;  /* 0x00001003040085a7 */ /* 0x000ee400080010ff */
[----:B---3--:R-:W-:Y:S05]  /*db30*/  @!P0 BRA `(.L_x_104) ;  /* 0xfffffffc00f08947 */ /* 0x008fea000383ffff */
[----:B------:R-:W-:Y:S05]  /*db40*/  BRA `(.L_x_105) ;  /* 0xffffff34009c7947 */ /* 0x000fea000383ffff */
.L_x_18:
[----:B------:R-:W-:Y:S02]  /*db50*/  MOV R4, UR14 ;  /* 0x0000000e00047c02 */ /* 0x000fe40008000f00 */
[----:B----4-:R-:W-:-:S07]  /*db60*/  MOV R3, R2 ;  /* 0x0000000200037202 */ /* 0x010fce0000000f00 */
.L_x_106:
[----:B--2---:R2:W3:Y:S02]  /*db70*/  SYNCS.PHASECHK.TRANS64.TRYWAIT P0, [R4+URZ+0x18], R3 ;  /* 0x00001803040075a7 */ /* 0x0044e400080011ff */
[----:B---3--:R-:W-:Y:S05]  /*db80*/  @!P0 NANOSLEEP.SYNCS 0x989680 ;  /* 0x009896800000895d */ /* 0x008fea0003900000 */
[----:B------:R-:W3:Y:S02]  /*db90*/  @!P0 SYNCS.PHASECHK.TRANS64 P0, [R4+URZ+0x18], R3 ;  /* 0x00001803040085a7 */ /* 0x000ee400080010ff */
[----:B---3--:R-:W-:Y:S05]  /*dba0*/  @!P0 BRA `(.L_x_106) ;  /* 0xfffffffc00f08947 */ /* 0x008fea000383ffff */
[----:B------:R-:W-:Y:S05]  /*dbb0*/  BRA `(.L_x_107) ;  /* 0xffffff3400e47947 */ /* 0x000fea000383ffff */
.L_x_20:
[----:B------:R-:W-:Y:S02]  /*dbc0*/  MOV R4, UR4 ;  /* 0x0000000400047c02 */ /* 0x000fe40008000f00 */
[----:B---34-:R-:W-:-:S07]  /*dbd0*/  MOV R3, R2 ;  /* 0x0000000200037202 */ /* 0x018fce0000000f00 */
.L_x_108:
[----:B--2---:R2:W3:Y:S02]  /*dbe0*/  SYNCS.PHASECHK.TRANS64.TRYWAIT P0, [R4+URZ+0x50], R3 ;  /* 0x00005003040075a7 */ /* 0x0044e400080011ff */
[----:B---3--:R-:W-:Y:S05]  /*dbf0*/  @!P0 NANOSLEEP.SYNCS 0x989680 ;  /* 0x009896800000895d */ /* 0x008fea0003900000 */
[----:B------:R-:W3:Y:S02]  /*dc00*/  @!P0 SYNCS.PHASECHK.TRANS64 P0, [R4+URZ+0x50], R3 ;  /* 0x00005003040085a7 */ /* 0x000ee400080010ff */
[----:B---3--:R-:W-:Y:S05]  /*dc10*/  @!P0 BRA `(.L_x_108) ;  /* 0xfffffffc00f08947 */ /* 0x008fea000383ffff */
[----:B------:R-:W-:Y:S05]  /*dc20*/  BRA `(.L_x_109) ;  /* 0xffffff38002c7947 */ /* 0x000fea000383ffff */
.L_x_23:
[----:B------:R-:W-:Y:S02]  /*dc30*/  MOV R4, UR4 ;  /* 0x0000000400047c02 */ /* 0x000fe40008000f00 */
[----:B---34-:R-:W-:-:S07]  /*dc40*/  MOV R3, R2 ;  /* 0x0000000200037202 */ /* 0x018fce0000000f00 */
.L_x_110:
[----:B--2---:R2:W3:Y:S02]  /*dc50*/  SYNCS.PHASECHK.TRANS64.TRYWAIT P0, [R4+URZ+0x50], R3 ;  /* 0x00005003040075a7 */ /* 0x0044e400080011ff */
[----:B---3--:R-:W-:Y:S05]  /*dc60*/  @!P0 NANOSLEEP.SYNCS 0x989680 ;  /* 0x009896800000895d */ /* 0x008fea0003900000 */
[----:B------:R-:W3:Y:S02]  /*dc70*/  @!P0 SYNCS.PHASECHK.TRANS64 P0, [R4+URZ+0x50], R3 ;  /* 0x00005003040085a7 */ /* 0x000ee400080010ff */
[----:B---3--:R-:W-:Y:S05]  /*dc80*/  @!P0 BRA `(.L_x_110) ;  /* 0xfffffffc00f08947 */ /* 0x008fea000383ffff */
[----:B------:R-:W-:Y:S05]  /*dc90*/  BRA `(.L_x_111) ;  /* 0xffffff3800d07947 */ /* 0x000fea000383ffff */
.L_x_25:
[----:B------:R-:W-:Y:S02]  /*dca0*/  MOV R4, UR5 ;  /* 0x0000000500047c02 */ /* 0x000fe40008000f00 */
[----:B---34-:R-:W-:-:S07]  /*dcb0*/  MOV R3, R2 ;  /* 0x0000000200037202 */ /* 0x018fce0000000f00 */
.L_x_112:
[----:B--2---:R2:W3:Y:S02]  /*dcc0*/  SYNCS.PHASECHK.TRANS64.TRYWAIT P0, [R4+URZ+0x50], R3 ;  /* 0x00005003040075a7 */ /* 0x0044e400080011ff */
[----:B---3--:R-:W-:Y:S05]  /*dcd0*/  @!P0 NANOSLEEP.SYNCS 0x989680 ;  /* 0x009896800000895d */ /* 0x008fea0003900000 */
[----:B------:R-:W3:Y:S02]  /*dce0*/  @!P0 SYNCS.PHASECHK.TRANS64 P0, [R4+URZ+0x50], R3 ;  /* 0x00005003040085a7 */ /* 0x000ee400080010ff */
[----:B---3--:R-:W-:Y:S05]  /*dcf0*/  @!P0 BRA `(.L_x_112) ;  /* 0xfffffffc00f08947 */ /* 0x008fea000383ffff */
[----:B------:R-:W-:Y:S05]  /*dd00*/  BRA `(.L_x_113) ;  /* 0xffffff3800f47947 */ /* 0x000fea000383ffff */
.L_x_29:
[----:B------:R-:W-:Y:S02]  /*dd10*/  MOV R0, UR5 ;  /* 0x0000000500007c02 */ /* 0x000fe40008000f00 */
[----:B------:R-:W-:-:S07]  /*dd20*/  MOV R3, R2 ;  /* 0x0000000200037202 */ /* 0x000fce0000000f00 */
.L_x_114:
[----:B-1----:R1:W2:Y:S02]  /*dd30*/  SYNCS.PHASECHK.TRANS64.TRYWAIT P0, [R0+URZ+0x50], R3 ;  /* 0x00005003000075a7 */ /* 0x0022a400080011ff */
[----:B--2---:R-:W-:Y:S05]  /*dd40*/  @!P0 NANOSLEEP.SYNCS 0x989680 ;  /* 0x009896800000895d */ /* 0x004fea0003900000 */
[----:B------:R-:W2:Y:S02]  /*dd50*/  @!P0 SYNCS.PHASECHK.TRANS64 P0, [R0+URZ+0x50], R3 ;  /* 0x00005003000085a7 */ /* 0x000ea400080010ff */
[----:B--2---:R-:W-:Y:S05]  /*dd60*/  @!P0 BRA `(.L_x_114) ;  /* 0xfffffffc00f08947 */ /* 0x004fea000383ffff */
[----:B------:R-:W-:Y:S05]  /*dd70*/  BRA `(.L_x_115) ;  /* 0xffffff4000087947 */ /* 0x000fea000383ffff */
.L_x_31:
[----:B------:R-:W-:Y:S02]  /*dd80*/  MOV R0, UR4 ;  /* 0x0000000400007c02 */ /* 0x000fe40008000f00 */
[----:B------:R-:W-:-:S07]  /*dd90*/  MOV R3, R2 ;  /* 0x0000000200037202 */ /* 0x000fce0000000f00 */
.L_x_116:
[----:B-1----:R1:W2:Y:S02]  /*dda0*/  SYNCS.PHASECHK.TRANS64.TRYWAIT P0, [R0+URZ+0x18], R3 ;  /* 0x00001803000075a7 */ /* 0x0022a400080011ff */
[----:B--2---:R-:W-:Y:S05]  /*ddb0*/  @!P0 NANOSLEEP.SYNCS 0x989680 ;  /* 0x009896800000895d */ /* 0x004fea0003900000 */
[----:B------:R-:W2:Y:S02]  /*ddc0*/  @!P0 SYNCS.PHASECHK.TRANS64 P0, [R0+URZ+0x18], R3 ;  /* 0x00001803000085a7 */ /* 0x000ea400080010ff */
[----:B--2---:R-:W-:Y:S05]  /*ddd0*/  @!P0 BRA `(.L_x_116) ;  /* 0xfffffffc00f08947 */ /* 0x004fea000383ffff */
[----:B------:R-:W-:Y:S05]  /*dde0*/  BRA `(.L_x_117) ;  /* 0xffffff40000c7947 */ /* 0x000fea000383ffff */
.L_x_33:
[----:B-1----:R-:W-:Y:S02]  /*ddf0*/  MOV R0, UR4 ;  /* 0x0000000400007c02 */ /* 0x002fe40008000f00 */
[----:B------:R-:W-:-:S07]  /*de00*/  MOV R3, R2 ;  /* 0x0000000200037202 */ /* 0x000fce0000000f00 */
.L_x_118:
[----:B-1----:R1:W2:Y:S02]  /*de10*/  SYNCS.PHASECHK.TRANS64.TRYWAIT P0, [R0+URZ+0x18], R3 ;  /* 0x00001803000075a7 */ /* 0x0022a400080011ff */
[----:B--2---:R-:W-:Y:S05]  /*de20*/  @!P0 NANOSLEEP.SYNCS 0x989680 ;  /* 0x009896800000895d */ /* 0x004fea0003900000 */
[----:B------:R-:W2:Y:S02]  /*de30*/  @!P0 SYNCS.PHASECHK.TRANS64 P0, [R0+URZ+0x18], R3 ;  /* 0x00001803000085a7 */ /* 0x000ea400080010ff */
[----:B--2---:R-:W-:Y:S05]  /*de40*/  @!P0 BRA `(.L_x_118) ;  /* 0xfffffffc00f08947 */ /* 0x004fea000383ffff */
[----:B------:R-:W-:Y:S05]  /*de50*/  BRA `(.L_x_32) ;  /* 0xffffff4000107947 */ /* 0x000fea000383ffff */
.L_x_40:
[----:B------:R-:W-:-:S07]  /*de60*/  MOV R3, R2 ;  /* 0x0000000200037202 */ /* 0x000fce0000000f00 */
.L_x_119:
[----:B-1----:R1:W2:Y:S02]  /*de70*/  SYNCS.PHASECHK.TRANS64.TRYWAIT P0, [R4+URZ], R3 ;  /* 0x00000003040075a7 */ /* 0x0022a400080011ff */
[----:B--2---:R-:W-:Y:S05]  /*de80*/  @!P0 NANOSLEEP.SYNCS 0x989680 ;  /* 0x009896800000895d */ /* 0x004fea0003900000 */
[----:B------:R-:W2:Y:S02]  /*de90*/  @!P0 SYNCS.PHASECHK.TRANS64 P0, [R4+URZ], R3 ;  /* 0x00000003040085a7 */ /* 0x000ea400080010ff */
[----:B--2---:R-:W-:Y:S05]  /*dea0*/  @!P0 BRA `(.L_x_119) ;  /* 0xfffffffc00f08947 */ /* 0x004fea000383ffff */
[----:B------:R-:W-:Y:S05]  /*deb0*/  BRA `(.L_x_39) ;  /* 0xffffff4000f07947 */ /* 0x000fea000383ffff */
.L_x_43:
[----:B------:R-:W-:-:S07]  /*dec0*/  MOV R3, R2 ;  /* 0x0000000200037202 */ /* 0x000fce0000000f00 */
.L_x_120:
[----:B-1----:R1:W2:Y:S02]  /*ded0*/  SYNCS.PHASECHK.TRANS64.TRYWAIT P0, [R4+URZ], R3 ;  /* 0x00000003040075a7 */ /* 0x0022a400080011ff */
[----:B--2---:R-:W-:Y:S05]  /*dee0*/  @!P0 NANOSLEEP.SYNCS 0x989680 ;  /* 0x009896800000895d */ /* 0x004fea0003900000 */
[----:B------:R-:W2:Y:S02]  /*def0*/  @!P0 SYNCS.PHASECHK.TRANS64 P0, [R4+URZ], R3 ;  /* 0x00000003040085a7 */ /* 0x000ea400080010ff */
[----:B--2---:R-:W-:Y:S05]  /*df00*/  @!P0 BRA `(.L_x_120) ;  /* 0xfffffffc00f08947 */ /* 0x004fea000383ffff */
[----:B------:R-:W-:Y:S05]  /*df10*/  BRA `(.L_x_42) ;  /* 0xffffff4400647947 */ /* 0x000fea000383ffff */
.L_x_46:
[----:B------:R-:W-:Y:S02]  /*df20*/  MOV R3, UR26 ;  /* 0x0000001a00037c02 */ /* 0x000fe40008000f00 */
[-C--:B------:R-:W-:Y:S02]  /*df30*/  MOV R4, R0.reuse ;  /* 0x0000000000047202 */ /* 0x080fe40000000f00 */
[----:B------:R-:W-:-:S07]  /*df40*/  MOV R5, R0 ;  /* 0x0000000000057202 */ /* 0x000fce0000000f00 */
.L_x_121:
[----:B-1----:R1:W2:Y:S02]  /*df50*/  SYNCS.PHASECHK.TRANS64.TRYWAIT P0, [R3+URZ], R5 ;  /* 0x00000005030075a7 */ /* 0x0022a400080011ff */
[----:B--2---:R-:W-:Y:S05]  /*df60*/  @!P0 NANOSLEEP.SYNCS 0x989680 ;  /* 0x009896800000895d */ /* 0x004fea0003900000 */
[----:B------:R-:W2:Y:S02]  /*df70*/  @!P0 SYNCS.PHASECHK.TRANS64 P0, [R3+URZ], R5 ;  /* 0x00000005030085a7 */ /* 0x000ea400080010ff */
[----:B--2---:R-:W-:Y:S05]  /*df80*/  @!P0 BRA `(.L_x_121) ;  /* 0xfffffffc00f08947 */ /* 0x004fea000383ffff */
[----:B------:R-:W-:Y:S05]  /*df90*/  BRA `(.L_x_122) ;  /* 0xffffff4c00087947 */ /* 0x000fea000383ffff */
.L_x_47:
[----:B------:R-:W-:Y:S02]  /*dfa0*/  MOV R4, UR4 ;  /* 0x0000000400047c02 */ /* 0x000fe40008000f00 */
[----:B------:R-:W-:Y:S02]  /*dfb0*/  MOV R5, UR4 ;  /* 0x0000000400057c02 */ /* 0x000fe40008000f00 */
[----:B------:R-:W-:-:S07]  /*dfc0*/  MOV R3, UR21 ;  /* 0x0000001500037c02 */ /* 0x000fce0008000f00 */
.L_x_123:
[----:B-1----:R1:W2:Y:S02]  /*dfd0*/  SYNCS.PHASECHK.TRANS64.TRYWAIT P0, [R3+URZ+0x20], R5 ;  /* 0x00002005030075a7 */ /* 0x0022a400080011ff */
[----:B--2---:R-:W-:Y:S05]  /*dfe0*/  @!P0 NANOSLEEP.SYNCS 0x989680 ;  /* 0x009896800000895d */ /* 0x004fea0003900000 */
[----:B------:R-:W2:Y:S02]  /*dff0*/  @!P0 SYNCS.PHASECHK.TRANS64 P0, [R3+URZ+0x20], R5 ;  /* 0x00002005030085a7 */ /* 0x000ea400080010ff */
[----:B--2---:R-:W-:Y:S05]  /*e000*/  @!P0 BRA `(.L_x_123) ;  /* 0xfffffffc00f08947 */ /* 0x004fea000383ffff */
[----:B------:R-:W-:Y:S05]  /*e010*/  BRA `(.L_x_124) ;  /* 0xffffff4800fc7947 */ /* 0x000fea000383ffff */
.L_x_48:
[----:B------:R-:W-:Y:S02]  /*e020*/  MOV R3, UR26 ;  /* 0x0000001a00037c02 */ /* 0x000fe40008000f00 */
[-C--:B------:R-:W-:Y:S02]  /*e030*/  MOV R4, R0.reuse ;  /* 0x0000000000047202 */ /* 0x080fe40000000f00 */
[----:B------:R-:W-:-:S07]  /*e040*/  MOV R5, R0 ;  /* 0x0000000000057202 */ /* 0x000fce0000000f00 */
.L_x_125:
[----:B-1----:R1:W2:Y:S02]  /*e050*/  SYNCS.PHASECHK.TRANS64.TRYWAIT P0, [R3+URZ+0x8], R5 ;  /* 0x00000805030075a7 */ /* 0x0022a400080011ff */
[----:B--2---:R-:W-:Y:S05]  /*e060*/  @!P0 NANOSLEEP.SYNCS 0x989680 ;  /* 0x009896800000895d */ /* 0x004fea0003900000 */
[----:B------:R-:W2:Y:S02]  /*e070*/  @!P0 SYNCS.PHASECHK.TRANS64 P0, [R3+URZ+0x8], R5 ;  /* 0x00000805030085a7 */ /* 0x000ea400080010ff */
[----:B--2---:R-:W-:Y:S05]  /*e080*/  @!P0 BRA `(.L_x_125) ;  /* 0xfffffffc00f08947 */ /* 0x004fea000383ffff */
[----:B------:R-:W-:Y:S05]  /*e090*/  BRA `(.L_x_126) ;  /* 0xffffff4c00b47947 */ /* 0x000fea000383ffff */
.L_x_50:
[----:B------:R-:W-:Y:S02]  /*e0a0*/  MOV R4, UR4 ;  /* 0x0000000400047c02 */ /* 0x000fe40008000f00 */
[----:B------:R-:W-:Y:S02]  /*e0b0*/  MOV R5, UR4 ;  /* 0x0000000400057c02 */ /* 0x000fe40008000f00 */
[----:B------:R-:W-:Y:S07]  /*e0c0*/  MOV R0, UR60 ;  /* 0x0000003c00007c02 */ /* 0x000fee0008000f00 */
.L_x_127:
[----:B-1----:R1:W4:Y:S02]  /*e0d0*/  SYNCS.PHASECHK.TRANS64.TRYWAIT P0, [R0+URZ], R5 ;  /* 0x00000005000075a7 */ /* 0x00232400080011ff */
[----:B----4-:R-:W-:Y:S05]  /*e0e0*/  @!P0 NANOSLEEP.SYNCS 0x989680 ;  /* 0x009896800000895d */ /* 0x010fea0003900000 */
[----:B------:R-:W4:Y:S02]  /*e0f0*/  @!P0 SYNCS.PHASECHK.TRANS64 P0, [R0+URZ], R5 ;  /* 0x00000005000085a7 */ /* 0x000f2400080010ff */
[----:B----4-:R-:W-:Y:S05]  /*e100*/  @!P0 BRA `(.L_x_127) ;  /* 0xfffffffc00f08947 */ /* 0x010fea000383ffff */
[----:B------:R-:W-:Y:S05]  /*e110*/  BRA `(.L_x_128) ;  /* 0xffffff5000947947 */ /* 0x000fea000383ffff */
.L_x_51:
[----:B------:R-:W-:Y:S02]  /*e120*/  MOV R3, UR26 ;  /* 0x0000001a00037c02 */ /* 0x000fe40008000f00 */
[-C--:B------:R-:W-:Y:S02]  /*e130*/  MOV R4, R0.reuse ;  /* 0x0000000000047202 */ /* 0x080fe40000000f00 */
[----:B------:R-:W-:Y:S07]  /*e140*/  MOV R5, R0 ;  /* 0x0000000000057202 */ /* 0x000fee0000000f00 */
.L_x_129:
[----:B-1----:R1:W4:Y:S02]  /*e150*/  SYNCS.PHASECHK.TRANS64.TRYWAIT P0, [R3+URZ+0x90], R5 ;  /* 0x00009005030075a7 */ /* 0x00232400080011ff */
[----:B----4-:R-:W-:Y:S05]  /*e160*/  @!P0 NANOSLEEP.SYNCS 0x989680 ;  /* 0x009896800000895d */ /* 0x010fea0003900000 */
[----:B------:R-:W4:Y:S02]  /*e170*/  @!P0 SYNCS.PHASECHK.TRANS64 P0, [R3+URZ+0x90], R5 ;  /* 0x00009005030085a7 */ /* 0x000f2400080010ff */
[----:B----4-:R-:W-:Y:S05]  /*e180*/  @!P0 BRA `(.L_x_129) ;  /* 0xfffffffc00f08947 */ /* 0x010fea000383ffff */
[----:B------:R-:W-:Y:S05]  /*e190*/  BRA `(.L_x_130) ;  /* 0xffffff5000987947 */ /* 0x000fea000383ffff */
.L_x_52:
[----:B------:R-:W-:Y:S02]  /*e1a0*/  MOV R3, UR26 ;  /* 0x0000001a00037c02 */ /* 0x000fe40008000f00 */
[-C--:B------:R-:W-:Y:S02]  /*e1b0*/  MOV R4, R0.reuse ;  /* 0x0000000000047202 */ /* 0x080fe40000000f00 */
[----:B------:R-:W-:Y:S07]  /*e1c0*/  MOV R5, R0 ;  /* 0x0000000000057202 */ /* 0x000fee0000000f00 */
.L_x_131:
[----:B-1----:R1:W2:Y:S02]  /*e1d0*/  SYNCS.PHASECHK.TRANS64.TRYWAIT P0, [R3+URZ+0xa0], R5 ;  /* 0x0000a005030075a7 */ /* 0x0022a400080011ff */
[----:B--2---:R-:W-:Y:S05]  /*e1e0*/  @!P0 NANOSLEEP.SYNCS 0x989680 ;  /* 0x009896800000895d */ /* 0x004fea0003900000 */
[----:B------:R-:W2:Y:S02]  /*e1f0*/  @!P0 SYNCS.PHASECHK.TRANS64 P0, [R3+URZ+0xa0], R5 ;  /* 0x0000a005030085a7 */ /* 0x000ea400080010ff */
[----:B--2---:R-:W-:Y:S05]  /*e200*/  @!P0 BRA `(.L_x_131) ;  /* 0xfffffffc00f08947 */ /* 0x004fea000383ffff */
[----:B------:R-:W-:Y:S05]  /*e210*/  BRA `(.L_x_132) ;  /* 0xffffff5400207947 */ /* 0x000fea000383ffff */
.L_x_53:
[----:B------:R-:W-:Y:S02]  /*e220*/  MOV R4, UR4 ;  /* 0x0000000400047c02 */ /* 0x000fe40008000f00 */
[----:B------:R-:W-:Y:S02]  /*e230*/  MOV R5, UR4 ;  /* 0x0000000400057c02 */ /* 0x000fe40008000f00 */
[----:B------:R-:W-:Y:S07]  /*e240*/  MOV R3, UR58 ;  /* 0x0000003a00037c02 */ /* 0x000fee0008000f00 */
.L_x_133:
[----:B-1----:R1:W2:Y:S02]  /*e250*/  SYNCS.PHASECHK.TRANS64.TRYWAIT P0, [R3+URZ], R5 ;  /* 0x00000005030075a7 */ /* 0x0022a400080011ff */
[----:B--2---:R-:W-:Y:S05]  /*e260*/  @!P0 NANOSLEEP.SYNCS 0x989680 ;  /* 0x009896800000895d */ /* 0x004fea0003900000 */
[----:B------:R-:W2:Y:S02]  /*e270*/  @!P0 SYNCS.PHASECHK.TRANS64 P0, [R3+URZ], R5 ;  /* 0x00000005030085a7 */ /* 0x000ea400080010ff */
[----:B--2---:R-:W-:Y:S05]  /*e280*/  @!P0 BRA `(.L_x_133) ;  /* 0xfffffffc00f08947 */ /* 0x004fea000383ffff */
[----:B------:R-:W-:Y:S05]  /*e290*/  BRA `(.L_x_134) ;  /* 0xffffff5400607947 */ /* 0x000fea000383ffff */
.L_x_54:
[----:B------:R-:W-:Y:S02]  /*e2a0*/  MOV R3, UR26 ;  /* 0x0000001a00037c02 */ /* 0x000fe40008000f00 */
[-C--:B------:R-:W-:Y:S02]  /*e2b0*/  MOV R4, R0.reuse ;  /* 0x0000000000047202 */ /* 0x080fe40000000f00 */
[----:B------:R-:W-:Y:S07]  /*e2c0*/  MOV R5, R0 ;  /* 0x0000000000057202 */ /* 0x000fee0000000f00 */
.L_x_135:
[----:B-1----:R1:W2:Y:S02]  /*e2d0*/  SYNCS.PHASECHK.TRANS64.TRYWAIT P0, [R3+URZ+0x98], R5 ;  /* 0x00009805030075a7 */ /* 0x0022a400080011ff */
[----:B--2---:R-:W-:Y:S05]  /*e2e0*/  @!P0 NANOSLEEP.SYNCS 0x989680 ;  /* 0x009896800000895d */ /* 0x004fea0003900000 */
[----:B------:R-:W2:Y:S02]  /*e2f0*/  @!P0 SYNCS.PHASECHK.TRANS64 P0, [R3+URZ+0x98], R5 ;  /* 0x00009805030085a7 */ /* 0x000ea400080010ff */
[----:B--2---:R-:W-:Y:S05]  /*e300*/  @!P0 BRA `(.L_x_135) ;  /* 0xfffffffc00f08947 */ /* 0x004fea000383ffff */
[----:B------:R-:W-:Y:S05]  /*e310*/  BRA `(.L_x_136) ;  /* 0xffffff5800547947 */ /* 0x000fea000383ffff */
.L_x_55:
[----:B------:R-:W-:Y:S02]  /*e320*/  MOV R3, UR26 ;  /* 0x0000001a00037c02 */ /* 0x000fe40008000f00 */
[-C--:B------:R-:W-:Y:S02]  /*e330*/  MOV R4, R0.reuse ;  /* 0x0000000000047202 */ /* 0x080fe40000000f00 */
[----:B------:R-:W-:Y:S07]  /*e340*/  MOV R5, R0 ;  /* 0x0000000000057202 */ /* 0x000fee0000000f00 */
.L_x_137:
[----:B-1----:R1:W2:Y:S02]  /*e350*/  SYNCS.PHASECHK.TRANS64.TRYWAIT P0, [R3+URZ+0xa8], R5 ;  /* 0x0000a805030075a7 */ /* 0x0022a400080011ff */
[----:B--2---:R-:W-:Y:S05]  /*e360*/  @!P0 NANOSLEEP.SYNCS 0x989680 ;  /* 0x009896800000895d */ /* 0x004fea0003900000 */
[----:B------:R-:W2:Y:S02]  /*e370*/  @!P0 SYNCS.PHASECHK.TRANS64 P0, [R3+URZ+0xa8], R5 ;  /* 0x0000a805030085a7 */ /* 0x000ea400080010ff */
[----:B--2---:R-:W-:Y:S05]  /*e380*/  @!P0 BRA `(.L_x_137) ;  /* 0xfffffffc00f08947 */ /* 0x004fea000383ffff */
[----:B------:R-:W-:Y:S05]  /*e390*/  BRA `(.L_x_138) ;  /* 0xffffff5800b07947 */ /* 0x000fea000383ffff */
.L_x_57:
[----:B------:R-:W-:Y:S02]  /*e3a0*/  MOV R4, UR4 ;  /* 0x0000000400047c02 */ /* 0x000fe40008000f00 */
[----:B------:R-:W-:Y:S02]  /*e3b0*/  MOV R5, UR4 ;  /* 0x0000000400057c02 */ /* 0x000fe40008000f00 */
[----:B------:R-:W-:-:S07]  /*e3c0*/  MOV R0, UR7 ;  /* 0x0000000700007c02 */ /* 0x000fce0008000f00 */
.L_x_139:
[----:B-1----:R1:W2:Y:S02]  /*e3d0*/  SYNCS.PHASECHK.TRANS64.TRYWAIT P0, [R0+URZ+0x20], R5 ;  /* 0x00002005000075a7 */ /* 0x0022a400080011ff */
[----:B--2---:R-:W-:Y:S05]  /*e3e0*/  @!P0 NANOSLEEP.SYNCS 0x989680 ;  /* 0x009896800000895d */ /* 0x004fea0003900000 */
[----:B------:R-:W2:Y:S02]  /*e3f0*/  @!P0 SYNCS.PHASECHK.TRANS64 P0, [R0+URZ+0x20], R5 ;  /* 0x00002005000085a7 */ /* 0x000ea400080010ff */
[----:B--2---:R-:W-:Y:S05]  /*e400*/  @!P0 BRA `(.L_x_139) ;  /* 0xfffffffc00f08947 */ /* 0x004fea000383ffff */
[----:B------:R-:W-:Y:S05]  /*e410*/  BRA `(.L_x_140) ;  /* 0xffffff5c00787947 */ /* 0x000fea000383ffff */
.L_x_58:
[----:B------:R-:W-:Y:S02]  /*e420*/  MOV R3, UR26 ;  /* 0x0000001a00037c02 */ /* 0x000fe40008000f00 */
[-C--:B------:R-:W-:Y:S02]  /*e430*/  MOV R4, R0.reuse ;  /* 0x0000000000047202 */ /* 0x080fe40000000f00 */
[----:B------:R-:W-:-:S07]  /*e440*/  MOV R5, R0 ;  /* 0x0000000000057202 */ /* 0x000fce0000000f00 */
.L_x_141:
[----:B-1----:R1:W2:Y:S02]  /*e450*/  SYNCS.PHASECHK.TRANS64.TRYWAIT P0, [R3+URZ+0x90], R5 ;  /* 0x00009005030075a7 */ /* 0x0022a400080011ff */
[----:B--2---:R-:W-:Y:S05]  /*e460*/  @!P0 NANOSLEEP.SYNCS 0x989680 ;  /* 0x009896800000895d */ /* 0x004fea0003900000 */
[----:B------:R-:W2:Y:S02]  /*e470*/  @!P0 SYNCS.PHASECHK.TRANS64 P0, [R3+URZ+0x90], R5 ;  /* 0x00009005030085a7 */ /* 0x000ea400080010ff */
[----:B--2---:R-:W-:Y:S05]  /*e480*/  @!P0 BRA `(.L_x_141) ;  /* 0xfffffffc00f08947 */ /* 0x004fea000383ffff */
[----:B------:R-:W-:Y:S05]  /*e490*/  BRA `(.L_x_142) ;  /* 0xffffff5c007c7947 */ /* 0x000fea000383ffff */
.L_x_59:
[----:B------:R-:W-:Y:S02]  /*e4a0*/  MOV R3, UR26 ;  /* 0x0000001a00037c02 */ /* 0x000fe40008000f00 */
[-C--:B------:R-:W-:Y:S02]  /*e4b0*/  MOV R4, R0.reuse ;  /* 0x0000000000047202 */ /* 0x080fe40000000f00 */
[----:B------:R-:W-:-:S07]  /*e4c0*/  MOV R5, R0 ;  /* 0x0000000000057202 */ /* 0x000fce0000000f00 */
.L_x_143:
[----:B-1----:R1:W2:Y:S02]  /*e4d0*/  SYNCS.PHASECHK.TRANS64.TRYWAIT P0, [R3+URZ+0xa0], R5 ;  /* 0x0000a005030075a7 */ /* 0x0022a400080011ff */
[----:B--2---:R-:W-:Y:S05]  /*e4e0*/  @!P0 NANOSLEEP.SYNCS 0x989680 ;  /* 0x009896800000895d */ /* 0x004fea0003900000 */
[----:B------:R-:W2:Y:S02]  /*e4f0*/  @!P0 SYNCS.PHASECHK.TRANS64 P0, [R3+URZ+0xa0], R5 ;  /* 0x0000a005030085a7 */ /* 0x000ea400080010ff */
[----:B--2---:R-:W-:Y:S05]  /*e500*/  @!P0 BRA `(.L_x_143) ;  /* 0xfffffffc00f08947 */ /* 0x004fea000383ffff */
[----:B------:R-:W-:Y:S05]  /*e510*/  BRA `(.L_x_144) ;  /* 0xffffff6000007947 */ /* 0x000fea000383ffff */
.L_x_60:
[----:B------:R-:W-:Y:S02]  /*e520*/  MOV R3, UR26 ;  /* 0x0000001a00037c02 */ /* 0x000fe40008000f00 */
[-C--:B------:R-:W-:Y:S02]  /*e530*/  MOV R4, R0.reuse ;  /* 0x0000000000047202 */ /* 0x080fe40000000f00 */
[----:B------:R-:W-:-:S07]  /*e540*/  MOV R5, R0 ;  /* 0x0000000000057202 */ /* 0x000fce0000000f00 */
.L_x_145:
[----:B-1----:R1:W2:Y:S02]  /*e550*/  SYNCS.PHASECHK.TRANS64.TRYWAIT P0, [R3+URZ+0x98], R5 ;  /* 0x00009805030075a7 */ /* 0x0022a400080011ff */
[----:B--2---:R-:W-:Y:S05]  /*e560*/  @!P0 NANOSLEEP.SYNCS 0x989680 ;  /* 0x009896800000895d */ /* 0x004fea0003900000 */
[----:B------:R-:W2:Y:S02]  /*e570*/  @!P0 SYNCS.PHASECHK.TRANS64 P0, [R3+URZ+0x98], R5 ;  /* 0x00009805030085a7 */ /* 0x000ea400080010ff */
[----:B--2---:R-:W-:Y:S05]  /*e580*/  @!P0 BRA `(.L_x_145) ;  /* 0xfffffffc00f08947 */ /* 0x004fea000383ffff */
[----:B------:R-:W-:Y:S05]  /*e590*/  BRA `(.L_x_146) ;  /* 0xffffff6000347947 */ /* 0x000fea000383ffff */
.L_x_61:
[----:B------:R-:W-:Y:S02]  /*e5a0*/  MOV R3, UR26 ;  /* 0x0000001a00037c02 */ /* 0x000fe40008000f00 */
[-C--:B------:R-:W-:Y:S02]  /*e5b0*/  MOV R4, R0.reuse ;  /* 0x0000000000047202 */ /* 0x080fe40000000f00 */
[----:B------:R-:W-:-:S07]  /*e5c0*/  MOV R5, R0 ;  /* 0x0000000000057202 */ /* 0x000fce0000000f00 */
.L_x_147:
[----:B-1----:R1:W2:Y:S02]  /*e5d0*/  SYNCS.PHASECHK.TRANS64.TRYWAIT P0, [R3+URZ+0xa8], R5 ;  /* 0x0000a805030075a7 */ /* 0x0022a400080011ff */
[----:B--2---:R-:W-:Y:S05]  /*e5e0*/  @!P0 NANOSLEEP.SYNCS 0x989680 ;  /* 0x009896800000895d */ /* 0x004fea0003900000 */
[----:B------:R-:W2:Y:S02]  /*e5f0*/  @!P0 SYNCS.PHASECHK.TRANS64 P0, [R3+URZ+0xa8], R5 ;  /* 0x0000a805030085a7 */ /* 0x000ea400080010ff */
[----:B--2---:R-:W-:Y:S05]  /*e600*/  @!P0 BRA `(.L_x_147) ;  /* 0xfffffffc00f08947 */ /* 0x004fea000383ffff */
[----:B------:R-:W-:Y:S05]  /*e610*/  BRA `(.L_x_148) ;  /* 0xffffff6000947947 */ /* 0x000fea000383ffff */
.L_x_63:
[----:B------:R-:W-:-:S07]  /*e620*/  MOV R0, UR26 ;  /* 0x0000001a00007c02 */ /* 0x000fce0008000f00 */
.L_x_149:
[----:B--2---:R2:W4:Y:S02]  /*e630*/  SYNCS.PHASECHK.TRANS64.TRYWAIT P0, [R0+URZ+0x140], RZ ;  /* 0x000140ff000075a7 */ /* 0x00452400080011ff */
[----:B----4-:R-:W-:Y:S05]  /*e640*/  @!P0 NANOSLEEP.SYNCS 0x989680 ;  /* 0x009896800000895d */ /* 0x010fea0003900000 */
[----:B------:R-:W4:Y:S02]  /*e650*/  @!P0 SYNCS.PHASECHK.TRANS64 P0, [R0+URZ+0x140], RZ ;  /* 0x000140ff000085a7 */ /* 0x000f2400080010ff */
[----:B----4-:R-:W-:Y:S05]  /*e660*/  @!P0 BRA `(.L_x_149) ;  /* 0xfffffffc00f08947 */ /* 0x010fea000383ffff */
[----:B------:R-:W-:Y:S05]  /*e670*/  BRA `(.L_x_150) ;  /* 0xffffff64003c7947 */ /* 0x000fea000383ffff */
.L_x_69:
[----:B------:R-:W-:Y:S02]  /*e680*/  MOV R3, UR13 ;  /* 0x0000000d00037c02 */ /* 0x000fe40008000f00 */
[-C--:B------:R-:W-:Y:S02]  /*e690*/  MOV R4, R0.reuse ;  /* 0x0000000000047202 */ /* 0x080fe40000000f00 */
[----:B------:R-:W-:-:S07]  /*e6a0*/  MOV R5, R0 ;  /* 0x0000000000057202 */ /* 0x000fce0000000f00 */
.L_x_151:
[----:B--2---:R2:W3:Y:S02]  /*e6b0*/  SYNCS.PHASECHK.TRANS64.TRYWAIT P0, [R3+URZ+0x100], R5 ;  /* 0x00010005030075a7 */ /* 0x0044e400080011ff */
[----:B---3--:R-:W-:Y:S05]  /*e6c0*/  @!P0 NANOSLEEP.SYNCS 0x989680 ;  /* 0x009896800000895d */ /* 0x008fea0003900000 */
[----:B------:R-:W3:Y:S02]  /*e6d0*/  @!P0 SYNCS.PHASECHK.TRANS64 P0, [R3+URZ+0x100], R5 ;  /* 0x00010005030085a7 */ /* 0x000ee400080010ff */
[----:B---3--:R-:W-:Y:S05]  /*e6e0*/  @!P0 BRA `(.L_x_151) ;  /* 0xfffffffc00f08947 */ /* 0x008fea000383ffff */
[----:B------:R-:W-:Y:S05]  /*e6f0*/  BRA `(.L_x_152) ;  /* 0xffffff6800ec7947 */ /* 0x000fea000383ffff */
.L_x_70:
[----:B--2---:R-:W-:Y:S02]  /*e700*/  MOV R3, UR13 ;  /* 0x0000000d00037c02 */ /* 0x004fe40008000f00 */
[-C--:B------:R-:W-:Y:S02]  /*e710*/  MOV R4, R0.reuse ;  /* 0x0000000000047202 */ /* 0x080fe40000000f00 */
[----:B------:R-:W-:-:S07]  /*e720*/  MOV R5, R0 ;  /* 0x0000000000057202 */ /* 0x000fce0000000f00 */
.L_x_153:
[----:B--2---:R2:W3:Y:S02]  /*e730*/  SYNCS.PHASECHK.TRANS64.TRYWAIT P0, [R3+URZ+0x108], R5 ;  /* 0x00010805030075a7 */ /* 0x0044e400080011ff */
[----:B---3--:R-:W-:Y:S05]  /*e740*/  @!P0 NANOSLEEP.SYNCS 0x989680 ;  /* 0x009896800000895d */ /* 0x008fea0003900000 */
[----:B------:R-:W3:Y:S02]  /*e750*/  @!P0 SYNCS.PHASECHK.TRANS64 P0, [R3+URZ+0x108], R5 ;  /* 0x00010805030085a7 */ /* 0x000ee400080010ff */
[----:B---3--:R-:W-:Y:S05]  /*e760*/  @!P0 BRA `(.L_x_153) ;  /* 0xfffffffc00f08947 */ /* 0x008fea000383ffff */
[----:B------:R-:W-:Y:S05]  /*e770*/  BRA `(.L_x_154) ;  /* 0xffffff6800e07947 */ /* 0x000fea000383ffff */
.L_x_75:
[----:B------:R-:W-:Y:S02]  /*e780*/  MOV R2, UR6 ;  /* 0x0000000600027c02 */ /* 0x000fe40008000f00 */
[----:B------:R-:W-:-:S07]  /*e790*/  MOV R3, UR6 ;  /* 0x0000000600037c02 */ /* 0x000fce0008000f00 */
.L_x_155:
[----:B-1----:R1:W2:Y:S02]  /*e7a0*/  SYNCS.PHASECHK.TRANS64.TRYWAIT P0, [UR7], R3 ;  /* 0x00000003ff0075a7 */ /* 0x0022a40008001107 */
[----:B--2---:R-:W-:Y:S05]  /*e7b0*/  @!P0 NANOSLEEP.SYNCS 0x989680 ;  /* 0x009896800000895d */ /* 0x004fea0003900000 */
[----:B------:R-:W2:Y:S02]  /*e7c0*/  @!P0 SYNCS.PHASECHK.TRANS64 P0, [UR7], R3 ;  /* 0x00000003ff0085a7 */ /* 0x000ea40008001007 */
[----:B--2---:R-:W-:Y:S05]  /*e7d0*/  @!P0 BRA `(.L_x_155) ;  /* 0xfffffffc00f08947 */ /* 0x004fea000383ffff */
[----:B------:R-:W-:Y:S05]  /*e7e0*/  BRA `(.L_x_156) ;  /* 0xffffff7000d87947 */ /* 0x000fea000383ffff */
.L_x_76:
[----:B------:R-:W-:Y:S01]  /*e7f0*/  UIADD3 UR4, UPT, UPT, UR4, 0x80, URZ ;  /* 0x0000008004047890 */ /* 0x000fe2000fffe0ff */
[----:B------:R-:W-:Y:S02]  /*e800*/  MOV R2, UR5 ;  /* 0x0000000500027c02 */ /* 0x000fe40008000f00 */
[----:B-1----:R-:W-:-:S03]  /*e810*/  MOV R3, UR5 ;  /* 0x0000000500037c02 */ /* 0x002fc60008000f00 */
[----:B------:R-:W-:-:S07]  /*e820*/  MOV R0, UR4 ;  /* 0x0000000400007c02 */ /* 0x000fce0008000f00 */
.L_x_157:
[----:B-1----:R1:W2:Y:S02]  /*e830*/  SYNCS.PHASECHK.TRANS64.TRYWAIT P0, [R0+URZ], R3 ;  /* 0x00000003000075a7 */ /* 0x0022a400080011ff */
[----:B--2---:R-:W-:Y:S05]  /*e840*/  @!P0 NANOSLEEP.SYNCS 0x989680 ;  /* 0x009896800000895d */ /* 0x004fea0003900000 */
[----:B------:R-:W2:Y:S02]  /*e850*/  @!P0 SYNCS.PHASECHK.TRANS64 P0, [R0+URZ], R3 ;  /* 0x00000003000085a7 */ /* 0x000ea400080010ff */
[----:B--2---:R-:W-:Y:S05]  /*e860*/  @!P0 BRA `(.L_x_157) ;  /* 0xfffffffc00f08947 */ /* 0x004fea000383ffff */
[----:B------:R-:W-:Y:S05]  /*e870*/  BRA `(.L_x_158) ;  /* 0xffffff7000d47947 */ /* 0x000fea000383ffff */
.L_x_77:
[----:B------:R-:W-:Y:S02]  /*e880*/  MOV R2, UR4 ;  /* 0x0000000400027c02 */ /* 0x000fe40008000f00 */
[----:B------:R-:W-:-:S07]  /*e890*/  MOV R3, UR4 ;  /* 0x0000000400037c02 */ /* 0x000fce0008000f00 */
.L_x_159:
[----:B-1----:R1:W2:Y:S02]  /*e8a0*/  SYNCS.PHASECHK.TRANS64.TRYWAIT P0, [UR7], R3 ;  /* 0x00000003ff0075a7 */ /* 0x0022a40008001107 */
[----:B--2---:R-:W-:Y:S05]  /*e8b0*/  @!P0 NANOSLEEP.SYNCS 0x989680 ;  /* 0x009896800000895d */ /* 0x004fea0003900000 */
[----:B------:R-:W2:Y:S02]  /*e8c0*/  @!P0 SYNCS.PHASECHK.TRANS64 P0, [UR7], R3 ;  /* 0x00000003ff0085a7 */ /* 0x000ea40008001007 */
[----:B--2---:R-:W-:Y:S05]  /*e8d0*/  @!P0 BRA `(.L_x_159) ;  /* 0xfffffffc00f08947 */ /* 0x004fea000383ffff */
[----:B------:R-:W-:Y:S05]  /*e8e0*/  BRA `(.L_x_160) ;  /* 0xffffff9800a87947 */ /* 0x000fea000383ffff */
.L_x_79:
[----:B------:R-:W-:Y:S01]  /*e8f0*/  UIADD3 UR8, UPT, UPT, UR7, 0x80, URZ ;  /* 0x0000008007087890 */ /* 0x000fe2000fffe0ff */
[----:B------:R-:W-:Y:S02]  /*e900*/  MOV R2, UR4 ;  /* 0x0000000400027c02 */ /* 0x000fe40008000f00 */
[----:B-1----:R-:W-:-:S03]  /*e910*/  MOV R3, UR4 ;  /* 0x0000000400037c02 */ /* 0x002fc60008000f00 */
[----:B------:R-:W-:-:S07]  /*e920*/  MOV R0, UR8 ;  /* 0x0000000800007c02 */ /* 0x000fce0008000f00 */
.L_x_161:
[----:B-1----:R1:W3:Y:S02]  /*e930*/  SYNCS.PHASECHK.TRANS64.TRYWAIT P0, [R0+URZ], R3 ;  /* 0x00000003000075a7 */ /* 0x0022e400080011ff */
[----:B---3--:R-:W-:Y:S05]  /*e940*/  @!P0 NANOSLEEP.SYNCS 0x989680 ;  /* 0x009896800000895d */ /* 0x008fea0003900000 */
[----:B------:R-:W3:Y:S02]  /*e950*/  @!P0 SYNCS.PHASECHK.TRANS64 P0, [R0+URZ], R3 ;  /* 0x00000003000085a7 */ /* 0x000ee400080010ff */
[----:B---3--:R-:W-:Y:S05]  /*e960*/  @!P0 BRA `(.L_x_161) ;  /* 0xfffffffc00f08947 */ /* 0x008fea000383ffff */
[----:B------:R-:W-:Y:S05]  /*e970*/  BRA `(.L_x_162) ;  /* 0xffffff9800b87947 */ /* 0x000fea000383ffff */
.L_x_80:
[----:B------:R-:W-:Y:S01]  /*e980*/  MOV R2, UR4 ;  /* 0x0000000400027c02 */ /* 0x000fe20008000f00 */
[----:B------:R-:W-:Y:S01]  /*e990*/  UIADD3 UR6, UPT, UPT, UR7, 0xf0, URZ ;  /* 0x000000f007067890 */ /* 0x000fe2000fffe0ff */
[----:B------:R-:W-:-:S11]  /*e9a0*/  MOV R3, UR4 ;  /* 0x0000000400037c02 */ /* 0x000fd60008000f00 */
.L_x_163:
[----:B-1----:R1:W2:Y:S02]  /*e9b0*/  SYNCS.PHASECHK.TRANS64.TRYWAIT P0, [UR6], R3 ;  /* 0x00000003ff0075a7 */ /* 0x0022a40008001106 */
[----:B--2---:R-:W-:Y:S05]  /*e9c0*/  @!P0 NANOSLEEP.SYNCS 0x989680 ;  /* 0x009896800000895d */ /* 0x004fea0003900000 */
[----:B------:R-:W2:Y:S02]  /*e9d0*/  @!P0 SYNCS.PHASECHK.TRANS64 P0, [UR6], R3 ;  /* 0x00000003ff0085a7 */ /* 0x000ea40008001006 */
[----:B--2---:R-:W-:Y:S05]  /*e9e0*/  @!P0 BRA `(.L_x_163) ;  /* 0xfffffffc00f08947 */ /* 0x004fea000383ffff */
[----:B------:R-:W-:Y:S05]  /*e9f0*/  BRA `(.L_x_164) ;  /* 0xffffffb800307947 */ /* 0x000fea000383ffff */
.L_x_83:
[----:B------:R-:W-:Y:S01]  /*ea00*/  UIADD3 UR4, UPT, UPT, UR12, 0xf0, URZ ;  /* 0x000000f00c047890 */ /* 0x000fe2000fffe0ff */
[----:B------:R-:W-:Y:S02]  /*ea10*/  MOV R2, UR9 ;  /* 0x0000000900027c02 */ /* 0x000fe40008000f00 */
[----:B-1----:R-:W-:-:S03]  /*ea20*/  MOV R3, UR9 ;  /* 0x0000000900037c02 */ /* 0x002fc60008000f00 */
[----:B------:R-:W-:-:S07]  /*ea30*/  MOV R0, UR4 ;  /* 0x0000000400007c02 */ /* 0x000fce0008000f00 */
.L_x_165:
[----:B-1----:R1:W2:Y:S02]  /*ea40*/  SYNCS.PHASECHK.TRANS64.TRYWAIT P0, [R0+URZ], R3 ;  /* 0x00000003000075a7 */ /* 0x0022a400080011ff */
[----:B--2---:R-:W-:Y:S05]  /*ea50*/  @!P0 NANOSLEEP.SYNCS 0x989680 ;  /* 0x009896800000895d */ /* 0x004fea0003900000 */
[----:B------:R-:W2:Y:S02]  /*ea60*/  @!P0 SYNCS.PHASECHK.TRANS64 P0, [R0+URZ], R3 ;  /* 0x00000003000085a7 */ /* 0x000ea400080010ff */
[----:B--2---:R-:W-:Y:S05]  /*ea70*/  @!P0 BRA `(.L_x_165) ;  /* 0xfffffffc00f08947 */ /* 0x004fea000383ffff */
[----:B------:R-:W-:Y:S05]  /*ea80*/  BRA `(.L_x_166) ;  /* 0xffffffbc009c7947 */ /* 0x000fea000383ffff */
.L_x_93:
[----:B------:R-:W-:Y:S02]  /*ea90*/  MOV R0, UR7 ;  /* 0x0000000700007c02 */ /* 0x000fe40008000f00 */
[-C--:B------:R-:W-:Y:S02]  /*eaa0*/  MOV R4, R3.reuse ;  /* 0x0000000300047202 */ /* 0x080fe40000000f00 */
[----:B------:R-:W-:-:S07]  /*eab0*/  MOV R5, R3 ;  /* 0x0000000300057202 */ /* 0x000fce0000000f00 */
.L_x_167:
[----:B--2---:R2:W3:Y:S02]  /*eac0*/  SYNCS.PHASECHK.TRANS64.TRYWAIT P0, [R0+URZ+0xc0], R5 ;  /* 0x0000c005000075a7 */ /* 0x0044e400080011ff */
[----:B---3--:R-:W-:Y:S05]  /*ead0*/  @!P0 NANOSLEEP.SYNCS 0x989680 ;  /* 0x009896800000895d */ /* 0x008fea0003900000 */
[----:B------:R-:W3:Y:S02]  /*eae0*/  @!P0 SYNCS.PHASECHK.TRANS64 P0, [R0+URZ+0xc0], R5 ;  /* 0x0000c005000085a7 */ /* 0x000ee400080010ff */
[----:B---3--:R-:W-:Y:S05]  /*eaf0*/  @!P0 BRA `(.L_x_167) ;  /* 0xfffffffc00f08947 */ /* 0x008fea000383ffff */
[----:B------:R-:W-:Y:S05]  /*eb00*/  BRA `(.L_x_168) ;  /* 0xffffffd000fc7947 */ /* 0x000fea000383ffff */
.L_x_94:
[----:B--2---:R-:W-:Y:S02]  /*eb10*/  MOV R0, UR7 ;  /* 0x0000000700007c02 */ /* 0x004fe40008000f00 */
[-C--:B------:R-:W-:Y:S02]  /*eb20*/  MOV R4, R36.reuse ;  /* 0x0000002400047202 */ /* 0x080fe40000000f00 */
[----:B------:R-:W-:-:S07]  /*eb30*/  MOV R5, R36 ;  /* 0x0000002400057202 */ /* 0x000fce0000000f00 */
.L_x_169:
[----:B--2---:R2:W3:Y:S02]  /*eb40*/  SYNCS.PHASECHK.TRANS64.TRYWAIT P0, [R0+URZ+0x110], R5 ;  /* 0x00011005000075a7 */ /* 0x0044e400080011ff */
[----:B---3--:R-:W-:Y:S05]  /*eb50*/  @!P0 NANOSLEEP.SYNCS 0x989680 ;  /* 0x009896800000895d */ /* 0x008fea0003900000 */
[----:B------:R-:W3:Y:S02]  /*eb60*/  @!P0 SYNCS.PHASECHK.TRANS64 P0, [R0+URZ+0x110], R5 ;  /* 0x00011005000085a7 */ /* 0x000ee400080010ff */
[----:B---3--:R-:W-:Y:S05]  /*eb70*/  @!P0 BRA `(.L_x_169) ;  /* 0xfffffffc00f08947 */ /* 0x008fea000383ffff */
[----:B------:R-:W-:Y:S05]  /*eb80*/  BRA `(.L_x_170) ;  /* 0xffffffd000ec7947 */ /* 0x000fea000383ffff */
.L_x_95:
[----:B------:R-:W-:Y:S02]  /*eb90*/  MOV R0, UR7 ;  /* 0x0000000700007c02 */ /* 0x000fe40008000f00 */
[-C--:B------:R-:W-:Y:S02]  /*eba0*/  MOV R4, R3.reuse ;  /* 0x0000000300047202 */ /* 0x080fe40000000f00 */
[----:B------:R-:W-:-:S07]  /*ebb0*/  MOV R5, R3 ;  /* 0x0000000300057202 */ /* 0x000fce0000000f00 */
.L_x_171:
[----:B-1----:R1:W2:Y:S02]  /*ebc0*/  SYNCS.PHASECHK.TRANS64.TRYWAIT P0, [R0+URZ+0xc8], R5 ;  /* 0x0000c805000075a7 */ /* 0x0022a400080011ff */
[----:B--2---:R-:W-:Y:S05]  /*ebd0*/  @!P0 NANOSLEEP.SYNCS 0x989680 ;  /* 0x009896800000895d */ /* 0x004fea0003900000 */
[----:B------:R-:W2:Y:S02]  /*ebe0*/  @!P0 SYNCS.PHASECHK.TRANS64 P0, [R0+URZ+0xc8], R5 ;  /* 0x0000c805000085a7 */ /* 0x000ea400080010ff */
[----:B--2---:R-:W-:Y:S05]  /*ebf0*/  @!P0 BRA `(.L_x_171) ;  /* 0xfffffffc00f08947 */ /* 0x004fea000383ffff */
[----:B------:R-:W-:Y:S05]  /*ec00*/  BRA `(.L_x_172) ;  /* 0xffffffdc006c7947 */ /* 0x000fea000383ffff */
.L_x_96:
[----:B------:R-:W-:Y:S02]  /*ec10*/  MOV R3, UR7 ;  /* 0x0000000700037c02 */ /* 0x000fe40008000f00 */
[----:B------:R-:W-:-:S07]  /*ec20*/  MOV R37, R36 ;  /* 0x0000002400257202 */ /* 0x000fce0000000f00 */
.L_x_173:
[----:B-1----:R1:W2:Y:S02]  /*ec30*/  SYNCS.PHASECHK.TRANS64.TRYWAIT P0, [R3+URZ+0x118], R37 ;  /* 0x00011825030075a7 */ /* 0x0022a400080011ff */
[----:B--2---:R-:W-:Y:S05]  /*ec40*/  @!P0 NANOSLEEP.SYNCS 0x989680 ;  /* 0x009896800000895d */ /* 0x004fea0003900000 */
[----:B------:R-:W2:Y:S02]  /*ec50*/  @!P0 SYNCS.PHASECHK.TRANS64 P0, [R3+URZ+0x118], R37 ;  /* 0x00011825030085a7 */ /* 0x000ea400080010ff */
[----:B--2---:R-:W-:Y:S05]  /*ec60*/  @!P0 BRA `(.L_x_173) ;  /* 0xfffffffc00f08947 */ /* 0x004fea000383ffff */
[----:B------:R-:W-:Y:S05]  /*ec70*/  BRA `(.L_x_174) ;  /* 0xffffffdc00647947 */ /* 0x000fea000383ffff */
.L_x_98:
[----:B------:R-:W-:Y:S02]  /*ec80*/  MOV R0, UR7 ;  /* 0x0000000700007c02 */ /* 0x000fe40008000f00 */
[----:B------:R-:W-:-:S07]  /*ec90*/  MOV R3, R2 ;  /* 0x0000000200037202 */ /* 0x000fce0000000f00 */
.L_x_175:
[----:B-1----:R1:W2:Y:S02]  /*eca0*/  SYNCS.PHASECHK.TRANS64.TRYWAIT P0, [R0+URZ+0x118], R3 ;  /* 0x00011803000075a7 */ /* 0x0022a400080011ff */
[----:B--2---:R-:W-:Y:S05]  /*ecb0*/  @!P0 NANOSLEEP.SYNCS 0x989680 ;  /* 0x009896800000895d */ /* 0x004fea0003900000 */
[----:B------:R-:W2:Y:S02]  /*ecc0*/  @!P0 SYNCS.PHASECHK.TRANS64 P0, [R0+URZ+0x118], R3 ;  /* 0x00011803000085a7 */ /* 0x000ea400080010ff */
[----:B--2---:R-:W-:Y:S05]  /*ecd0*/  @!P0 BRA `(.L_x_175) ;  /* 0xfffffffc00f08947 */ /* 0x004fea000383ffff */
[----:B------:R-:W-:Y:S05]  /*ece0*/  BRA `(.L_x_176) ;  /* 0xffffffe800dc7947 */ /* 0x000fea000383ffff */
        .weak           $__internal_0_$__cuda_sm10x_tcgen05_guardrail_trap_col_being_dealloced_not_returned_by_alloc
        .type           $__internal_0_$__cuda_sm10x_tcgen05_guardrail_trap_col_being_dealloced_not_returned_by_alloc,@function
        .size           $__internal_0_$__cuda_sm10x_tcgen05_guardrail_trap_col_being_dealloced_not_returned_by_alloc,($__internal_1_$__cuda_sm10x_tcgen05_guardrail_trap_phase_invalid_during_alloc - $__internal_0_$__cuda_sm10x_tcgen05_guardrail_trap_col_being_dealloced_not_returned_by_alloc)
$__internal_0_$__cuda_sm10x_tcgen05_guardrail_trap_col_being_dealloced_not_returned_by_alloc:
[----:B------:R-:W-:Y:S05]  /*ecf0*/  BPT.TRAP 0x1 ;  /* 0x000000040000795c */ /* 0x000fea0000300000 */
[----:B------:R-:W-:-:S04]  /*ed00*/  HFMA2 R3, -RZ, RZ, 0, 0 ;  /* 0x00000000ff037431 */ /* 0x000fc800000001ff */
[----:B------:R-:W-:Y:S05]  /*ed10*/  RET.REL.NODEC R2 `(kernel_cutlass_kernel_flash_attncuteflash_fwd_sm100FlashAttentionForwardSm100_object_at__tensor0000o12811101213_tensor0000o12811101213_tensor0000o12810111213_tensor0000o12811101213_tensor_0) ;  /* 0xffffff1002b87950 */ /* 0x000fea0003c3ffff */
        .weak           $__internal_1_$__cuda_sm10x_tcgen05_guardrail_trap_phase_invalid_during_alloc
        .type           $__internal_1_$__cuda_sm10x_tcgen05_guardrail_trap_phase_invalid_during_alloc,@function
        .size           $__internal_1_$__cuda_sm10x_tcgen05_guardrail_trap_phase_invalid_during_alloc,($__internal_2_$__cuda_sm10x_tcgen05_guardrail_trap_unallocated_columns_being_dealloced - $__internal_1_$__cuda_sm10x_tcgen05_guardrail_trap_phase_invalid_during_alloc)
$__internal_1_$__cuda_sm10x_tcgen05_guardrail_trap_phase_invalid_during_alloc:
[----:B------:R-:W-:Y:S05]  /*ed20*/  BPT.TRAP 0x1 ;  /* 0x000000040000795c */ /* 0x000fea0000300000 */
[----:B------:R-:W-:-:S04]  /*ed30*/  MOV R3, 0x0 ;  /* 0x0000000000037802 */ /* 0x000fc80000000f00 */
[----:B------:R-:W-:Y:S05]  /*ed40*/  RET.REL.NODEC R2 `(kernel_cutlass_kernel_flash_attncuteflash_fwd_sm100FlashAttentionForwardSm100_object_at__tensor0000o12811101213_tensor0000o12811101213_tensor0000o12810111213_tensor0000o12811101213_tensor_0) ;  /* 0xffffff1002ac7950 */ /* 0x000fea0003c3ffff */
        .weak           $__internal_2_$__cuda_sm10x_tcgen05_guardrail_trap_unallocated_columns_being_dealloced
        .type           $__internal_2_$__cuda_sm10x_tcgen05_guardrail_trap_unallocated_columns_being_dealloced,@function
        .size           $__internal_2_$__cuda_sm10x_tcgen05_guardrail_trap_unallocated_columns_being_dealloced,(.L_x_180 - $__internal_2_$__cuda_sm10x_tcgen05_guardrail_trap_unallocated_columns_being_dealloced)
$__internal_2_$__cuda_sm10x_tcgen05_guardrail_trap_unallocated_columns_being_dealloced:
[----:B------:R-:W-:Y:S05]  /*ed50*/  BPT.TRAP 0x1 ;  /* 0x000000040000795c */ /* 0x000fea0000300000 */
[----:B------:R-:W-:-:S04]  /*ed60*/  HFMA2 R3, -RZ, RZ, 0, 0 ;  /* 0x00000000ff037431 */ /* 0x000fc800000001ff */
[----:B------:R-:W-:Y:S05]  /*ed70*/  RET.REL.NODEC R2 `(kernel_cutlass_kernel_flash_attncuteflash_fwd_sm100FlashAttentionForwardSm100_object_at__tensor0000o12811101213_tensor0000o12811101213_tensor0000o12810111213_tensor0000o12811101213_tensor_0) ;  /* 0xffffff1002a07950 */ /* 0x000fea0003c3ffff */
.L_x_177:
[----:B------:R-:W-:-:S00]  /*ed80*/  BRA `(.L_x_177) ;  /* 0xfffffffc00fc7947 */ /* 0x000fc0000383ffff */
[----:B------:R-:W-:-:S00]  /*ed90*/  NOP ;  /* 0x0000000000007918 */ /* 0x000fc00000000000 */
        /* <DEDUP_REMOVED lines=14> */
.L_x_180:


//--------------------- .nv.shared.kernel_cutlass_kernel_flash_attncuteflash_fwd_sm100FlashAttentionForwardSm100_object_at__tensor0000o12811101213_tensor0000o12811101213_tensor0000o12810111213_tensor0000o12811101213_tensor_0 --------------------------
	.section	.nv.shared.kernel_cutlass_kernel_flash_attncuteflash_fwd_sm100FlashAttentionForwardSm100_object_at__tensor0000o12811101213_tensor0000o12811101213_tensor0000o12810111213_tensor0000o12811101213_tensor_0,"aw",@nobits
	.sectionflags	@""
	.align	1024
	.zero		1024


//--------------------- .nv.shared.reserved.0     --------------------------
	.section	.nv.shared.reserved.0,"aw",@nobits
	.align	8
	.weak		__nv_reservedSMEM_offset_0_alias
	.size		__nv_reservedSMEM_offset_0_alias, 0, 64
	.other		__nv_reservedSMEM_offset_0_alias,@"STO_CUDA_RESERVED_SHARED STV_DEFAULT"
__nv_reservedSMEM_offset_0_alias:
	.zero		0
.nv.shared.reserved.0:
	.zero		64
	.weak		__nv_reservedSMEM_allocation_phase
	.type		__nv_reservedSMEM_allocation_phase,@object
	.size		__nv_reservedSMEM_allocation_phase,(.L_0 - __nv_reservedSMEM_allocation_phase)
__nv_reservedSMEM_allocation_phase:
	.zero		1
.L_0:
	.zero		7
	.weak		__nv_reservedSMEM_devtool_atexit_pc
	.type		__nv_reservedSMEM_devtool_atexit_pc,@object
	.size		__nv_reservedSMEM_devtool_atexit_pc,(__nv_reservedSMEM_allocation_mask - __nv_reservedSMEM_devtool_atexit_pc)
__nv_reservedSMEM_devtool_atexit_pc:
	.zero		8
	.weak		__nv_reservedSMEM_allocation_mask
	.type		__nv_reservedSMEM_allocation_mask,@object
	.size		__nv_reservedSMEM_allocation_mask,(.L_2 - __nv_reservedSMEM_allocation_mask)
__nv_reservedSMEM_allocation_mask:
	.zero		4
.L_2:
	.zero		4
	.weak		__nv_reservedSMEM_tmem_allocation_pipeline_mbarrier
	.type		__nv_reservedSMEM_tmem_allocation_pipeline_mbarrier,@object
	.size		__nv_reservedSMEM_tmem_allocation_pipeline_mbarrier,(__nv_reservedSMEM_tmem_allocation_pipeline_mbarrier_parity - __nv_reservedSMEM_tmem_allocation_pipeline_mbarrier)
__nv_reservedSMEM_tmem_allocation_pipeline_mbarrier:
	.zero		8
	.weak		__nv_reservedSMEM_tmem_allocation_pipeline_mbarrier_parity
	.type		__nv_reservedSMEM_tmem_allocation_pipeline_mbarrier_parity,@object
	.size		__nv_reservedSMEM_tmem_allocation_pipeline_mbarrier_parity,(.L_4 - __nv_reservedSMEM_tmem_allocation_pipeline_mbarrier_parity)
__nv_reservedSMEM_tmem_allocation_pipeline_mbarrier_parity:
	.zero		4
.L_4:


//--------------------- .nv.constant0.kernel_cutlass_kernel_flash_attncuteflash_fwd_sm100FlashAttentionForwardSm100_object_at__tensor0000o12811101213_tensor0000o12811101213_tensor0000o12810111213_tensor0000o12811101213_tensor_0 --------------------------
	.section	.nv.constant0.kernel_cutlass_kernel_flash_attncuteflash_fwd_sm100FlashAttentionForwardSm100_object_at__tensor0000o12811101213_tensor0000o12811101213_tensor0000o12810111213_tensor0000o12811101213_tensor_0,"a",@progbits
	.sectionflags	@""
	.align	4
.nv.constant0.kernel_cutlass_kernel_flash_attncuteflash_fwd_sm100FlashAttentionForwardSm100_object_at__tensor0000o12811101213_tensor0000o12811101213_tensor0000o12810111213_tensor0000o12811101213_tensor_0:
	.zero		1580


//--------------------- SYMBOLS --------------------------

	.type		.nv.reservedSmem.offset0,@object
	.size		.nv.reservedSmem.offset0,0x4
	.type		.nv.reservedSmem.cap,@object
	.size		.nv.reservedSmem.cap,0x4
